def matmul_kernel(
    a_ptr,
    b_ptr,
    c_ptr,
    M,
    N,
    K,
    stride_am,
    stride_ak,
    stride_bk,
    stride_bn,
    stride_cm,
    stride_cn,
    BLOCK_M: tl.constexpr,
    BLOCK_N: tl.constexpr,
    BLOCK_K: tl.constexpr,
    GROUP_M: tl.constexpr,
):
    pid = tl.program_id(axis=0)
    num_pid_m = tl.cdiv(M, BLOCK_M)
    num_pid_n = tl.cdiv(N, BLOCK_N)
    num_pid_in_group = GROUP_M * num_pid_n
    group_id = pid // num_pid_in_group
    first_pid_m = group_id * GROUP_M
    group_size_m = min(num_pid_m - first_pid_m, GROUP_M)
    pid_m = first_pid_m + ((pid % num_pid_in_group) % group_size_m)
    pid_n = (pid % num_pid_in_group) // group_size_m

    offs_am = (pid_m * BLOCK_M + tl.arange(0, BLOCK_M)) % M
    offs_bn = (pid_n * BLOCK_N + tl.arange(0, BLOCK_N)) % N
    offs_k = tl.arange(0, BLOCK_K)
    a_ptrs = a_ptr + offs_am[:, None] * stride_am + offs_k[None, :] * stride_ak
    b_ptrs = b_ptr + offs_k[:, None] * stride_bk + offs_bn[None, :] * stride_bn

    acc = tl.zeros((BLOCK_M, BLOCK_N), dtype=tl.float32)
    for kk in range(0, tl.cdiv(K, BLOCK_K)):
        a = tl.load(a_ptrs, mask=offs_k[None, :] < K - kk * BLOCK_K, other=0.0)
        b = tl.load(b_ptrs, mask=offs_k[:, None] < K - kk * BLOCK_K, other=0.0)
        acc = tl.dot(a, b, acc)
        a_ptrs += BLOCK_K * stride_ak
        b_ptrs += BLOCK_K * stride_bk

    c = acc.to(c_ptr.dtype.element_ty)
    offs_cm = pid_m * BLOCK_M + tl.arange(0, BLOCK_M)
    offs_cn = pid_n * BLOCK_N + tl.arange(0, BLOCK_N)
    c_ptrs = c_ptr + offs_cm[:, None] * stride_cm + offs_cn[None, :] * stride_cn
    mask = (offs_cm[:, None] < M) & (offs_cn[None, :] < N)
    tl.store(c_ptrs, c, mask=mask)

# config = {"BLOCK_K": 128, "BLOCK_M": 128, "BLOCK_N": 64, "GROUP_M": 4, "arch": "sm_100", "dtype": "bf16", "num_ctas": 1, "num_stages": 3, "num_warps": 4}
# arch = sm_100


// ===== COMPILED SASS (sm_100a) =====

	.target	sm_100a

	.elftype	@"ET_EXEC"


//--------------------- .note.nv.tkinfo           --------------------------
	.section	.note.nv.tkinfo,"",@"SHT_NOTE"
	.sectionflags	@"SHF_NOTE_NV_TKINFO"
	.tkinfo
        /*0018*/ 	.word	0x00000081
        /*0030*/ 	.string	""
        /*0030*/ 	.string	"ptxas-blackwell"
        /*0030*/ 	.string	"Cuda compilation tools, release 12.9, V12.9.86"
        /*0030*/ 	.string	"Build cuda_12.9.r12.9/compiler.36037853_0"
        /*0030*/ 	.string	"-v  -suppress-debug-info  -lineinfo  -arch sm_100a "



//--------------------- .note.nv.cuver            --------------------------
	.section	.note.nv.cuver,"",@"SHT_NOTE"
	.sectionflags	@"SHF_NOTE_NV_CUVER"
        /*0018*/ 	.short	0x0001
        /*001a*/ 	.short	0x0064
        /*001c*/ 	.short	0x0001
        /*001e*/ 	.short	0x0000
        /*0020*/ 	.short	0x0001
        /*0022*/ 	.short	0x0000


//--------------------- .nv.info                  --------------------------
	.section	.nv.info,"",@"SHT_CUDA_INFO"
	.align	4


	//----- nvinfo : EIATTR_REGCOUNT
	.align		4
        /*0000*/ 	.byte	0x04, 0x2f
        /*0002*/ 	.short	(.L_4 - .L_3)
	.align		4
.L_3:
        /*0004*/ 	.word	index@(matmul_kernel)
        /*0008*/ 	.word	0x00000060


	//----- nvinfo : EIATTR_FRAME_SIZE
	.align		4
.L_4:
        /*000c*/ 	.byte	0x04, 0x11
        /*000e*/ 	.short	(.L_6 - .L_5)
	.align		4
.L_5:
        /*0010*/ 	.word	index@($__internal_2_$__cuda_sm10x_tcgen05_guardrail_trap_unallocated_columns_being_dealloced)
        /*0014*/ 	.word	0x000008b0


	//----- nvinfo : EIATTR_FRAME_SIZE
	.align		4
.L_6:
        /*0018*/ 	.byte	0x04, 0x11
        /*001a*/ 	.short	(.L_8 - .L_7)
	.align		4
.L_7:
        /*001c*/ 	.word	index@($__internal_1_$__cuda_sm10x_tcgen05_guardrail_trap_phase_invalid_during_alloc)
        /*0020*/ 	.word	0x000008b0


	//----- nvinfo : EIATTR_FRAME_SIZE
	.align		4
.L_8:
        /*0024*/ 	.byte	0x04, 0x11
        /*0026*/ 	.short	(.L_10 - .L_9)
	.align		4
.L_9:
        /*0028*/ 	.word	index@($__internal_0_$__cuda_sm10x_tcgen05_guardrail_trap_col_being_dealloced_not_returned_by_alloc)
        /*002c*/ 	.word	0x000008b0


	//----- nvinfo : EIATTR_FRAME_SIZE
	.align		4
.L_10:
        /*0030*/ 	.byte	0x04, 0x11
        /*0032*/ 	.short	(.L_12 - .L_11)
	.align		4
.L_11:
        /*0034*/ 	.word	index@(matmul_kernel)
        /*0038*/ 	.word	0x000008b0


	//----- nvinfo : EIATTR_MIN_STACK_SIZE
	.align		4
.L_12:
        /*003c*/ 	.byte	0x04, 0x12
        /*003e*/ 	.short	(.L_14 - .L_13)
	.align		4
.L_13:
        /*0040*/ 	.word	index@(matmul_kernel)
        /*0044*/ 	.word	0x000008b0
.L_14:


//--------------------- .nv.info.matmul_kernel    --------------------------
	.section	.nv.info.matmul_kernel,"",@"SHT_CUDA_INFO"
	.sectionflags	@""
	.align	4


	//----- nvinfo : EIATTR_CUDA_API_VERSION
	.align		4
        /*0000*/ 	.byte	0x04, 0x37
        /*0002*/ 	.short	(.L_16 - .L_15)
.L_15:
        /*0004*/ 	.word	0x00000081


	//----- nvinfo : EIATTR_KPARAM_INFO
	.align		4
.L_16:
        /*0008*/ 	.byte	0x04, 0x17
        /*000a*/ 	.short	(.L_18 - .L_17)
.L_17:
        /*000c*/ 	.word	0x00000000
        /*0010*/ 	.short	0x000d
        /*0012*/ 	.short	0x0048
        /*0014*/ 	.byte	0x00, 0xf4, 0x21, 0x00


	//----- nvinfo : EIATTR_KPARAM_INFO
	.align		4
.L_18:
        /*0018*/ 	.byte	0x04, 0x17
        /*001a*/ 	.short	(.L_20 - .L_19)
.L_19:
        /*001c*/ 	.word	0x00000000
        /*0020*/ 	.short	0x000c
        /*0022*/ 	.short	0x0040
        /*0024*/ 	.byte	0x00, 0xf4, 0x21, 0x00


	//----- nvinfo : EIATTR_KPARAM_INFO
	.align		4
.L_20:
        /*0028*/ 	.byte	0x04, 0x17
        /*002a*/ 	.short	(.L_22 - .L_21)
.L_21:
        /*002c*/ 	.word	0x00000000
        /*0030*/ 	.short	0x000b
        /*0032*/ 	.short	0x0038
        /*0034*/ 	.byte	0x00, 0xf0, 0x11, 0x00


	//----- nvinfo : EIATTR_KPARAM_INFO
	.align		4
.L_22:
        /*0038*/ 	.byte	0x04, 0x17
        /*003a*/ 	.short	(.L_24 - .L_23)
.L_23:
        /*003c*/ 	.word	0x00000000
        /*0040*/ 	.short	0x000a
        /*0042*/ 	.short	0x0034
        /*0044*/ 	.byte	0x00, 0xf0, 0x11, 0x00


	//----- nvinfo : EIATTR_KPARAM_INFO
	.align		4
.L_24:
        /*0048*/ 	.byte	0x04, 0x17
        /*004a*/ 	.short	(.L_26 - .L_25)
.L_25:
        /*004c*/ 	.word	0x00000000
        /*0050*/ 	.short	0x0009
        /*0052*/ 	.short	0x0030
        /*0054*/ 	.byte	0x00, 0xf0, 0x11, 0x00


	//----- nvinfo : EIATTR_KPARAM_INFO
	.align		4
.L_26:
        /*0058*/ 	.byte	0x04, 0x17
        /*005a*/ 	.short	(.L_28 - .L_27)
.L_27:
        /*005c*/ 	.word	0x00000000
        /*0060*/ 	.short	0x0008
        /*0062*/ 	.short	0x002c
        /*0064*/ 	.byte	0x00, 0xf0, 0x11, 0x00


	//----- nvinfo : EIATTR_KPARAM_INFO
	.align		4
.L_28:
        /*0068*/ 	.byte	0x04, 0x17
        /*006a*/ 	.short	(.L_30 - .L_29)
.L_29:
        /*006c*/ 	.word	0x00000000
        /*0070*/ 	.short	0x0007
        /*0072*/ 	.short	0x0028
        /*0074*/ 	.byte	0x00, 0xf0, 0x11, 0x00


	//----- nvinfo : EIATTR_KPARAM_INFO
	.align		4
.L_30:
        /*0078*/ 	.byte	0x04, 0x17
        /*007a*/ 	.short	(.L_32 - .L_31)
.L_31:
        /*007c*/ 	.word	0x00000000
        /*0080*/ 	.short	0x0006
        /*0082*/ 	.short	0x0024
        /*0084*/ 	.byte	0x00, 0xf0, 0x11, 0x00


	//----- nvinfo : EIATTR_KPARAM_INFO
	.align		4
.L_32:
        /*0088*/ 	.byte	0x04, 0x17
        /*008a*/ 	.short	(.L_34 - .L_33)
.L_33:
        /*008c*/ 	.word	0x00000000
        /*0090*/ 	.short	0x0005
        /*0092*/ 	.short	0x0020
        /*0094*/ 	.byte	0x00, 0xf0, 0x11, 0x00


	//----- nvinfo : EIATTR_KPARAM_INFO
	.align		4
.L_34:
        /*0098*/ 	.byte	0x04, 0x17
        /*009a*/ 	.short	(.L_36 - .L_35)
.L_35:
        /*009c*/ 	.word	0x00000000
        /*00a0*/ 	.short	0x0004
        /*00a2*/ 	.short	0x001c
        /*00a4*/ 	.byte	0x00, 0xf0, 0x11, 0x00


	//----- nvinfo : EIATTR_KPARAM_INFO
	.align		4
.L_36:
        /*00a8*/ 	.byte	0x04, 0x17
        /*00aa*/ 	.short	(.L_38 - .L_37)
.L_37:
        /*00ac*/ 	.word	0x00000000
        /*00b0*/ 	.short	0x0003
        /*00b2*/ 	.short	0x0018
        /*00b4*/ 	.byte	0x00, 0xf0, 0x11, 0x00


	//----- nvinfo : EIATTR_KPARAM_INFO
	.align		4
.L_38:
        /*00b8*/ 	.byte	0x04, 0x17
        /*00ba*/ 	.short	(.L_40 - .L_39)
.L_39:
        /*00bc*/ 	.word	0x00000000
        /*00c0*/ 	.short	0x0002
        /*00c2*/ 	.short	0x0010
        /*00c4*/ 	.byte	0x00, 0xf4, 0x21, 0x00


	//----- nvinfo : EIATTR_KPARAM_INFO
	.align		4
.L_40:
        /*00c8*/ 	.byte	0x04, 0x17
        /*00ca*/ 	.short	(.L_42 - .L_41)
.L_41:
        /*00cc*/ 	.word	0x00000000
        /*00d0*/ 	.short	0x0001
        /*00d2*/ 	.short	0x0008
        /*00d4*/ 	.byte	0x00, 0xf4, 0x21, 0x00


	//----- nvinfo : EIATTR_KPARAM_INFO
	.align		4
.L_42:
        /*00d8*/ 	.byte	0x04, 0x17
        /*00da*/ 	.short	(.L_44 - .L_43)
.L_43:
        /*00dc*/ 	.word	0x00000000
        /*00e0*/ 	.short	0x0000
        /*00e2*/ 	.short	0x0000
        /*00e4*/ 	.byte	0x00, 0xf4, 0x21, 0x00


	//----- nvinfo : EIATTR_AT_ENTRY_FRAGMENTS
	.align		4
.L_44:
        /*00e8*/ 	.byte	0x04, 0x4f
        /*00ea*/ 	.short	(.L_46 - .L_45)


	//   ....[0]....
.L_45:
        /*00ec*/ 	.word	0x00000004


	//----- nvinfo : EIATTR_RESERVED_SMEM_USED
	.align		4
.L_46:
        /*00f0*/ 	.byte	0x01, 0x41
	.zero		2


	//----- nvinfo : EIATTR_SPARSE_MMA_MASK
	.align		4
        /*00f4*/ 	.byte	0x03, 0x50
        /*00f6*/ 	.short	0x0000


	//----- nvinfo : EIATTR_TCGEN05_1CTA_USED
	.align		4
        /*00f8*/ 	.byte	0x01, 0x51
	.zero		2


	//----- nvinfo : EIATTR_MAXREG_COUNT
	.align		4
        /*00fc*/ 	.byte	0x03, 0x1b
        /*00fe*/ 	.short	0x00ff


	//----- nvinfo : EIATTR_NUM_BARRIERS
	.align		4
        /*0100*/ 	.byte	0x02, 0x4c
        /*0102*/ 	.byte	0x01
	.zero		1


	//----- nvinfo : EIATTR_ANNOTATIONS
	.align		4
        /*0104*/ 	.byte	0x04, 0x55
        /*0106*/ 	.short	(.L_48 - .L_47)


	//   ....[0]....
.L_47:
        /*0108*/ 	.word	0x00000001
        /*010c*/ 	.byte	0xc0, 0x03, 0x00, 0x00, 0x01, 0x00, 0x00, 0x00, 0x00, 0x09, 0x00, 0x00, 0x01, 0x00, 0x00, 0x00
        /* <DEDUP_REMOVED lines=980> */
        /*3e5c*/ 	.byte	0xd0, 0xa8, 0x01, 0x00


	//----- nvinfo : EIATTR_INT_WARP_WIDE_INSTR_OFFSETS
	.align		4
.L_48:
        /*3e60*/ 	.byte	0x04, 0x31
        /*3e62*/ 	.short	(.L_50 - .L_49)


	//   ....[0]....
.L_49:
        /*3e64*/ 	.word	0x000048d0


	//   ....[1]....
        /*3e68*/ 	.word	0x00004900


	//   ....[2]....
        /*3e6c*/ 	.word	0x0000ad90


	//   ....[3]....
        /*3e70*/ 	.word	0x0001add0


	//   ....[4]....
        /*3e74*/ 	.word	0x0001ae20


	//----- nvinfo : EIATTR_COOP_GROUP_MASK_REGIDS
	.align		4
.L_50:
        /*3e78*/ 	.byte	0x04, 0x29
        /*3e7a*/ 	.short	(.L_52 - .L_51)


	//   ....[0]....
.L_51:
        /*3e7c*/ 	.word	0xffffffff


	//   ....[1]....
        /*3e80*/ 	.word	0xffffffff


	//   ....[2]....
        /*3e84*/ 	.word	0xffffffff


	//   ....[3]....
        /*3e88*/ 	.word	0xffffffff


	//----- nvinfo : EIATTR_COOP_GROUP_INSTR_OFFSETS
	.align		4
.L_52:
        /*3e8c*/ 	.byte	0x04, 0x28
        /*3e8e*/ 	.short	(.L_54 - .L_53)


	//   ....[0]....
.L_53:
        /*3e90*/ 	.word	0x00000070


	//   ....[1]....
        /*3e94*/ 	.word	0x00000330


	//   ....[2]....
        /*3e98*/ 	.word	0x0001ac60


	//   ....[3]....
        /*3e9c*/ 	.word	0x0001aed0


	//----- nvinfo : EIATTR_VRC_CTA_INIT_COUNT
	.align		4
.L_54:
        /*3ea0*/ 	.byte	0x02, 0x4a
        /*3ea2*/ 	.byte	0x80
	.zero		1


	//----- nvinfo : EIATTR_MBARRIER_INSTR_OFFSETS
	.align		4
        /*3ea4*/ 	.byte	0x04, 0x39
        /*3ea6*/ 	.short	(.L_56 - .L_55)


	//   ....[0]....
.L_55:
        /*3ea8*/ 	.word	0x00004af0
        /*3eac*/ 	.word	0x000000ff
        /*3eb0*/ 	.word	0x00000000
        /*3eb4*/ 	.short	0x0100
        /*3eb6*/ 	.byte	0x06
	.zero		1


	//   ....[1]....
        /*3eb8*/ 	.word	0x0000adc0
        /*3ebc*/ 	.word	0x000000ff
        /*3ec0*/ 	.word	0x00008008
        /*3ec4*/ 	.short	0x0100
        /*3ec6*/ 	.byte	0x09
	.zero		1


	//   ....[2]....
        /*3ec8*/ 	.word	0x00015720
        /*3ecc*/ 	.word	0x000000ff
        /*3ed0*/ 	.word	0x00000000
        /*3ed4*/ 	.short	0x010a
        /*3ed6*/ 	.byte	0x06
	.zero		1


	//   ....[3]....
        /*3ed8*/ 	.word	0x00019040
        /*3edc*/ 	.word	0x000000ff
        /*3ee0*/ 	.word	0x00000000
        /*3ee4*/ 	.short	0x010a
        /*3ee6*/ 	.byte	0x06
	.zero		1


	//   ....[4]....
        /*3ee8*/ 	.word	0x000190f0
        /*3eec*/ 	.word	0x000000ff
        /*3ef0*/ 	.word	0x00008000
        /*3ef4*/ 	.short	0x0108
        /*3ef6*/ 	.byte	0x09
	.zero		1


	//   ....[5]....
        /*3ef8*/ 	.word	0x00019190
        /*3efc*/ 	.word	0x000000ff
        /*3f00*/ 	.word	0x00008008
        /*3f04*/ 	.short	0x0108
        /*3f06*/ 	.byte	0x09
	.zero		1


	//   ....[6]....
        /*3f08*/ 	.word	0x0001aef0
        /*3f0c*/ 	.word	0x000000ff
        /*3f10*/ 	.word	0x00000000
        /*3f14*/ 	.short	0x010a
        /*3f16*/ 	.byte	0x06
	.zero		1


	//   ....[7]....
        /*3f18*/ 	.word	0x0001af20
        /*3f1c*/ 	.word	0x000000ff
        /*3f20*/ 	.word	0x00000000
        /*3f24*/ 	.short	0x010a
        /*3f26*/ 	.byte	0x06
	.zero		1


	//----- nvinfo : EIATTR_NUM_MBARRIERS
	.align		4
.L_56:
        /*3f28*/ 	.byte	0x03, 0x38
        /*3f2a*/ 	.short	0x0002


	//----- nvinfo : EIATTR_EXIT_INSTR_OFFSETS
	.align		4
        /*3f2c*/ 	.byte	0x04, 0x1c
        /*3f2e*/ 	.short	(.L_58 - .L_57)


	//   ....[0]....
.L_57:
        /*3f30*/ 	.word	0x0001aee0


	//----- nvinfo : EIATTR_REQNTID
	.align		4
.L_58:
        /*3f34*/ 	.byte	0x04, 0x10
        /*3f36*/ 	.short	(.L_60 - .L_59)
.L_59:
        /*3f38*/ 	.word	0x00000080
        /*3f3c*/ 	.word	0x00000001
        /*3f40*/ 	.word	0x00000001


	//----- nvinfo : EIATTR_CRS_STACK_SIZE
	.align		4
.L_60:
        /*3f44*/ 	.byte	0x04, 0x1e
        /*3f46*/ 	.short	(.L_62 - .L_61)
.L_61:
        /*3f48*/ 	.word	0x00000000


	//----- nvinfo : EIATTR_CBANK_PARAM_SIZE
	.align		4
.L_62:
        /*3f4c*/ 	.byte	0x03, 0x19
        /*3f4e*/ 	.short	0x0050


	//----- nvinfo : EIATTR_PARAM_CBANK
	.align		4
        /*3f50*/ 	.byte	0x04, 0x0a
        /*3f52*/ 	.short	(.L_64 - .L_63)
	.align		4
.L_63:
        /*3f54*/ 	.word	index@(.nv.constant0.matmul_kernel)
        /*3f58*/ 	.short	0x0380
        /*3f5a*/ 	.short	0x0050


	//----- nvinfo : EIATTR_SW_WAR
	.align		4
.L_64:
        /*3f5c*/ 	.byte	0x04, 0x36
        /*3f5e*/ 	.short	(.L_66 - .L_65)
.L_65:
        /*3f60*/ 	.word	0x00000008
.L_66:


//--------------------- .nv.compat                --------------------------
	.section	.nv.compat,"",@"SHT_CUDA_COMPAT_INFO"
	.align	4
        /*0000*/ 	.byte	0x02, 0x02, 0x02, 0x00, 0x02, 0x05, 0x05, 0x00, 0x02, 0x03, 0x00, 0x00, 0x02, 0x06, 0x01, 0x00


//--------------------- .nv.callgraph             --------------------------
	.section	.nv.callgraph,"",@"SHT_CUDA_CALLGRAPH"
	.align	4
	.sectionentsize	8
	.align		4
        /*0000*/ 	.word	0x00000000
	.align		4
        /*0004*/ 	.word	0xffffffff
	.align		4
        /*0008*/ 	.word	0x00000000
	.align		4
        /*000c*/ 	.word	0xfffffffe
	.align		4
        /*0010*/ 	.word	0x00000000
	.align		4
        /*0014*/ 	.word	0xfffffffd
	.align		4
        /*0018*/ 	.word	0x00000000
	.align		4
        /*001c*/ 	.word	0xfffffffc


//--------------------- .text.matmul_kernel       --------------------------
	.section	.text.matmul_kernel,"ax",@progbits
	.align	128
        .global         matmul_kernel
        .type           matmul_kernel,@function
        .size           matmul_kernel,(.L_x_21 - matmul_kernel)
        .other          matmul_kernel,@"STO_CUDA_ENTRY STV_DEFAULT"
matmul_kernel:
.text.matmul_kernel:
[----:B------:R-:W0:Y:S01]  /*0000*/  LDC R1, c[0x0][0x37c] ;  /* 0x0000df00ff017b82 */ /* 0x000e220000000800 */
[----:B------:R-:W1:Y:S01]  /*0010*/  S2R R0, SR_TID.X ;  /* 0x0000000000007919 */ /* 0x000e620000002100 */
[----:B0-----:R-:W-:Y:S01]  /*0020*/  VIADD R1, R1, 0xfffff750 ;  /* 0xfffff75001017836 */ /* 0x001fe20000000000 */
[----:B-1----:R-:W-:-:S13]  /*0030*/  ISETP.GE.U32.AND P0, PT, R0, 0x20, PT ;  /* 0x000000200000780c */ /* 0x002fda0003f06070 */
[----:B------:R-:W-:Y:S02]  /*0040*/  VOTEU.ANY UP0, P0 ;  /* 0x0000000000ff7886 */ /* 0x000fe40000000100 */
[----:B------:R-:W-:Y:S05]  /*0050*/  BRA.U UP0, `(.L_x_0) ;  /* 0x0000000100b87547 */ /* 0x000fea000b800000 */
[----:B------:R-:W0:Y:S01]  /*0060*/  S2UR UR6, SR_CgaCtaId ;  /* 0x00000000000679c3 */ /* 0x000e220000008800 */
[----:B------:R-:W-:Y:S01]  /*0070*/  NOP ;  /* 0x0000000000007918 */ /* 0x000fe20000000000 */
[----:B------:R-:W-:Y:S02]  /*0080*/  UMOV UR4, 0x40 ;  /* 0x0000004000047882 */ /* 0x000fe40000000000 */
[----:B0-----:R-:W-:-:S09]  /*0090*/  ULEA UR4, UR6, UR4, 0x18 ;  /* 0x0000000406047291 */ /* 0x001fd2000f8ec0ff */
[----:B------:R-:W0:Y:S01]  /*00a0*/  LDS.U8 R0, [UR4] ;  /* 0x00000004ff007984 */ /* 0x000e220008000000 */
[----:B------:R-:W-:Y:S02]  /*00b0*/  UMOV UR4, 0x400 ;  /* 0x0000040000047882 */ /* 0x000fe40000000000 */
[----:B------:R-:W-:Y:S01]  /*00c0*/  ULEA UR4, UR6, UR4, 0x18 ;  /* 0x0000000406047291 */ /* 0x000fe2000f8ec0ff */
[----:B0-----:R-:W-:-:S13]  /*00d0*/  ISETP.NE.AND P0, PT, R0, RZ, PT ;  /* 0x000000ff0000720c */ /* 0x001fda0003f05270 */
[----:B------:R-:W-:Y:S05]  /*00e0*/  @P0 BRA `(.L_x_1) ;  /* 0x00000000007c0947 */ /* 0x000fea0003800000 */
[----:B------:R-:W-:-:S13]  /*00f0*/  ELECT P0, URZ, PT ;  /* 0x0000000000ff782f */ /* 0x000fda0003800000 */
[----:B------:R-:W-:Y:S05]  /*0100*/  @!P0 BRA `(.L_x_2) ;  /* 0x0000000000848947 */ /* 0x000fea0003800000 */
[----:B------:R-:W-:Y:S01]  /*0110*/  UMOV UR5, 0x4 ;  /* 0x0000000400057882 */ /* 0x000fe20000000000 */
[----:B------:R-:W-:Y:S02]  /*0120*/  IMAD.MOV.U32 R4, RZ, RZ, 0x1 ;  /* 0x00000001ff047424 */ /* 0x000fe400078e00ff */
[----:B------:R-:W-:Y:S02]  /*0130*/  IMAD.MOV.U32 R5, RZ, RZ, 0xf ;  /* 0x0000000fff057424 */ /* 0x000fe400078e00ff */
[----:B------:R-:W-:Y:S04]  /*0140*/  DEPBAR.LE SB0, 0x36 ;  /* 0x00008d800000791a */ /* 0x000fe80000000000 */
[----:B------:R-:W0:Y:S02]  /*0150*/  UTCATOMSWS.FIND_AND_SET.ALIGN UP1, UR5, UR5 ;  /* 0x00000005000575e3 */ /* 0x000e240008020800 */
[----:B0-----:R-:W-:-:S04]  /*0160*/  PLOP3.LUT P0, PT, PT, PT, UP1, 0x80, 0x8 ;  /* 0x000000000008781c */ /* 0x001fc80003f0f018 */
[----:B------:R-:W-:-:S04]  /*0170*/  SEL R0, RZ, 0xffffffff, !P0 ;  /* 0xffffffffff007807 */ /* 0x000fc80004000000 */
[----:B------:R-:W-:Y:S01]  /*0180*/  ISETP.NE.AND P0, PT, R0, RZ, PT ;  /* 0x000000ff0000720c */ /* 0x000fe20003f05270 */
[----:B------:R-:W-:-:S12]  /*0190*/  IMAD.U32 R0, RZ, RZ, UR5 ;  /* 0x00000005ff007e24 */ /* 0x000fd8000f8e00ff */
[----:B------:R-:W-:Y:S05]  /*01a0*/  @P0 BRA `(.L_x_3) ;  /* 0x0000000000240947 */ /* 0x000fea0003800000 */
.L_x_4:
[----:B------:R-:W-:Y:S05]  /*01b0*/  NANOSLEEP 0x64 ;  /* 0x000000640000795d */ /* 0x000fea0003800000 */
[----:B------:R-:W-:-:S05]  /*01c0*/  UMOV UR5, 0x4 ;  /* 0x0000000400057882 */ /* 0x000fca0000000000 */
[----:B------:R-:W-:Y:S04]  /*01d0*/  DEPBAR.LE SB0, 0x36 ;  /* 0x00008d800000791a */ /* 0x000fe80000000000 */
[----:B------:R-:W0:Y:S02]  /*01e0*/  UTCATOMSWS.FIND_AND_SET.ALIGN UP1, UR5, UR5 ;  /* 0x00000005000575e3 */ /* 0x000e240008020800 */
[----:B0-----:R-:W-:-:S04]  /*01f0*/  PLOP3.LUT P0, PT, PT, PT, UP1, 0x80, 0x8 ;  /* 0x000000000008781c */ /* 0x001fc80003f0f018 */
[----:B------:R-:W-:-:S04]  /*0200*/  SEL R0, RZ, 0xffffffff, !P0 ;  /* 0xffffffffff007807 */ /* 0x000fc80004000000 */
[----:B------:R-:W-:Y:S01]  /*0210*/  ISETP.NE.AND P0, PT, R0, RZ, PT ;  /* 0x000000ff0000720c */ /* 0x000fe20003f05270 */
[----:B------:R-:W-:-:S12]  /*0220*/  IMAD.U32 R0, RZ, RZ, UR5 ;  /* 0x00000005ff007e24 */ /* 0x000fd8000f8e00ff */
[----:B------:R-:W-:Y:S05]  /*0230*/  @!P0 BRA `(.L_x_4) ;  /* 0xfffffffc00dc8947 */ /* 0x000fea000383ffff */
.L_x_3:
[C---:B------:R-:W-:Y:S01]  /*0240*/  VIADD R3, R0.reuse, 0x10 ;  /* 0x0000001000037836 */ /* 0x040fe20000000000 */
[----:B------:R-:W-:Y:S01]  /*0250*/  UMOV UR5, 0x50 ;  /* 0x0000005000057882 */ /* 0x000fe20000000000 */
[----:B------:R-:W-:Y:S01]  /*0260*/  SHF.L.U32 R2, R5, R0, RZ ;  /* 0x0000000005027219 */ /* 0x000fe200000006ff */
[----:B------:R-:W-:Y:S01]  /*0270*/  ULEA UR5, UR6, UR5, 0x18 ;  /* 0x0000000506057291 */ /* 0x000fe2000f8ec0ff */
[----:B------:R-:W-:Y:S01]  /*0280*/  IMAD.SHL.U32 R0, R0, 0x20, RZ ;  /* 0x0000002000007824 */ /* 0x000fe200078e00ff */
[----:B------:R-:W-:-:S04]  /*0290*/  SHF.L.U32 R3, R4, R3, RZ ;  /* 0x0000000304037219 */ /* 0x000fc800000006ff */
[----:B------:R-:W-:-:S05]  /*02a0*/  LOP3.LUT R2, R3, R2, RZ, 0xfc, !PT ;  /* 0x0000000203027212 */ /* 0x000fca00078efcff */
[----:B------:R0:W-:Y:S04]  /*02b0*/  ATOMS.OR RZ, [UR5], R2 ;  /* 0x00000002ffff798c */ /* 0x0001e8000b000005 */
[----:B------:R0:W-:Y:S01]  /*02c0*/  STS [UR4], R0 ;  /* 0x00000000ff007988 */ /* 0x0001e20008000804 */
[----:B------:R-:W-:Y:S05]  /*02d0*/  BRA `(.L_x_2) ;  /* 0x0000000000107947 */ /* 0x000fea0003800000 */
.L_x_1:
[----:B------:R-:W-:Y:S01]  /*02e0*/  IMAD.MOV.U32 R0, RZ, RZ, -0x1 ;  /* 0xffffffffff007424 */ /* 0x000fe200078e00ff */
[----:B------:R-:W-:-:S04]  /*02f0*/  MOV R2, 0x320 ;  /* 0x0000032000027802 */ /* 0x000fc80000000f00 */
[----:B------:R0:W-:Y:S03]  /*0300*/  STS [UR4], R0 ;  /* 0x00000000ff007988 */ /* 0x0001e60008000804 */
[----:B0-----:R-:W-:Y:S05]  /*0310*/  CALL.REL.NOINC `($__internal_1_$__cuda_sm10x_tcgen05_guardrail_trap_phase_invalid_during_alloc) ;  /* 0x000001ac00187944 */ /* 0x001fea0003c00000 */
.L_x_2:
[----:B------:R-:W-:Y:S05]  /*0320*/  WARPSYNC.ALL ;  /* 0x0000000000007948 */ /* 0x000fea0003800000 */
[----:B------:R-:W-:Y:S01]  /*0330*/  NOP ;  /* 0x0000000000007918 */ /* 0x000fe20000000000 */
.L_x_0:
[----:B0-----:R-:W0:Y:S01]  /*0340*/  LDC.64 R2, c[0x0][0x398] ;  /* 0x0000e600ff027b82 */ /* 0x001e220000000a00 */
[----:B------:R-:W1:Y:S01]  /*0350*/  S2R R7, SR_CTAID.X ;  /* 0x0000000000077919 */ /* 0x000e620000002500 */
[----:B------:R-:W-:Y:S01]  /*0360*/  UMOV UR9, 0x400 ;  /* 0x0000040000097882 */ /* 0x000fe20000000000 */
[----:B------:R-:W2:Y:S01]  /*0370*/  LDCU UR5, c[0x0][0x3a4] ;  /* 0x00007480ff0577ac */ /* 0x000ea20008000800 */
[----:B------:R-:W3:Y:S04]  /*0380*/  LDCU.128 UR12, c[0x0][0x380] ;  /* 0x00007000ff0c77ac */ /* 0x000ee80008000c00 */
[----:B------:R-:W4:Y:S01]  /*0390*/  S2UR UR4, SR_CgaCtaId ;  /* 0x00000000000479c3 */ /* 0x000f220000008800 */
[----:B0-----:R-:W-:Y:S01]  /*03a0*/  VIADD R0, R3, 0x3f ;  /* 0x0000003f03007836 */ /* 0x001fe20000000000 */
[----:B------:R-:W-:Y:S01]  /*03b0*/  IABS R68, R2 ;  /* 0x0000000200447213 */ /* 0x000fe20000000000 */
[----:B------:R0:W-:Y:S03]  /*03c0*/  STL [R1+0x7d4], R3 ;  /* 0x0007d40301007387 */ /* 0x0001e60000100800 */
[----:B------:R-:W-:Y:S01]  /*03d0*/  SHF.R.S32.HI R5, RZ, 0x1f, R0 ;  /* 0x0000001fff057819 */ /* 0x000fe20000011400 */
[----:B----4-:R-:W-:-:S03]  /*03e0*/  ULEA UR9, UR4, UR9, 0x18 ;  /* 0x0000000904097291 */ /* 0x010fc6000f8ec0ff */
[----:B------:R-:W-:Y:S02]  /*03f0*/  LEA.HI R5, R5, R0, RZ, 0x6 ;  /* 0x0000000005057211 */ /* 0x000fe400078f30ff */
[----:B-1----:R-:W-:Y:S02]  /*0400*/  IABS R10, R7 ;  /* 0x00000007000a7213 */ /* 0x002fe40000000000 */
[----:B------:R-:W-:-:S05]  /*0410*/  SHF.R.S32.HI R5, RZ, 0x6, R5 ;  /* 0x00000006ff057819 */ /* 0x000fca0000011405 */
[----:B------:R-:W-:-:S05]  /*0420*/  IMAD.SHL.U32 R6, R5, 0x4, RZ ;  /* 0x0000000405067824 */ /* 0x000fca00078e00ff */
[-C--:B------:R-:W-:Y:S02]  /*0430*/  IABS R9, R6.reuse ;  /* 0x0000000600097213 */ /* 0x080fe40000000000 */
[----:B------:R-:W-:Y:S02]  /*0440*/  IABS R12, R6 ;  /* 0x00000006000c7213 */ /* 0x000fe40000000000 */
[----:B------:R-:W1:Y:S08]  /*0450*/  I2F.RP R0, R9 ;  /* 0x0000000900007306 */ /* 0x000e700000209400 */
[----:B-1----:R-:W1:Y:S02]  /*0460*/  MUFU.RCP R0, R0 ;  /* 0x0000000000007308 */ /* 0x002e640000001000 */
[----:B-1----:R-:W-:-:S02]  /*0470*/  VIADD R4, R0, 0xffffffe ;  /* 0x0ffffffe00047836 */ /* 0x002fc40000000000 */
[----:B------:R-:W-:-:S04]  /*0480*/  IMAD.MOV R0, RZ, RZ, -R12 ;  /* 0x000000ffff007224 */ /* 0x000fc800078e0a0c */
[----:B------:R1:W4:Y:S02]  /*0490*/  F2I.FTZ.U32.TRUNC.NTZ R5, R4 ;  /* 0x0000000400057305 */ /* 0x000324000021f000 */
[----:B-1----:R-:W-:Y:S02]  /*04a0*/  IMAD.MOV.U32 R4, RZ, RZ, RZ ;  /* 0x000000ffff047224 */ /* 0x002fe400078e00ff */
[----:B----4-:R-:W-:-:S04]  /*04b0*/  IMAD.MOV R8, RZ, RZ, -R5 ;  /* 0x000000ffff087224 */ /* 0x010fc800078e0a05 */
[----:B------:R-:W-:Y:S02]  /*04c0*/  IMAD R11, R8, R9, RZ ;  /* 0x00000009080b7224 */ /* 0x000fe400078e02ff */
[----:B------:R-:W-:Y:S01]  /*04d0*/  IMAD.MOV.U32 R8, RZ, RZ, R10 ;  /* 0x000000ffff087224 */ /* 0x000fe200078e000a */
[----:B------:R-:W-:Y:S01]  /*04e0*/  IABS R10, R3 ;  /* 0x00000003000a7213 */ /* 0x000fe20000000000 */
[----:B------:R-:W-:-:S06]  /*04f0*/  IMAD.HI.U32 R5, R5, R11, R4 ;  /* 0x0000000b05057227 */ /* 0x000fcc00078e0004 */
[----:B------:R-:W-:-:S04]  /*0500*/  IMAD.HI.U32 R5, R5, R8, RZ ;  /* 0x0000000805057227 */ /* 0x000fc800078e00ff */
[----:B------:R-:W-:Y:S01]  /*0510*/  IMAD R0, R5, R0, R8 ;  /* 0x0000000005007224 */ /* 0x000fe200078e0208 */
[----:B------:R-:W-:Y:S04]  /*0520*/  BAR.SYNC.DEFER_BLOCKING 0x0 ;  /* 0x0000000000007b1d */ /* 0x000fe80000010000 */
[----:B------:R-:W-:-:S13]  /*0530*/  ISETP.GT.U32.AND P1, PT, R9, R0, PT ;  /* 0x000000000900720c */ /* 0x000fda0003f24070 */
[----:B------:R-:W-:Y:S02]  /*0540*/  @!P1 IMAD.IADD R0, R0, 0x1, -R9 ;  /* 0x0000000100009824 */ /* 0x000fe400078e0a09 */
[----:B------:R-:W-:Y:S01]  /*0550*/  @!P1 VIADD R5, R5, 0x1 ;  /* 0x0000000105059836 */ /* 0x000fe20000000000 */
[----:B------:R-:W-:Y:S02]  /*0560*/  ISETP.NE.AND P1, PT, R6, RZ, PT ;  /* 0x000000ff0600720c */ /* 0x000fe40003f25270 */
[----:B------:R-:W-:Y:S02]  /*0570*/  ISETP.GE.U32.AND P0, PT, R0, R9, PT ;  /* 0x000000090000720c */ /* 0x000fe40003f06070 */
[----:B------:R-:W-:-:S04]  /*0580*/  LOP3.LUT R0, R7, R6, RZ, 0x3c, !PT ;  /* 0x0000000607007212 */ /* 0x000fc800078e3cff */
[----:B------:R-:W-:Y:S01]  /*0590*/  ISETP.GE.AND P2, PT, R0, RZ, PT ;  /* 0x000000ff0000720c */ /* 0x000fe20003f46270 */
[----:B------:R-:W-:-:S06]  /*05a0*/  VIADD R0, R2, 0x7f ;  /* 0x0000007f02007836 */ /* 0x000fcc0000000000 */
[----:B------:R-:W-:-:S04]  /*05b0*/  @P0 VIADD R5, R5, 0x1 ;  /* 0x0000000105050836 */ /* 0x000fc80000000000 */
[----:B------:R-:W-:Y:S01]  /*05c0*/  IMAD.MOV.U32 R4, RZ, RZ, R5 ;  /* 0x000000ffff047224 */ /* 0x000fe200078e0005 */
[----:B------:R-:W-:-:S03]  /*05d0*/  SHF.R.S32.HI R5, RZ, 0x1f, R0 ;  /* 0x0000001fff057819 */ /* 0x000fc60000011400 */
[----:B------:R-:W-:Y:S01]  /*05e0*/  @!P2 IMAD.MOV R4, RZ, RZ, -R4 ;  /* 0x000000ffff04a224 */ /* 0x000fe200078e0a04 */
[----:B------:R-:W-:Y:S02]  /*05f0*/  @!P1 LOP3.LUT R4, RZ, R6, RZ, 0x33, !PT ;  /* 0x00000006ff049212 */ /* 0x000fe400078e33ff */
[----:B------:R-:W-:-:S03]  /*0600*/  LEA.HI R5, R5, R0, RZ, 0x7 ;  /* 0x0000000005057211 */ /* 0x000fc600078f38ff */
[----:B------:R-:W-:Y:S02]  /*0610*/  IMAD.SHL.U32 R11, R4, 0x4, RZ ;  /* 0x00000004040b7824 */ /* 0x000fe400078e00ff */
[----:B------:R-:W-:-:S03]  /*0620*/  IMAD.MOV R4, RZ, RZ, -R4 ;  /* 0x000000ffff047224 */ /* 0x000fc600078e0a04 */
[----:B------:R-:W-:Y:S01]  /*0630*/  LEA.HI.SX32 R5, R5, -R11, 0x19 ;  /* 0x8000000b05057211 */ /* 0x000fe200078fcaff */
[----:B------:R-:W-:Y:S02]  /*0640*/  IMAD R12, R6, R4, R7 ;  /* 0x00000004060c7224 */ /* 0x000fe400078e0207 */
[----:B------:R-:W-:Y:S01]  /*0650*/  IMAD.MOV.U32 R4, RZ, RZ, RZ ;  /* 0x000000ffff047224 */ /* 0x000fe200078e00ff */
[----:B------:R-:W-:Y:S01]  /*0660*/  VIMNMX R13, PT, PT, R5, 0x4, PT ;  /* 0x00000004050d7848 */ /* 0x000fe20003fe0100 */
[----:B------:R-:W1:Y:S03]  /*0670*/  I2F.RP R6, R68 ;  /* 0x0000004400067306 */ /* 0x000e660000209400 */
[----:B------:R-:W-:-:S05]  /*0680*/  IABS R9, R13 ;  /* 0x0000000d00097213 */ /* 0x000fca0000000000 */
[----:B------:R-:W4:Y:S08]  /*0690*/  I2F.RP R0, R9 ;  /* 0x0000000900007306 */ /* 0x000f300000209400 */
[----:B-1----:R-:W-:Y:S08]  /*06a0*/  MUFU.RCP R6, R6 ;  /* 0x0000000600067308 */ /* 0x002ff00000001000 */
[----:B----4-:R-:W1:Y:S02]  /*06b0*/  MUFU.RCP R0, R0 ;  /* 0x0000000000007308 */ /* 0x010e640000001000 */
[----:B-1----:R-:W-:Y:S01]  /*06c0*/  VIADD R5, R0, 0xffffffe ;  /* 0x0ffffffe00057836 */ /* 0x002fe20000000000 */
[----:B------:R-:W-:-:S05]  /*06d0*/  IABS R0, R12 ;  /* 0x0000000c00007213 */ /* 0x000fca0000000000 */
[----:B------:R-:W1:Y:S02]  /*06e0*/  F2I.FTZ.U32.TRUNC.NTZ R5, R5 ;  /* 0x0000000500057305 */ /* 0x000e64000021f000 */
[----:B-1----:R-:W-:-:S04]  /*06f0*/  IMAD.MOV R8, RZ, RZ, -R5 ;  /* 0x000000ffff087224 */ /* 0x002fc800078e0a05 */
[----:B------:R-:W-:Y:S01]  /*0700*/  IMAD R7, R8, R9, RZ ;  /* 0x0000000908077224 */ /* 0x000fe200078e02ff */
[----:B------:R-:W-:-:S03]  /*0710*/  IABS R8, R13 ;  /* 0x0000000d00087213 */ /* 0x000fc60000000000 */
[----:B------:R-:W-:-:S04]  /*0720*/  IMAD.HI.U32 R4, R5, R7, R4 ;  /* 0x0000000705047227 */ /* 0x000fc800078e0004 */
[----:B------:R-:W-:Y:S02]  /*0730*/  IMAD.MOV.U32 R5, RZ, RZ, R0 ;  /* 0x000000ffff057224 */ /* 0x000fe400078e0000 */
[----:B------:R-:W-:Y:S02]  /*0740*/  IMAD.MOV.U32 R7, RZ, RZ, R10 ;  /* 0x000000ffff077224 */ /* 0x000fe400078e000a */
[----:B------:R-:W-:Y:S02]  /*0750*/  IMAD.MOV R0, RZ, RZ, -R8 ;  /* 0x000000ffff007224 */ /* 0x000fe400078e0a08 */
[----:B------:R-:W-:Y:S01]  /*0760*/  IMAD.HI.U32 R4, R4, R5, RZ ;  /* 0x0000000504047227 */ /* 0x000fe200078e00ff */
[----:B------:R-:W1:Y:S03]  /*0770*/  I2F.RP R10, R7 ;  /* 0x00000007000a7306 */ /* 0x000e660000209400 */
[----:B------:R-:W-:-:S02]  /*0780*/  IMAD R0, R4, R0, R5 ;  /* 0x0000000004007224 */ /* 0x000fc400078e0205 */
[----:B------:R-:W-:-:S03]  /*0790*/  VIADD R5, R6, 0xffffffe ;  /* 0x0ffffffe06057836 */ /* 0x000fc60000000000 */
[----:B------:R-:W-:-:S03]  /*07a0*/  ISETP.GT.U32.AND P1, PT, R9, R0, PT ;  /* 0x000000000900720c */ /* 0x000fc60003f24070 */
[----:B------:R-:W4:Y:S08]  /*07b0*/  F2I.FTZ.U32.TRUNC.NTZ R5, R5 ;  /* 0x0000000500057305 */ /* 0x000f30000021f000 */
[----:B-1----:R-:W1:Y:S02]  /*07c0*/  MUFU.RCP R10, R10 ;  /* 0x0000000a000a7308 */ /* 0x002e640000001000 */
[----:B------:R-:W-:-:S02]  /*07d0*/  @!P1 IMAD.IADD R0, R0, 0x1, -R9 ;  /* 0x0000000100009824 */ /* 0x000fc400078e0a09 */
[----:B------:R-:W-:Y:S01]  /*07e0*/  @!P1 VIADD R4, R4, 0x1 ;  /* 0x0000000104049836 */ /* 0x000fe20000000000 */
[----:B------:R-:W-:Y:S02]  /*07f0*/  ISETP.NE.AND P1, PT, R13, RZ, PT ;  /* 0x000000ff0d00720c */ /* 0x000fe40003f25270 */
[----:B------:R-:W-:Y:S01]  /*0800*/  ISETP.GE.U32.AND P0, PT, R0, R9, PT ;  /* 0x000000090000720c */ /* 0x000fe20003f06070 */
[----:B----4-:R-:W-:Y:S01]  /*0810*/  IMAD.MOV R71, RZ, RZ, -R5 ;  /* 0x000000ffff477224 */ /* 0x010fe200078e0a05 */
[----:B------:R-:W-:-:S03]  /*0820*/  LOP3.LUT R0, R12, R13, RZ, 0x3c, !PT ;  /* 0x0000000d0c007212 */ /* 0x000fc600078e3cff */
[----:B------:R-:W-:Y:S01]  /*0830*/  IMAD R71, R71, R68, RZ ;  /* 0x0000004447477224 */ /* 0x000fe200078e02ff */
[----:B------:R-:W-:Y:S01]  /*0840*/  ISETP.GE.AND P2, PT, R0, RZ, PT ;  /* 0x000000ff0000720c */ /* 0x000fe20003f46270 */
[----:B-1----:R-:W-:-:S06]  /*0850*/  VIADD R8, R10, 0xffffffe ;  /* 0x0ffffffe0a087836 */ /* 0x002fcc0000000000 */
[----:B------:R-:W-:Y:S01]  /*0860*/  @P0 VIADD R4, R4, 0x1 ;  /* 0x0000000104040836 */ /* 0x000fe20000000000 */
[----:B------:R1:W4:Y:S05]  /*0870*/  F2I.FTZ.U32.TRUNC.NTZ R9, R8 ;  /* 0x0000000800097305 */ /* 0x00032a000021f000 */
[----:B------:R-:W-:Y:S01]  /*0880*/  @!P2 IMAD.MOV R4, RZ, RZ, -R4 ;  /* 0x000000ffff04a224 */ /* 0x000fe200078e0a04 */
[----:B------:R-:W-:Y:S01]  /*0890*/  @!P1 LOP3.LUT R4, RZ, R13, RZ, 0x33, !PT ;  /* 0x0000000dff049212 */ /* 0x000fe200078e33ff */
[----:B-1----:R-:W-:-:S04]  /*08a0*/  IMAD.MOV.U32 R8, RZ, RZ, RZ ;  /* 0x000000ffff087224 */ /* 0x002fc800078e00ff */
[----:B------:R-:W-:Y:S02]  /*08b0*/  IMAD.SHL.U32 R14, R4, 0x40, RZ ;  /* 0x00000040040e7824 */ /* 0x000fe400078e00ff */
[----:B------:R-:W-:Y:S02]  /*08c0*/  IMAD.MOV R0, RZ, RZ, -R4 ;  /* 0x000000ffff007224 */ /* 0x000fe400078e0a04 */
[----:B----4-:R-:W-:Y:S01]  /*08d0*/  IMAD.MOV R6, RZ, RZ, -R9 ;  /* 0x000000ffff067224 */ /* 0x010fe200078e0a09 */
[----:B------:R-:W-:Y:S01]  /*08e0*/  IABS R70, R14 ;  /* 0x0000000e00467213 */ /* 0x000fe20000000000 */
[----:B------:R-:W-:Y:S01]  /*08f0*/  IMAD.MOV.U32 R4, RZ, RZ, RZ ;  /* 0x000000ffff047224 */ /* 0x000fe200078e00ff */
[----:B------:R-:W-:Y:S01]  /*0900*/  STL [R1+0xb8], R14 ;  /* 0x0000b80e01007387 */ /* 0x000fe20000100800 */
[----:B------:R-:W-:Y:S02]  /*0910*/  VIADD R15, R14, 0x1 ;  /* 0x000000010e0f7836 */ /* 0x000fe40000000000 */
[----:B------:R-:W-:-:S02]  /*0920*/  IMAD R69, R6, R7, RZ ;  /* 0x0000000706457224 */ /* 0x000fc400078e02ff */
[----:B------:R-:W-:Y:S01]  /*0930*/  IMAD.HI.U32 R71, R5, R71, R4 ;  /* 0x0000004705477227 */ /* 0x000fe200078e0004 */
[----:B------:R-:W-:Y:S01]  /*0940*/  IABS R4, R15 ;  /* 0x0000000f00047213 */ /* 0x000fe20000000000 */
[----:B------:R-:W-:Y:S02]  /*0950*/  STL [R1+0x6e0], R15 ;  /* 0x0006e00f01007387 */ /* 0x000fe40000100800 */
[----:B------:R-:W-:-:S04]  /*0960*/  IMAD.HI.U32 R69, R9, R69, R8 ;  /* 0x0000004509457227 */ /* 0x000fc800078e0008 */
[C---:B0-----:R-:W-:Y:S02]  /*0970*/  VIADD R3, R14.reuse, 0x2 ;  /* 0x000000020e037836 */ /* 0x041fe40000000000 */
[C---:B------:R-:W-:Y:S02]  /*0980*/  VIADD R6, R14.reuse, 0x3 ;  /* 0x000000030e067836 */ /* 0x040fe40000000000 */
[----:B------:R-:W-:Y:S01]  /*0990*/  IMAD.MOV.U32 R8, RZ, RZ, R4 ;  /* 0x000000ffff087224 */ /* 0x000fe200078e0004 */
[----:B------:R0:W-:Y:S01]  /*09a0*/  STL [R1+0x6dc], R3 ;  /* 0x0006dc0301007387 */ /* 0x0001e20000100800 */
[----:B------:R-:W-:Y:S01]  /*09b0*/  IABS R66, R3 ;  /* 0x0000000300427213 */ /* 0x000fe20000000000 */
[----:B------:R-:W-:Y:S01]  /*09c0*/  IMAD.HI.U32 R4, R69, R70, RZ ;  /* 0x0000004645047227 */ /* 0x000fe200078e00ff */
[----:B------:R-:W-:Y:S01]  /*09d0*/  IABS R10, R6 ;  /* 0x00000006000a7213 */ /* 0x000fe20000000000 */
[----:B------:R1:W-:Y:S02]  /*09e0*/  STL [R1+0x6d8], R6 ;  /* 0x0006d80601007387 */ /* 0x0003e40000100800 */
[----:B------:R-:W-:-:S02]  /*09f0*/  VIADD R9, R14, 0x5 ;  /* 0x000000050e097836 */ /* 0x000fc40000000000 */
[----:B------:R-:W-:-:S04]  /*0a00*/  IMAD.HI.U32 R5, R69, R8, RZ ;  /* 0x0000000845057227 */ /* 0x000fc800078e00ff */
[----:B0-----:R-:W-:Y:S02]  /*0a10*/  VIADD R3, R14, 0x4 ;  /* 0x000000040e037836 */ /* 0x001fe40000000000 */
[----:B-1----:R-:W-:Y:S02]  /*0a20*/  IMAD.MOV R6, RZ, RZ, -R4 ;  /* 0x000000ffff067224 */ /* 0x002fe400078e0a04 */
[----:B------:R-:W-:Y:S01]  /*0a30*/  IMAD.HI.U32 R4, R69, R66, RZ ;  /* 0x0000004245047227 */ /* 0x000fe200078e00ff */
[----:B------:R0:W-:Y:S01]  /*0a40*/  STL [R1+0x70c], R3 ;  /* 0x00070c0301007387 */ /* 0x0001e20000100800 */
[----:B------:R-:W-:Y:S02]  /*0a50*/  IABS R64, R3 ;  /* 0x0000000300407213 */ /* 0x000fe40000000000 */
[----:B------:R-:W-:Y:S01]  /*0a60*/  IMAD R70, R7, R6, R70 ;  /* 0x0000000607467224 */ /* 0x000fe200078e0246 */
[----:B------:R1:W-:Y:S01]  /*0a70*/  STL [R1+0x708], R9 ;  /* 0x0007080901007387 */ /* 0x0003e20000100800 */
[----:B------:R-:W-:-:S02]  /*0a80*/  IMAD.MOV R6, RZ, RZ, -R4 ;  /* 0x000000ffff067224 */ /* 0x000fc400078e0a04 */
[----:B------:R-:W-:Y:S01]  /*0a90*/  IMAD.HI.U32 R4, R69, R64, RZ ;  /* 0x0000004045047227 */ /* 0x000fe200078e00ff */
[----:B------:R-:W-:-:S03]  /*0aa0*/  ISETP.GT.U32.AND P0, PT, R7, R70, PT ;  /* 0x000000460700720c */ /* 0x000fc60003f04070 */
[C---:B0-----:R-:W-:Y:S02]  /*0ab0*/  VIADD R3, R14.reuse, 0x6 ;  /* 0x000000060e037836 */ /* 0x041fe40000000000 */
[----:B------:R-:W-:Y:S02]  /*0ac0*/  IMAD.MOV R5, RZ, RZ, -R5 ;  /* 0x000000ffff057224 */ /* 0x000fe400078e0a05 */
[C---:B------:R-:W-:Y:S01]  /*0ad0*/  IMAD R66, R7.reuse, R6, R66 ;  /* 0x0000000607427224 */ /* 0x040fe200078e0242 */
[----:B------:R0:W-:Y:S01]  /*0ae0*/  STL [R1+0x71c], R3 ;  /* 0x00071c0301007387 */ /* 0x0001e20000100800 */
[----:B------:R-:W-:Y:S01]  /*0af0*/  IABS R62, R3 ;  /* 0x00000003003e7213 */ /* 0x000fe20000000000 */
[----:B------:R-:W-:Y:S01]  /*0b00*/  IMAD.MOV R4, RZ, RZ, -R4 ;  /* 0x000000ffff047224 */ /* 0x000fe200078e0a04 */
[----:B------:R-:W-:Y:S01]  /*0b10*/  IABS R6, R9 ;  /* 0x0000000900067213 */ /* 0x000fe20000000000 */
[C---:B------:R-:W-:Y:S01]  /*0b20*/  IMAD R67, R7.reuse, R5, R8 ;  /* 0x0000000507437224 */ /* 0x040fe200078e0208 */
[----:B------:R-:W-:Y:S01]  /*0b30*/  ISETP.GT.U32.AND P3, PT, R7, R66, PT ;  /* 0x000000420700720c */ /* 0x000fe20003f64070 */
[----:B-1----:R-:W-:-:S02]  /*0b40*/  VIADD R9, R14, 0x8 ;  /* 0x000000080e097836 */ /* 0x002fc40000000000 */
[C---:B------:R-:W-:Y:S01]  /*0b50*/  IMAD R64, R7.reuse, R4, R64 ;  /* 0x0000000407407224 */ /* 0x040fe200078e0240 */
[----:B------:R-:W-:Y:S01]  /*0b60*/  ISETP.GT.U32.AND P1, PT, R7, R67, PT ;  /* 0x000000430700720c */ /* 0x000fe20003f24070 */
[----:B0-----:R-:W-:Y:S01]  /*0b70*/  VIADD R3, R14, 0x7 ;  /* 0x000000070e037836 */ /* 0x001fe20000000000 */
[----:B------:R-:W-:Y:S01]  /*0b80*/  IABS R60, R9 ;  /* 0x00000009003c7213 */ /* 0x000fe20000000000 */
[----:B------:R-:W-:Y:S01]  /*0b90*/  IMAD.HI.U32 R5, R69, R10, RZ ;  /* 0x0000000a45057227 */ /* 0x000fe200078e00ff */
[----:B------:R-:W-:Y:S02]  /*0ba0*/  ISETP.GT.U32.AND P5, PT, R7, R64, PT ;  /* 0x000000400700720c */ /* 0x000fe40003fa4070 */
[----:B------:R0:W-:Y:S01]  /*0bb0*/  STL [R1+0x728], R3 ;  /* 0x0007280301007387 */ /* 0x0001e20000100800 */
[----:B------:R-:W-:Y:S01]  /*0bc0*/  IABS R8, R3 ;  /* 0x0000000300087213 */ /* 0x000fe20000000000 */
[----:B------:R-:W-:Y:S02]  /*0bd0*/  IMAD.HI.U32 R4, R69, R6, RZ ;  /* 0x0000000645047227 */ /* 0x000fe400078e00ff */
[----:B------:R1:W-:Y:S02]  /*0be0*/  STL [R1+0x740], R9 ;  /* 0x0007400901007387 */ /* 0x0003e40000100800 */
[----:B------:R-:W-:-:S02]  /*0bf0*/  IMAD.MOV R5, RZ, RZ, -R5 ;  /* 0x000000ffff057224 */ /* 0x000fc400078e0a05 */
[----:B------:R-:W-:Y:S02]  /*0c00*/  IMAD.MOV R63, RZ, RZ, -R4 ;  /* 0x000000ffff3f7224 */ /* 0x000fe400078e0a04 */
[----:B0-----:R-:W-:Y:S02]  /*0c10*/  VIADD R3, R14, 0x9 ;  /* 0x000000090e037836 */ /* 0x001fe40000000000 */
[----:B------:R-:W-:-:S03]  /*0c20*/  IMAD.HI.U32 R4, R69, R8, RZ ;  /* 0x0000000845047227 */ /* 0x000fc600078e00ff */
[----:B-1----:R-:W-:Y:S01]  /*0c30*/  IABS R9, R3 ;  /* 0x0000000300097213 */ /* 0x002fe20000000000 */
[C---:B------:R-:W-:Y:S01]  /*0c40*/  IMAD R65, R7.reuse, R5, R10 ;  /* 0x0000000507417224 */ /* 0x040fe200078e020a */
[----:B------:R0:W-:Y:S01]  /*0c50*/  STL [R1+0x73c], R3 ;  /* 0x00073c0301007387 */ /* 0x0001e20000100800 */
[C---:B------:R-:W-:Y:S02]  /*0c60*/  IMAD R63, R7.reuse, R63, R6 ;  /* 0x0000003f073f7224 */ /* 0x040fe400078e0206 */
[----:B------:R-:W-:Y:S01]  /*0c70*/  IMAD.MOV.U32 R6, RZ, RZ, R9 ;  /* 0x000000ffff067224 */ /* 0x000fe200078e0009 */
[C---:B------:R-:W-:Y:S01]  /*0c80*/  ISETP.GT.U32.AND P2, PT, R7.reuse, R65, PT ;  /* 0x000000410700720c */ /* 0x040fe20003f44070 */
[----:B------:R-:W-:Y:S01]  /*0c90*/  VIADD R10, R14, 0xa ;  /* 0x0000000a0e0a7836 */ /* 0x000fe20000000000 */
[----:B------:R-:W-:Y:S01]  /*0ca0*/  ISETP.GT.U32.AND P6, PT, R7, R63, PT ;  /* 0x0000003f0700720c */ /* 0x000fe20003fc4070 */
[----:B------:R-:W-:Y:S02]  /*0cb0*/  IMAD.MOV R61, RZ, RZ, -R4 ;  /* 0x000000ffff3d7224 */ /* 0x000fe400078e0a04 */
[----:B------:R-:W-:Y:S01]  /*0cc0*/  IMAD.HI.U32 R5, R69, R62, RZ ;  /* 0x0000003e45057227 */ /* 0x000fe200078e00ff */
[----:B------:R-:W-:Y:S01]  /*0cd0*/  STL [R1+0x738], R10 ;  /* 0x0007380a01007387 */ /* 0x000fe20000100800 */
[----:B------:R-:W-:-:S02]  /*0ce0*/  IABS R58, R10 ;  /* 0x0000000a003a7213 */ /* 0x000fc40000000000 */
[----:B0-----:R-:W-:Y:S02]  /*0cf0*/  VIADD R3, R14, 0xb ;  /* 0x0000000b0e037836 */ /* 0x001fe40000000000 */
[----:B------:R-:W-:-:S03]  /*0d00*/  IMAD.HI.U32 R4, R69, R6, RZ ;  /* 0x0000000645047227 */ /* 0x000fc600078e00ff */
[----:B------:R0:W-:Y:S01]  /*0d10*/  STL [R1+0x734], R3 ;  /* 0x0007340301007387 */ /* 0x0001e20000100800 */
[C---:B------:R-:W-:Y:S01]  /*0d20*/  IMAD R61, R7.reuse, R61, R8 ;  /* 0x0000003d073d7224 */ /* 0x040fe200078e0208 */
[----:B------:R-:W-:Y:S01]  /*0d30*/  IABS R8, R3 ;  /* 0x0000000300087213 */ /* 0x000fe20000000000 */
[----:B------:R-:W-:Y:S02]  /*0d40*/  IMAD.MOV R5, RZ, RZ, -R5 ;  /* 0x000000ffff057224 */ /* 0x000fe400078e0a05 */
[----:B------:R-:W-:Y:S02]  /*0d50*/  IMAD.MOV R4, RZ, RZ, -R4 ;  /* 0x000000ffff047224 */ /* 0x000fe400078e0a04 */
[----:B------:R-:W-:Y:S02]  /*0d60*/  IMAD R62, R7, R5, R62 ;  /* 0x00000005073e7224 */ /* 0x000fe400078e023e */
[----:B------:R-:W-:-:S04]  /*0d70*/  IMAD.HI.U32 R5, R69, R60, RZ ;  /* 0x0000003c45057227 */ /* 0x000fc800078e00ff */
[C---:B0-----:R-:W-:Y:S02]  /*0d80*/  VIADD R3, R14.reuse, 0xc ;  /* 0x0000000c0e037836 */ /* 0x041fe40000000000 */
[----:B------:R-:W-:Y:S02]  /*0d90*/  IMAD R59, R7, R4, R6 ;  /* 0x00000004073b7224 */ /* 0x000fe400078e0206 */
[----:B------:R-:W-:Y:S01]  /*0da0*/  VIADD R9, R14, 0xd ;  /* 0x0000000d0e097836 */ /* 0x000fe20000000000 */
[----:B------:R0:W-:Y:S01]  /*0db0*/  STL [R1+0x730], R3 ;  /* 0x0007300301007387 */ /* 0x0001e20000100800 */
[----:B------:R-:W-:Y:S01]  /*0dc0*/  IABS R56, R3 ;  /* 0x0000000300387213 */ /* 0x000fe20000000000 */
[----:B------:R-:W-:Y:S02]  /*0dd0*/  IMAD.HI.U32 R4, R69, R58, RZ ;  /* 0x0000003a45047227 */ /* 0x000fe400078e00ff */
[----:B------:R1:W-:Y:S01]  /*0de0*/  STL [R1+0x750], R9 ;  /* 0x0007500901007387 */ /* 0x0003e20000100800 */
[----:B------:R-:W-:Y:S01]  /*0df0*/  IABS R10, R9 ;  /* 0x00000009000a7213 */ /* 0x000fe20000000000 */
[----:B------:R-:W-:-:S02]  /*0e00*/  IMAD.MOV R5, RZ, RZ, -R5 ;  /* 0x000000ffff057224 */ /* 0x000fc400078e0a05 */
[----:B------:R-:W-:Y:S02]  /*0e10*/  IMAD.MOV R6, RZ, RZ, -R4 ;  /* 0x000000ffff067224 */ /* 0x000fe400078e0a04 */
[----:B0-----:R-:W-:Y:S02]  /*0e20*/  VIADD R3, R14, 0xe ;  /* 0x0000000e0e037836 */ /* 0x001fe40000000000 */
[----:B------:R-:W-:-:S03]  /*0e30*/  IMAD.HI.U32 R4, R69, R56, RZ ;  /* 0x0000003845047227 */ /* 0x000fc600078e00ff */
[----:B------:R0:W-:Y:S01]  /*0e40*/  STL [R1+0x74c], R3 ;  /* 0x00074c0301007387 */ /* 0x0001e20000100800 */
[----:B------:R-:W-:Y:S01]  /*0e50*/  IABS R54, R3 ;  /* 0x0000000300367213 */ /* 0x000fe20000000000 */
[C---:B-1----:R-:W-:Y:S02]  /*0e60*/  VIADD R9, R14.reuse, 0xf ;  /* 0x0000000f0e097836 */ /* 0x042fe40000000000 */
[----:B------:R-:W-:Y:S02]  /*0e70*/  IMAD R60, R7, R5, R60 ;  /* 0x00000005073c7224 */ /* 0x000fe400078e023c */
[----:B------:R-:W-:Y:S01]  /*0e80*/  IMAD.HI.U32 R5, R69, R8, RZ ;  /* 0x0000000845057227 */ /* 0x000fe200078e00ff */
[----:B------:R-:W-:Y:S03]  /*0e90*/  STL [R1+0x754], R9 ;  /* 0x0007540901007387 */ /* 0x000fe60000100800 */
[----:B0-----:R-:W-:-:S02]  /*0ea0*/  VIADD R3, R14, 0x10 ;  /* 0x000000100e037836 */ /* 0x001fc40000000000 */
[----:B------:R-:W-:Y:S02]  /*0eb0*/  IMAD R58, R7, R6, R58 ;  /* 0x00000006073a7224 */ /* 0x000fe400078e023a */
[----:B------:R-:W-:Y:S01]  /*0ec0*/  IMAD.MOV R6, RZ, RZ, -R4 ;  /* 0x000000ffff067224 */ /* 0x000fe200078e0a04 */
[----:B------:R0:W-:Y:S01]  /*0ed0*/  STL [R1+0x758], R3 ;  /* 0x0007580301007387 */ /* 0x0001e20000100800 */
[----:B------:R-:W-:Y:S01]  /*0ee0*/  IMAD.HI.U32 R4, R69, R54, RZ ;  /* 0x0000003645047227 */ /* 0x000fe200078e00ff */
[----:B------:R-:W-:-:S03]  /*0ef0*/  IABS R52, R3 ;  /* 0x0000000300347213 */ /* 0x000fc60000000000 */
[----:B------:R-:W-:Y:S02]  /*0f00*/  IMAD.MOV R5, RZ, RZ, -R5 ;  /* 0x000000ffff057224 */ /* 0x000fe400078e0a05 */
[C---:B------:R-:W-:Y:S01]  /*0f10*/  IMAD R56, R7.reuse, R6, R56 ;  /* 0x0000000607387224 */ /* 0x040fe200078e0238 */
[----:B------:R-:W-:Y:S01]  /*0f20*/  IABS R6, R9 ;  /* 0x0000000900067213 */ /* 0x000fe20000000000 */
[----:B------:R-:W-:Y:S02]  /*0f30*/  IMAD.MOV R4, RZ, RZ, -R4 ;  /* 0x000000ffff047224 */ /* 0x000fe400078e0a04 */
[C---:B0-----:R-:W-:Y:S02]  /*0f40*/  VIADD R3, R14.reuse, 0x11 ;  /* 0x000000110e037836 */ /* 0x041fe40000000000 */
[C---:B------:R-:W-:Y:S02]  /*0f50*/  IMAD R57, R7.reuse, R5, R8 ;  /* 0x0000000507397224 */ /* 0x040fe400078e0208 */
[----:B------:R-:W-:Y:S01]  /*0f60*/  VIADD R9, R14, 0x12 ;  /* 0x000000120e097836 */ /* 0x000fe20000000000 */
[----:B------:R0:W-:Y:S01]  /*0f70*/  STL [R1+0x760], R3 ;  /* 0x0007600301007387 */ /* 0x0001e20000100800 */
[----:B------:R-:W-:Y:S01]  /*0f80*/  IABS R8, R3 ;  /* 0x0000000300087213 */ /* 0x000fe20000000000 */
[----:B------:R-:W-:-:S02]  /*0f90*/  IMAD R54, R7, R4, R54 ;  /* 0x0000000407367224 */ /* 0x000fc400078e0236 */
[C---:B------:R-:W-:Y:S01]  /*0fa0*/  IMAD.HI.U32 R5, R69.reuse, R10, RZ ;  /* 0x0000000a45057227 */ /* 0x040fe200078e00ff */
[----:B------:R1:W-:Y:S01]  /*0fb0*/  STL [R1+0x764], R9 ;  /* 0x0007640901007387 */ /* 0x0003e20000100800 */
[----:B------:R-:W-:Y:S02]  /*0fc0*/  IABS R50, R9 ;  /* 0x0000000900327213 */ /* 0x000fe40000000000 */
[----:B------:R-:W-:-:S04]  /*0fd0*/  IMAD.HI.U32 R4, R69, R6, RZ ;  /* 0x0000000645047227 */ /* 0x000fc800078e00ff */
[----:B0-----:R-:W-:Y:S02]  /*0fe0*/  VIADD R3, R14, 0x13 ;  /* 0x000000130e037836 */ /* 0x001fe40000000000 */
[----:B------:R-:W-:Y:S02]  /*0ff0*/  IMAD.MOV R5, RZ, RZ, -R5 ;  /* 0x000000ffff057224 */ /* 0x000fe400078e0a05 */
[----:B------:R-:W-:Y:S01]  /*1000*/  IMAD.MOV R53, RZ, RZ, -R4 ;  /* 0x000000ffff357224 */ /* 0x000fe200078e0a04 */
[----:B-1----:R-:W-:Y:S01]  /*1010*/  IABS R9, R3 ;  /* 0x0000000300097213 */ /* 0x002fe20000000000 */
[----:B------:R-:W-:Y:S01]  /*1020*/  IMAD.HI.U32 R4, R69, R8, RZ ;  /* 0x0000000845047227 */ /* 0x000fe200078e00ff */
[----:B------:R0:W-:Y:S03]  /*1030*/  STL [R1+0x774], R3 ;  /* 0x0007740301007387 */ /* 0x0001e60000100800 */
[----:B------:R-:W-:-:S02]  /*1040*/  IMAD R55, R7, R5, R10 ;  /* 0x0000000507377224 */ /* 0x000fc400078e020a */
[----:B------:R-:W-:Y:S02]  /*1050*/  IMAD R53, R7, R53, R6 ;  /* 0x0000003507357224 */ /* 0x000fe400078e0206 */
[----:B------:R-:W-:Y:S02]  /*1060*/  IMAD.MOV.U32 R6, RZ, RZ, R9 ;  /* 0x000000ffff067224 */ /* 0x000fe400078e0009 */
[C---:B------:R-:W-:Y:S02]  /*1070*/  VIADD R10, R14.reuse, 0x14 ;  /* 0x000000140e0a7836 */ /* 0x040fe40000000000 */
[----:B------:R-:W-:Y:S02]  /*1080*/  IMAD.MOV R51, RZ, RZ, -R4 ;  /* 0x000000ffff337224 */ /* 0x000fe400078e0a04 */
[----:B0-----:R-:W-:Y:S01]  /*1090*/  VIADD R3, R14, 0x15 ;  /* 0x000000150e037836 */ /* 0x001fe20000000000 */
[----:B------:R-:W-:Y:S01]  /*10a0*/  STL [R1+0x770], R10 ;  /* 0x0007700a01007387 */ /* 0x000fe20000100800 */
[----:B------:R-:W-:Y:S01]  /*10b0*/  IMAD.HI.U32 R5, R69, R52, RZ ;  /* 0x0000003445057227 */ /* 0x000fe200078e00ff */
[----:B------:R-:W-:-:S02]  /*10c0*/  IABS R48, R10 ;  /* 0x0000000a00307213 */ /* 0x000fc40000000000 */
[----:B------:R0:W-:Y:S01]  /*10d0*/  STL [R1+0x778], R3 ;  /* 0x0007780301007387 */ /* 0x0001e20000100800 */
[----:B------:R-:W-:-:S04]  /*10e0*/  IMAD.HI.U32 R4, R69, R6, RZ ;  /* 0x0000000645047227 */ /* 0x000fc800078e00ff */
[C---:B------:R-:W-:Y:S01]  /*10f0*/  IMAD R51, R7.reuse, R51, R8 ;  /* 0x0000003307337224 */ /* 0x040fe200078e0208 */
[----:B------:R-:W-:Y:S01]  /*1100*/  IABS R8, R3 ;  /* 0x0000000300087213 */ /* 0x000fe20000000000 */
[----:B------:R-:W-:Y:S02]  /*1110*/  IMAD.MOV R5, RZ, RZ, -R5 ;  /* 0x000000ffff057224 */ /* 0x000fe400078e0a05 */
[----:B------:R-:W-:Y:S02]  /*1120*/  IMAD.MOV R4, RZ, RZ, -R4 ;  /* 0x000000ffff047224 */ /* 0x000fe400078e0a04 */
[----:B0-----:R-:W-:Y:S02]  /*1130*/  VIADD R3, R14, 0x16 ;  /* 0x000000160e037836 */ /* 0x001fe40000000000 */
[----:B------:R-:W-:Y:S02]  /*1140*/  IMAD R52, R7, R5, R52 ;  /* 0x0000000507347224 */ /* 0x000fe400078e0234 */
[----:B------:R-:W-:Y:S01]  /*1150*/  IMAD.HI.U32 R5, R69, R50, RZ ;  /* 0x0000003245057227 */ /* 0x000fe200078e00ff */
[----:B------:R0:W-:Y:S01]  /*1160*/  STL [R1+0x77c], R3 ;  /* 0x00077c0301007387 */ /* 0x0001e20000100800 */
[----:B------:R-:W-:-:S02]  /*1170*/  IABS R46, R3 ;  /* 0x00000003002e7213 */ /* 0x000fc40000000000 */
[----:B------:R-:W-:Y:S02]  /*1180*/  IMAD R49, R7, R4, R6 ;  /* 0x0000000407317224 */ /* 0x000fe400078e0206 */
[----:B------:R-:W-:Y:S02]  /*1190*/  VIADD R9, R14, 0x17 ;  /* 0x000000170e097836 */ /* 0x000fe40000000000 */
[----:B------:R-:W-:-:S03]  /*11a0*/  IMAD.HI.U32 R4, R69, R48, RZ ;  /* 0x0000003045047227 */ /* 0x000fc600078e00ff */
[----:B------:R1:W-:Y:S01]  /*11b0*/  STL [R1+0x784], R9 ;  /* 0x0007840901007387 */ /* 0x0003e20000100800 */
[----:B0-----:R-:W-:Y:S01]  /*11c0*/  VIADD R3, R14, 0x18 ;  /* 0x000000180e037836 */ /* 0x001fe20000000000 */
[----:B------:R-:W-:Y:S01]  /*11d0*/  IABS R10, R9 ;  /* 0x00000009000a7213 */ /* 0x000fe20000000000 */
[----:B------:R-:W-:Y:S02]  /*11e0*/  IMAD.MOV R5, RZ, RZ, -R5 ;  /* 0x000000ffff057224 */ /* 0x000fe400078e0a05 */
[----:B------:R-:W-:Y:S01]  /*11f0*/  IMAD.MOV R6, RZ, RZ, -R4 ;  /* 0x000000ffff067224 */ /* 0x000fe200078e0a04 */
[----:B------:R0:W-:Y:S01]  /*1200*/  STL [R1+0x788], R3 ;  /* 0x0007880301007387 */ /* 0x0001e20000100800 */
[----:B------:R-:W-:Y:S01]  /*1210*/  IABS R44, R3 ;  /* 0x00000003002c7213 */ /* 0x000fe20000000000 */
[----:B------:R-:W-:-:S04]  /*1220*/  IMAD.HI.U32 R4, R69, R46, RZ ;  /* 0x0000002e45047227 */ /* 0x000fc800078e00ff */
[C---:B-1----:R-:W-:Y:S02]  /*1230*/  VIADD R9, R14.reuse, 0x19 ;  /* 0x000000190e097836 */ /* 0x042fe40000000000 */
[----:B------:R-:W-:Y:S02]  /*1240*/  IMAD R50, R7, R5, R50 ;  /* 0x0000000507327224 */ /* 0x000fe400078e0232 */
[----:B0-----:R-:W-:Y:S01]  /*1250*/  VIADD R3, R14, 0x1a ;  /* 0x0000001a0e037836 */ /* 0x001fe20000000000 */
[----:B------:R-:W-:Y:S01]  /*1260*/  STL [R1+0x798], R9 ;  /* 0x0007980901007387 */ /* 0x000fe20000100800 */
[----:B------:R-:W-:-:S03]  /*1270*/  IMAD.HI.U32 R5, R69, R8, RZ ;  /* 0x0000000845057227 */ /* 0x000fc600078e00ff */
[----:B------:R0:W-:Y:S01]  /*1280*/  STL [R1+0x794], R3 ;  /* 0x0007940301007387 */ /* 0x0001e20000100800 */
[----:B------:R-:W-:Y:S01]  /*1290*/  IMAD R48, R7, R6, R48 ;  /* 0x0000000607307224 */ /* 0x000fe200078e0230 */
[----:B------:R-:W-:Y:S01]  /*12a0*/  IABS R42, R3 ;  /* 0x00000003002a7213 */ /* 0x000fe20000000000 */
[----:B------:R-:W-:Y:S02]  /*12b0*/  IMAD.MOV R6, RZ, RZ, -R4 ;  /* 0x000000ffff067224 */ /* 0x000fe400078e0a04 */
[----:B------:R-:W-:-:S04]  /*12c0*/  IMAD.HI.U32 R4, R69, R44, RZ ;  /* 0x0000002c45047227 */ /* 0x000fc800078e00ff */
[----:B------:R-:W-:Y:S02]  /*12d0*/  IMAD.MOV R5, RZ, RZ, -R5 ;  /* 0x000000ffff057224 */ /* 0x000fe400078e0a05 */
[C---:B0-----:R-:W-:Y:S02]  /*12e0*/  VIADD R3, R14.reuse, 0x1b ;  /* 0x0000001b0e037836 */ /* 0x041fe40000000000 */
[C---:B------:R-:W-:Y:S01]  /*12f0*/  IMAD R46, R7.reuse, R6, R46 ;  /* 0x00000006072e7224 */ /* 0x040fe200078e022e */
[----:B------:R-:W-:Y:S01]  /*1300*/  IABS R6, R9 ;  /* 0x0000000900067213 */ /* 0x000fe20000000000 */
[----:B------:R-:W-:Y:S01]  /*1310*/  IMAD.MOV R4, RZ, RZ, -R4 ;  /* 0x000000ffff047224 */ /* 0x000fe200078e0a04 */
[----:B------:R0:W-:Y:S01]  /*1320*/  STL [R1+0x79c], R3 ;  /* 0x00079c0301007387 */ /* 0x0001e20000100800 */
[----:B------:R-:W-:Y:S01]  /*1330*/  IMAD R47, R7, R5, R8 ;  /* 0x00000005072f7224 */ /* 0x000fe200078e0208 */
[----:B------:R-:W-:Y:S01]  /*1340*/  IABS R8, R3 ;  /* 0x0000000300087213 */ /* 0x000fe20000000000 */
[----:B------:R-:W-:-:S02]  /*1350*/  VIADD R9, R14, 0x1c ;  /* 0x0000001c0e097836 */ /* 0x000fc40000000000 */
[----:B------:R-:W-:-:S03]  /*1360*/  IMAD.HI.U32 R5, R69, R10, RZ ;  /* 0x0000000a45057227 */ /* 0x000fc600078e00ff */
[----:B------:R1:W-:Y:S01]  /*1370*/  STL [R1+0x7a0], R9 ;  /* 0x0007a00901007387 */ /* 0x0003e20000100800 */
[----:B------:R-:W-:Y:S01]  /*1380*/  IMAD R44, R7, R4, R44 ;  /* 0x00000004072c7224 */ /* 0x000fe200078e022c */
[----:B------:R-:W-:Y:S01]  /*1390*/  IABS R40, R9 ;  /* 0x0000000900287213 */ /* 0x000fe20000000000 */
[----:B0-----:R-:W-:Y:S02]  /*13a0*/  VIADD R3, R14, 0x1d ;  /* 0x0000001d0e037836 */ /* 0x001fe40000000000 */
[----:B------:R-:W-:-:S03]  /*13b0*/  IMAD.HI.U32 R4, R69, R6, RZ ;  /* 0x0000000645047227 */ /* 0x000fc600078e00ff */
[----:B------:R0:W-:Y:S01]  /*13c0*/  STL [R1+0x7a8], R3 ;  /* 0x0007a80301007387 */ /* 0x0001e20000100800 */
[----:B------:R-:W-:Y:S01]  /*13d0*/  IMAD.MOV R5, RZ, RZ, -R5 ;  /* 0x000000ffff057224 */ /* 0x000fe200078e0a05 */
[----:B-1----:R-:W-:Y:S01]  /*13e0*/  IABS R9, R3 ;  /* 0x0000000300097213 */ /* 0x002fe20000000000 */
[----:B------:R-:W-:Y:S02]  /*13f0*/  IMAD.MOV R43, RZ, RZ, -R4 ;  /* 0x000000ffff2b7224 */ /* 0x000fe400078e0a04 */
[----:B------:R-:W-:-:S04]  /*1400*/  IMAD.HI.U32 R4, R69, R8, RZ ;  /* 0x0000000845047227 */ /* 0x000fc800078e00ff */
[C---:B------:R-:W-:Y:S02]  /*1410*/  IMAD R45, R7.reuse, R5, R10 ;  /* 0x00000005072d7224 */ /* 0x040fe400078e020a */
[----:B------:R-:W-:Y:S02]  /*1420*/  IMAD R43, R7, R43, R6 ;  /* 0x0000002b072b7224 */ /* 0x000fe400078e0206 */
[----:B------:R-:W-:Y:S02]  /*1430*/  VIADD R10, R14, 0x1e ;  /* 0x0000001e0e0a7836 */ /* 0x000fe40000000000 */
[----:B------:R-:W-:-:S03]  /*1440*/  IMAD.HI.U32 R5, R69, R42, RZ ;  /* 0x0000002a45057227 */ /* 0x000fc600078e00ff */
[----:B------:R-:W-:Y:S01]  /*1450*/  STL [R1+0x7ac], R10 ;  /* 0x0007ac0a01007387 */ /* 0x000fe20000100800 */
[----:B------:R-:W-:Y:S01]  /*1460*/  IMAD.MOV.U32 R6, RZ, RZ, R9 ;  /* 0x000000ffff067224 */ /* 0x000fe200078e0009 */
[----:B------:R-:W-:Y:S01]  /*1470*/  IABS R38, R10 ;  /* 0x0000000a00267213 */ /* 0x000fe20000000000 */
[----:B------:R-:W-:Y:S02]  /*1480*/  IMAD.MOV R41, RZ, RZ, -R4 ;  /* 0x000000ffff297224 */ /* 0x000fe400078e0a04 */
[C---:B0-----:R-:W-:Y:S02]  /*1490*/  VIADD R3, R14.reuse, 0x1f ;  /* 0x0000001f0e037836 */ /* 0x041fe40000000000 */
[----:B------:R-:W-:Y:S02]  /*14a0*/  IMAD.MOV R5, RZ, RZ, -R5 ;  /* 0x000000ffff057224 */ /* 0x000fe400078e0a05 */
[----:B------:R-:W-:Y:S01]  /*14b0*/  IMAD.HI.U32 R4, R69, R6, RZ ;  /* 0x0000000645047227 */ /* 0x000fe200078e00ff */
[----:B------:R0:W-:Y:S03]  /*14c0*/  STL [R1+0x7bc], R3 ;  /* 0x0007bc0301007387 */ /* 0x0001e60000100800 */
[----:B------:R-:W-:Y:S01]  /*14d0*/  IMAD R41, R7, R41, R8 ;  /* 0x0000002907297224 */ /* 0x000fe200078e0208 */
[----:B------:R-:W-:Y:S01]  /*14e0*/  IABS R8, R3 ;  /* 0x0000000300087213 */ /* 0x000fe20000000000 */
[----:B------:R-:W-:-:S02]  /*14f0*/  VIADD R9, R14, 0x21 ;  /* 0x000000210e097836 */ /* 0x000fc40000000000 */
[----:B------:R-:W-:Y:S02]  /*1500*/  IMAD R42, R7, R5, R42 ;  /* 0x00000005072a7224 */ /* 0x000fe400078e022a */
[----:B------:R-:W-:Y:S02]  /*1510*/  IMAD.MOV R4, RZ, RZ, -R4 ;  /* 0x000000ffff047224 */ /* 0x000fe400078e0a04 */
[----:B0-----:R-:W-:Y:S02]  /*1520*/  VIADD R3, R14, 0x20 ;  /* 0x000000200e037836 */ /* 0x001fe40000000000 */
[----:B------:R-:W-:-:S03]  /*1530*/  IMAD.HI.U32 R5, R69, R40, RZ ;  /* 0x0000002845057227 */ /* 0x000fc600078e00ff */
[----:B------:R0:W-:Y:S01]  /*1540*/  STL [R1+0x7b8], R3 ;  /* 0x0007b80301007387 */ /* 0x0001e20000100800 */
[----:B------:R-:W-:Y:S01]  /*1550*/  IMAD R39, R7, R4, R6 ;  /* 0x0000000407277224 */ /* 0x000fe200078e0206 */
[----:B------:R-:W-:Y:S01]  /*1560*/  IABS R36, R3 ;  /* 0x0000000300247213 */ /* 0x000fe20000000000 */
[----:B------:R-:W-:Y:S01]  /*1570*/  IMAD.MOV R5, RZ, RZ, -R5 ;  /* 0x000000ffff057224 */ /* 0x000fe200078e0a05 */
[----:B------:R1:W-:Y:S01]  /*1580*/  STL [R1+0x7c0], R9 ;  /* 0x0007c00901007387 */ /* 0x0003e20000100800 */
[----:B------:R-:W-:-:S04]  /*1590*/  IMAD.HI.U32 R4, R69, R38, RZ ;  /* 0x0000002645047227 */ /* 0x000fc800078e00ff */
[----:B------:R-:W-:Y:S02]  /*15a0*/  IMAD R40, R7, R5, R40 ;  /* 0x0000000507287224 */ /* 0x000fe400078e0228 */
[----:B0-----:R-:W-:Y:S02]  /*15b0*/  VIADD R3, R14, 0x22 ;  /* 0x000000220e037836 */ /* 0x001fe40000000000 */
[----:B------:R-:W-:Y:S01]  /*15c0*/  IMAD.MOV R6, RZ, RZ, -R4 ;  /* 0x000000ffff067224 */ /* 0x000fe200078e0a04 */
[----:B-1----:R-:W-:Y:S01]  /*15d0*/  IABS R9, R9 ;  /* 0x0000000900097213 */ /* 0x002fe20000000000 */
[----:B------:R-:W-:Y:S01]  /*15e0*/  IMAD.HI.U32 R5, R69, R8, RZ ;  /* 0x0000000845057227 */ /* 0x000fe200078e00ff */
[----:B------:R0:W-:Y:S01]  /*15f0*/  STL [R1+0x7c4], R3 ;  /* 0x0007c40301007387 */ /* 0x0001e20000100800 */
[----:B------:R-:W-:Y:S02]  /*1600*/  IABS R34, R3 ;  /* 0x0000000300227213 */ /* 0x000fe40000000000 */
[----:B------:R-:W-:-:S02]  /*1610*/  IMAD.MOV.U32 R4, RZ, RZ, R9 ;  /* 0x000000ffff047224 */ /* 0x000fc400078e0009 */
[C---:B------:R-:W-:Y:S02]  /*1620*/  VIADD R10, R14.reuse, 0x23 ;  /* 0x000000230e0a7836 */ /* 0x040fe40000000000 */
[----:B------:R-:W-:Y:S02]  /*1630*/  IMAD R38, R7, R6, R38 ;  /* 0x0000000607267224 */ /* 0x000fe400078e0226 */
[----:B------:R-:W-:Y:S01]  /*1640*/  IMAD.MOV R37, RZ, RZ, -R5 ;  /* 0x000000ffff257224 */ /* 0x000fe200078e0a05 */
[----:B------:R-:W-:Y:S01]  /*1650*/  STL [R1+0x7cc], R10 ;  /* 0x0007cc0a01007387 */ /* 0x000fe20000100800 */
[----:B0-----:R-:W-:Y:S02]  /*1660*/  VIADD R3, R14, 0x24 ;  /* 0x000000240e037836 */ /* 0x001fe40000000000 */
[----:B------:R-:W-:-:S03]  /*1670*/  IMAD.HI.U32 R6, R69, R4, RZ ;  /* 0x0000000445067227 */ /* 0x000fc600078e00ff */
[----:B------:R0:W-:Y:S01]  /*1680*/  STL [R1+0x7d0], R3 ;  /* 0x0007d00301007387 */ /* 0x0001e20000100800 */
[----:B------:R-:W-:Y:S01]  /*1690*/  IMAD.HI.U32 R5, R69, R36, RZ ;  /* 0x0000002445057227 */ /* 0x000fe200078e00ff */
[----:B------:R-:W-:-:S03]  /*16a0*/  IABS R32, R3 ;  /* 0x0000000300207213 */ /* 0x000fc60000000000 */
[C---:B------:R-:W-:Y:S02]  /*16b0*/  IMAD R37, R7.reuse, R37, R8 ;  /* 0x0000002507257224 */ /* 0x040fe400078e0208 */
[----:B------:R-:W-:Y:S02]  /*16c0*/  IMAD.MOV R6, RZ, RZ, -R6 ;  /* 0x000000ffff067224 */ /* 0x000fe400078e0a06 */
[----:B------:R-:W-:Y:S02]  /*16d0*/  IMAD.MOV R8, RZ, RZ, -R5 ;  /* 0x000000ffff087224 */ /* 0x000fe400078e0a05 */
[C---:B0-----:R-:W-:Y:S02]  /*16e0*/  VIADD R3, R14.reuse, 0x25 ;  /* 0x000000250e037836 */ /* 0x041fe40000000000 */
[C---:B------:R-:W-:Y:S02]  /*16f0*/  IMAD R35, R7.reuse, R6, R4 ;  /* 0x0000000607237224 */ /* 0x040fe400078e0204 */
[----:B------:R-:W-:Y:S01]  /*1700*/  IMAD R36, R7, R8, R36 ;  /* 0x0000000807247224 */ /* 0x000fe200078e0224 */
[----:B------:R0:W-:Y:S01]  /*1710*/  STL [R1+0x7c8], R3 ;  /* 0x0007c80301007387 */ /* 0x0001e20000100800 */
[----:B------:R-:W-:Y:S01]  /*1720*/  VIADD R9, R14, 0x26 ;  /* 0x000000260e097836 */ /* 0x000fe20000000000 */
[----:B------:R-:W-:Y:S01]  /*1730*/  IABS R6, R3 ;  /* 0x0000000300067213 */ /* 0x000fe20000000000 */
[----:B------:R-:W-:Y:S01]  /*1740*/  IMAD.HI.U32 R5, R69, R34, RZ ;  /* 0x0000002245057227 */ /* 0x000fe200078e00ff */
[----:B------:R-:W-:-:S02]  /*1750*/  IABS R8, R10 ;  /* 0x0000000a00087213 */ /* 0x000fc40000000000 */
[----:B------:R1:W-:Y:S01]  /*1760*/  STL [R1+0x7b4], R9 ;  /* 0x0007b40901007387 */ /* 0x0003e20000100800 */
[----:B------:R-:W-:Y:S01]  /*1770*/  IMAD.MOV R5, RZ, RZ, -R5 ;  /* 0x000000ffff057224 */ /* 0x000fe200078e0a05 */
[----:B------:R-:W-:Y:S01]  /*1780*/  IABS R30, R9 ;  /* 0x00000009001e7213 */ /* 0x000fe20000000000 */
[----:B------:R-:W-:Y:S02]  /*1790*/  IMAD.MOV.U32 R4, RZ, RZ, R8 ;  /* 0x000000ffff047224 */ /* 0x000fe400078e0008 */
[----:B0-----:R-:W-:Y:S02]  /*17a0*/  VIADD R3, R14, 0x27 ;  /* 0x000000270e037836 */ /* 0x001fe40000000000 */
[----:B------:R-:W-:Y:S02]  /*17b0*/  IMAD R34, R7, R5, R34 ;  /* 0x0000000507227224 */ /* 0x000fe400078e0222 */
[----:B------:R-:W-:Y:S01]  /*17c0*/  IMAD.HI.U32 R31, R69, R6, RZ ;  /* 0x00000006451f7227 */ /* 0x000fe200078e00ff */
[----:B------:R0:W-:Y:S01]  /*17d0*/  STL [R1+0x7b0], R3 ;  /* 0x0007b00301007387 */ /* 0x0001e20000100800 */
[----:B------:R-:W-:-:S02]  /*17e0*/  IABS R29, R3 ;  /* 0x00000003001d7213 */ /* 0x000fc40000000000 */
[----:B-1----:R-:W-:Y:S02]  /*17f0*/  VIADD R9, R14, 0x28 ;  /* 0x000000280e097836 */ /* 0x002fe40000000000 */
[----:B------:R-:W-:-:S03]  /*1800*/  IMAD.HI.U32 R5, R69, R4, RZ ;  /* 0x0000000445057227 */ /* 0x000fc600078e00ff */
[----:B------:R-:W-:Y:S01]  /*1810*/  STL [R1+0x7a4], R9 ;  /* 0x0007a40901007387 */ /* 0x000fe20000100800 */
[----:B------:R-:W-:Y:S01]  /*1820*/  IMAD.MOV R31, RZ, RZ, -R31 ;  /* 0x000000ffff1f7224 */ /* 0x000fe200078e0a1f */
[----:B------:R-:W-:Y:S01]  /*1830*/  IABS R28, R9 ;  /* 0x00000009001c7213 */ /* 0x000fe20000000000 */
[----:B0-----:R-:W-:Y:S02]  /*1840*/  VIADD R3, R14, 0x29 ;  /* 0x000000290e037836 */ /* 0x001fe40000000000 */
[----:B------:R-:W-:Y:S02]  /*1850*/  IMAD.MOV R5, RZ, RZ, -R5 ;  /* 0x000000ffff057224 */ /* 0x000fe400078e0a05 */
[C---:B------:R-:W-:Y:S01]  /*1860*/  IMAD R31, R7.reuse, R31, R6 ;  /* 0x0000001f071f7224 */ /* 0x040fe200078e0206 */
[----:B------:R0:W-:Y:S01]  /*1870*/  STL [R1+0x790], R3 ;  /* 0x0007900301007387 */ /* 0x0001e20000100800 */
[----:B------:R-:W-:Y:S01]  /*1880*/  IABS R27, R3 ;  /* 0x00000003001b7213 */ /* 0x000fe20000000000 */
[----:B------:R-:W-:-:S02]  /*1890*/  IMAD R33, R7, R5, R4 ;  /* 0x0000000507217224 */ /* 0x000fc400078e0204 */
[----:B------:R-:W-:Y:S02]  /*18a0*/  VIADD R6, R14, 0x2b ;  /* 0x0000002b0e067836 */ /* 0x000fe40000000000 */
[----:B------:R-:W-:-:S03]  /*18b0*/  IMAD.HI.U32 R5, R69, R30, RZ ;  /* 0x0000001e45057227 */ /* 0x000fc600078e00ff */
[----:B------:R-:W-:Y:S01]  /*18c0*/  IABS R25, R6 ;  /* 0x0000000600197213 */ /* 0x000fe20000000000 */
[----:B0-----:R-:W-:Y:S02]  /*18d0*/  VIADD R3, R14, 0x2a ;  /* 0x0000002a0e037836 */ /* 0x001fe40000000000 */
[----:B------:R-:W-:-:S03]  /*18e0*/  IMAD.HI.U32 R4, R69, R29, RZ ;  /* 0x0000001d45047227 */ /* 0x000fc600078e00ff */
[----:B------:R0:W-:Y:S01]  /*18f0*/  STL [R1+0x78c], R3 ;  /* 0x00078c0301007387 */ /* 0x0001e20000100800 */
[----:B------:R-:W-:Y:S01]  /*1900*/  IABS R26, R3 ;  /* 0x00000003001a7213 */ /* 0x000fe20000000000 */
[----:B------:R-:W-:Y:S02]  /*1910*/  IMAD.MOV R5, RZ, RZ, -R5 ;  /* 0x000000ffff057224 */ /* 0x000fe400078e0a05 */
[----:B------:R-:W-:Y:S01]  /*1920*/  STL [R1+0x780], R6 ;  /* 0x0007800601007387 */ /* 0x000fe20000100800 */
[----:B------:R-:W-:Y:S02]  /*1930*/  IMAD.MOV R4, RZ, RZ, -R4 ;  /* 0x000000ffff047224 */ /* 0x000fe400078e0a04 */
[----:B------:R-:W-:Y:S02]  /*1940*/  IMAD R30, R7, R5, R30 ;  /* 0x00000005071e7224 */ /* 0x000fe400078e021e */
[----:B------:R-:W-:-:S04]  /*1950*/  IMAD.HI.U32 R5, R69, R28, RZ ;  /* 0x0000001c45057227 */ /* 0x000fc800078e00ff */
[----:B0-----:R-:W-:Y:S02]  /*1960*/  VIADD R3, R14, 0x2c ;  /* 0x0000002c0e037836 */ /* 0x001fe40000000000 */
[----:B------:R-:W-:Y:S02]  /*1970*/  IMAD R29, R7, R4, R29 ;  /* 0x00000004071d7224 */ /* 0x000fe400078e021d */
[----:B------:R-:W-:Y:S01]  /*1980*/  IMAD.HI.U32 R4, R69, R27, RZ ;  /* 0x0000001b45047227 */ /* 0x000fe200078e00ff */
[----:B------:R-:W-:Y:S01]  /*1990*/  STL [R1+0x76c], R3 ;  /* 0x00076c0301007387 */ /* 0x000fe20000100800 */
[----:B------:R-:W-:Y:S02]  /*19a0*/  IABS R24, R3 ;  /* 0x0000000300187213 */ /* 0x000fe40000000000 */
[----:B------:R-:W-:Y:S01]  /*19b0*/  IMAD.MOV R5, RZ, RZ, -R5 ;  /* 0x000000ffff057224 */ /* 0x000fe200078e0a05 */
[----:B------:R0:W-:Y:S01]  /*19c0*/  STL [R1+0x7d8], R3 ;  /* 0x0007d80301007387 */ /* 0x0001e20000100800 */
[----:B------:R-:W-:-:S02]  /*19d0*/  IMAD.MOV R4, RZ, RZ, -R4 ;  /* 0x000000ffff047224 */ /* 0x000fc400078e0a04 */
[----:B------:R-:W-:Y:S02]  /*19e0*/  IMAD R28, R7, R5, R28 ;  /* 0x00000005071c7224 */ /* 0x000fe400078e021c */
[C---:B------:R-:W-:Y:S02]  /*19f0*/  VIADD R93, R14.reuse, 0x2d ;  /* 0x0000002d0e5d7836 */ /* 0x040fe40000000000 */
[----:B------:R-:W-:Y:S01]  /*1a00*/  IMAD.HI.U32 R5, R69, R25, RZ ;  /* 0x0000001945057227 */ /* 0x000fe200078e00ff */
[----:B0-----:R-:W0:Y:S03]  /*1a10*/  S2R R3, SR_TID.X ;  /* 0x0000000000037919 */ /* 0x001e260000002100 */
[----:B------:R-:W-:Y:S01]  /*1a20*/  VIADD R92, R14, 0x2e ;  /* 0x0000002e0e5c7836 */ /* 0x000fe20000000000 */
[----:B------:R-:W-:Y:S01]  /*1a30*/  IABS R23, R93 ;  /* 0x0000005d00177213 */ /* 0x000fe20000000000 */
[----:B------:R-:W-:Y:S01]  /*1a40*/  IMAD R27, R7, R4, R27 ;  /* 0x00000004071b7224 */ /* 0x000fe200078e021b */
[----:B------:R-:W-:Y:S01]  /*1a50*/  STL [R1+0x768], R93 ;  /* 0x0007685d01007387 */ /* 0x000fe20000100800 */
[----:B------:R-:W-:Y:S01]  /*1a60*/  IMAD.HI.U32 R4, R69, R24, RZ ;  /* 0x0000001845047227 */ /* 0x000fe200078e00ff */
[----:B------:R-:W-:-:S02]  /*1a70*/  IABS R22, R92 ;  /* 0x0000005c00167213 */ /* 0x000fc40000000000 */
[----:B------:R-:W-:Y:S01]  /*1a80*/  STL [R1+0x75c], R92 ;  /* 0x00075c5c01007387 */ /* 0x000fe20000100800 */
[----:B------:R-:W-:Y:S02]  /*1a90*/  IMAD.MOV R5, RZ, RZ, -R5 ;  /* 0x000000ffff057224 */ /* 0x000fe400078e0a05 */
[C---:B------:R-:W-:Y:S01]  /*1aa0*/  VIADD R91, R14.reuse, 0x2f ;  /* 0x0000002f0e5b7836 */ /* 0x040fe20000000000 */
[----:B------:R-:W-:Y:S01]  /*1ab0*/  STL [R1+0x7dc], R93 ;  /* 0x0007dc5d01007387 */ /* 0x000fe20000100800 */
[----:B------:R-:W-:Y:S02]  /*1ac0*/  VIADD R90, R14, 0x30 ;  /* 0x000000300e5a7836 */ /* 0x000fe40000000000 */
[----:B------:R-:W-:Y:S01]  /*1ad0*/  IMAD.MOV R4, RZ, RZ, -R4 ;  /* 0x000000ffff047224 */ /* 0x000fe200078e0a04 */
[----:B------:R-:W-:Y:S01]  /*1ae0*/  STL [R1+0x7e0], R92 ;  /* 0x0007e05c01007387 */ /* 0x000fe20000100800 */
[----:B------:R-:W-:Y:S01]  /*1af0*/  IMAD R25, R7, R5, R25 ;  /* 0x0000000507197224 */ /* 0x000fe200078e0219 */
[----:B------:R-:W-:Y:S01]  /*1b00*/  IABS R20, R90 ;  /* 0x0000005a00147213 */ /* 0x000fe20000000000 */
[----:B------:R-:W-:Y:S01]  /*1b10*/  IMAD.HI.U32 R5, R69, R23, RZ ;  /* 0x0000001745057227 */ /* 0x000fe200078e00ff */
[----:B------:R-:W-:Y:S01]  /*1b20*/  STL [R1+0x748], R91 ;  /* 0x0007485b01007387 */ /* 0x000fe20000100800 */
[----:B------:R-:W-:-:S02]  /*1b30*/  IABS R21, R91 ;  /* 0x0000005b00157213 */ /* 0x000fc40000000000 */
[----:B------:R-:W-:Y:S01]  /*1b40*/  IMAD R24, R7, R4, R24 ;  /* 0x0000000407187224 */ /* 0x000fe200078e0218 */
[----:B------:R-:W-:Y:S01]  /*1b50*/  STL [R1+0x7e4], R91 ;  /* 0x0007e45b01007387 */ /* 0x000fe20000100800 */
[----:B------:R-:W-:Y:S02]  /*1b60*/  VIADD R89, R14, 0x31 ;  /* 0x000000310e597836 */ /* 0x000fe40000000000 */
[----:B------:R-:W-:Y:S01]  /*1b70*/  IMAD.HI.U32 R4, R69, R22, RZ ;  /* 0x0000001645047227 */ /* 0x000fe200078e00ff */
[----:B------:R-:W-:Y:S02]  /*1b80*/  STL [R1+0x744], R90 ;  /* 0x0007445a01007387 */ /* 0x000fe40000100800 */
[----:B------:R-:W-:Y:S01]  /*1b90*/  IABS R19, R89 ;  /* 0x0000005900137213 */ /* 0x000fe20000000000 */
[----:B------:R-:W-:Y:S01]  /*1ba0*/  IMAD.MOV R5, RZ, RZ, -R5 ;  /* 0x000000ffff057224 */ /* 0x000fe200078e0a05 */
[----:B------:R1:W-:Y:S01]  /*1bb0*/  STL [R1+0x7e8], R90 ;  /* 0x0007e85a01007387 */ /* 0x0003e20000100800 */
[----:B------:R-:W-:Y:S01]  /*1bc0*/  IMAD.MOV R4, RZ, RZ, -R4 ;  /* 0x000000ffff047224 */ /* 0x000fe200078e0a04 */
[----:B0-----:R-:W-:Y:S01]  /*1bd0*/  LOP3.LUT R73, R3, 0x7f, RZ, 0xc0, !PT ;  /* 0x0000007f03497812 */ /* 0x001fe200078ec0ff */
[----:B------:R-:W-:Y:S01]  /*1be0*/  IMAD R23, R7, R5, R23 ;  /* 0x0000000507177224 */ /* 0x000fe200078e0217 */
[----:B------:R-:W-:Y:S01]  /*1bf0*/  STL [R1+0x72c], R89 ;  /* 0x00072c5901007387 */ /* 0x000fe20000100800 */
[----:B------:R-:W-:Y:S01]  /*1c00*/  IMAD R0, R13, R0, R12 ;  /* 0x000000000d007224 */ /* 0x000fe200078e020c */
[----:B------:R-:W-:Y:S01]  /*1c10*/  SHF.R.U32.HI R3, RZ, 0x5, R3 ;  /* 0x00000005ff037819 */ /* 0x000fe20000011603 */
[----:B------:R-:W-:Y:S01]  /*1c20*/  IMAD.HI.U32 R5, R69, R20, RZ ;  /* 0x0000001445057227 */ /* 0x000fe200078e00ff */
[----:B------:R-:W-:Y:S03]  /*1c30*/  STL [R1+0x7ec], R89 ;  /* 0x0007ec5901007387 */ /* 0x000fe60000100800 */
[----:B-1----:R-:W-:-:S02]  /*1c40*/  IMAD.MOV.U32 R90, RZ, RZ, R14 ;  /* 0x000000ffff5a7224 */ /* 0x002fc400078e000e */
[----:B------:R-:W-:Y:S02]  /*1c50*/  IMAD R22, R7, R4, R22 ;  /* 0x0000000407167224 */ /* 0x000fe400078e0216 */
[C---:B------:R-:W-:Y:S02]  /*1c60*/  VIADD R88, R90.reuse, 0x32 ;  /* 0x000000325a587836 */ /* 0x040fe40000000000 */
[----:B------:R-:W-:Y:S02]  /*1c70*/  VIADD R87, R90, 0x33 ;  /* 0x000000335a577836 */ /* 0x000fe40000000000 */
[----:B------:R-:W-:Y:S01]  /*1c80*/  IMAD.IADD R0, R11, 0x1, R0 ;  /* 0x000000010b007824 */ /* 0x000fe200078e0200 */
[----:B------:R-:W-:Y:S01]  /*1c90*/  IABS R18, R88 ;  /* 0x0000005800127213 */ /* 0x000fe20000000000 */
[----:B------:R-:W-:Y:S01]  /*1ca0*/  IMAD.HI.U32 R4, R69, R19, RZ ;  /* 0x0000001345047227 */ /* 0x000fe200078e00ff */
[----:B------:R-:W-:Y:S01]  /*1cb0*/  STL [R1+0x724], R88 ;  /* 0x0007245801007387 */ /* 0x000fe20000100800 */
[----:B------:R-:W-:-:S02]  /*1cc0*/  IABS R17, R87 ;  /* 0x0000005700117213 */ /* 0x000fc40000000000 */
[----:B------:R-:W-:Y:S01]  /*1cd0*/  IMAD.MOV R5, RZ, RZ, -R5 ;  /* 0x000000ffff057224 */ /* 0x000fe200078e0a05 */
[----:B------:R-:W-:Y:S01]  /*1ce0*/  STL [R1+0x720], R87 ;  /* 0x0007205701007387 */ /* 0x000fe20000100800 */
[C---:B------:R-:W-:Y:S02]  /*1cf0*/  VIADD R86, R90.reuse, 0x34 ;  /* 0x000000345a567836 */ /* 0x040fe40000000000 */
[----:B------:R-:W-:Y:S01]  /*1d00*/  IMAD.MOV R4, RZ, RZ, -R4 ;  /* 0x000000ffff047224 */ /* 0x000fe200078e0a04 */
[----:B------:R-:W-:Y:S01]  /*1d10*/  STL [R1+0x7f0], R88 ;  /* 0x0007f05801007387 */ /* 0x000fe20000100800 */
[----:B------:R-:W-:Y:S01]  /*1d20*/  IMAD R20, R7, R5, R20 ;  /* 0x0000000507147224 */ /* 0x000fe200078e0214 */
[----:B------:R-:W-:Y:S01]  /*1d30*/  IABS R16, R86 ;  /* 0x0000005600107213 */ /* 0x000fe20000000000 */
[----:B------:R-:W-:Y:S01]  /*1d40*/  VIADD R85, R90, 0x35 ;  /* 0x000000355a557836 */ /* 0x000fe20000000000 */
[----:B------:R0:W-:Y:S01]  /*1d50*/  STL [R1+0x7f4], R87 ;  /* 0x0007f45701007387 */ /* 0x0001e20000100800 */
[----:B------:R-:W-:-:S02]  /*1d60*/  IMAD R74, R0, 0x80, R73 ;  /* 0x00000080004a7824 */ /* 0x000fc400078e0249 */
[----:B------:R-:W-:Y:S01]  /*1d70*/  IMAD.HI.U32 R5, R69, R18, RZ ;  /* 0x0000001245057227 */ /* 0x000fe200078e00ff */
[----:B------:R-:W-:Y:S01]  /*1d80*/  STL [R1+0x718], R86 ;  /* 0x0007185601007387 */ /* 0x000fe20000100800 */
[----:B------:R-:W-:Y:S02]  /*1d90*/  IABS R15, R85 ;  /* 0x00000055000f7213 */ /* 0x000fe40000000000 */
[C---:B------:R-:W-:Y:S01]  /*1da0*/  VIADD R84, R90.reuse, 0x36 ;  /* 0x000000365a547836 */ /* 0x040fe20000000000 */
[----:B------:R-:W-:Y:S01]  /*1db0*/  STL [R1+0x714], R85 ;  /* 0x0007145501007387 */ /* 0x000fe20000100800 */
[C---:B------:R-:W-:Y:S01]  /*1dc0*/  VIADD R83, R90.reuse, 0x37 ;  /* 0x000000375a537836 */ /* 0x040fe20000000000 */
[----:B------:R-:W-:Y:S01]  /*1dd0*/  IABS R0, R74 ;  /* 0x0000004a00007213 */ /* 0x000fe20000000000 */
[C---:B------:R-:W-:Y:S01]  /*1de0*/  VIADD R82, R90.reuse, 0x38 ;  /* 0x000000385a527836 */ /* 0x040fe20000000000 */
[----:B------:R-:W-:Y:S01]  /*1df0*/  STL [R1+0x710], R84 ;  /* 0x0007105401007387 */ /* 0x000fe20000100800 */
[----:B------:R-:W-:Y:S01]  /*1e00*/  IMAD R19, R7, R4, R19 ;  /* 0x0000000407137224 */ /* 0x000fe200078e0213 */
[----:B------:R-:W-:Y:S01]  /*1e10*/  IABS R14, R84 ;  /* 0x00000054000e7213 */ /* 0x000fe20000000000 */
[----:B------:R-:W-:Y:S01]  /*1e20*/  VIADD R81, R90, 0x39 ;  /* 0x000000395a517836 */ /* 0x000fe20000000000 */
[----:B------:R-:W-:Y:S01]  /*1e30*/  STL [R1+0x704], R83 ;  /* 0x0007045301007387 */ /* 0x000fe20000100800 */
[----:B------:R-:W-:Y:S01]  /*1e40*/  IMAD.HI.U32 R4, R69, R17, RZ ;  /* 0x0000001145047227 */ /* 0x000fe200078e00ff */
[----:B------:R-:W-:-:S02]  /*1e50*/  IABS R12, R82 ;  /* 0x00000052000c7213 */ /* 0x000fc40000000000 */
[----:B------:R-:W-:Y:S01]  /*1e60*/  STL [R1+0x700], R82 ;  /* 0x0007005201007387 */ /* 0x000fe20000100800 */
[----:B------:R-:W-:Y:S01]  /*1e70*/  IMAD.MOV R5, RZ, RZ, -R5 ;  /* 0x000000ffff057224 */ /* 0x000fe200078e0a05 */
[----:B------:R-:W-:Y:S01]  /*1e80*/  IABS R11, R81 ;  /* 0x00000051000b7213 */ /* 0x000fe20000000000 */
[C---:B------:R-:W-:Y:S01]  /*1e90*/  VIADD R80, R90.reuse, 0x3a ;  /* 0x0000003a5a507836 */ /* 0x040fe20000000000 */
[----:B------:R-:W-:Y:S01]  /*1ea0*/  STL [R1+0x6fc], R81 ;  /* 0x0006fc5101007387 */ /* 0x000fe20000100800 */
[C---:B------:R-:W-:Y:S01]  /*1eb0*/  VIADD R79, R90.reuse, 0x3b ;  /* 0x0000003b5a4f7836 */ /* 0x040fe20000000000 */
[----:B------:R-:W-:Y:S01]  /*1ec0*/  IABS R13, R83 ;  /* 0x00000053000d7213 */ /* 0x000fe20000000000 */
[C---:B------:R-:W-:Y:S01]  /*1ed0*/  VIADD R78, R90.reuse, 0x3c ;  /* 0x0000003c5a4e7836 */ /* 0x040fe20000000000 */
[----:B------:R-:W-:Y:S01]  /*1ee0*/  STL [R1+0x6f8], R80 ;  /* 0x0006f85001007387 */ /* 0x000fe20000100800 */
[C---:B------:R-:W-:Y:S01]  /*1ef0*/  VIADD R76, R90.reuse, 0x3f ;  /* 0x0000003f5a4c7836 */ /* 0x040fe20000000000 */
[----:B------:R-:W-:Y:S01]  /*1f00*/  IABS R10, R80 ;  /* 0x00000050000a7213 */ /* 0x000fe20000000000 */
[----:B------:R-:W-:Y:S01]  /*1f10*/  IMAD.MOV R4, RZ, RZ, -R4 ;  /* 0x000000ffff047224 */ /* 0x000fe200078e0a04 */
[----:B------:R-:W-:Y:S01]  /*1f20*/  STL [R1+0x6f4], R79 ;  /* 0x0006f44f01007387 */ /* 0x000fe20000100800 */
[----:B------:R-:W-:Y:S01]  /*1f30*/  IMAD R18, R7, R5, R18 ;  /* 0x0000000507127224 */ /* 0x000fe200078e0212 */
[----:B------:R-:W-:Y:S01]  /*1f40*/  IABS R9, R78 ;  /* 0x0000004e00097213 */ /* 0x000fe20000000000 */
[----:B------:R-:W-:Y:S01]  /*1f50*/  VIADD R77, R90, 0x3d ;  /* 0x0000003d5a4d7836 */ /* 0x000fe20000000000 */
[----:B------:R-:W-:Y:S01]  /*1f60*/  STL [R1+0x6f0], R78 ;  /* 0x0006f04e01007387 */ /* 0x000fe20000100800 */
[----:B------:R-:W-:-:S03]  /*1f70*/  IMAD.HI.U32 R5, R69, R15, RZ ;  /* 0x0000000f45057227 */ /* 0x000fc600078e00ff */
[----:B------:R-:W-:Y:S01]  /*1f80*/  STL [R1+0x6e4], R76 ;  /* 0x0006e44c01007387 */ /* 0x000fe20000100800 */
[----:B------:R-:W-:-:S03]  /*1f90*/  IMAD.HI.U32 R71, R71, R0, RZ ;  /* 0x0000000047477227 */ /* 0x000fc600078e00ff */
[----:B------:R-:W-:Y:S01]  /*1fa0*/  STL [R1+0x6ec], R77 ;  /* 0x0006ec4d01007387 */ /* 0x000fe20000100800 */
[----:B------:R-:W-:Y:S02]  /*1fb0*/  VIADD R75, R90, 0x3e ;  /* 0x0000003e5a4b7836 */ /* 0x000fe40000000000 */
[----:B------:R-:W-:Y:S01]  /*1fc0*/  IMAD R17, R7, R4, R17 ;  /* 0x0000000407117224 */ /* 0x000fe200078e0211 */
[----:B------:R-:W-:Y:S01]  /*1fd0*/  STL [R1+0x6d4], R74 ;  /* 0x0006d44a01007387 */ /* 0x000fe20000100800 */
[----:B------:R-:W-:-:S03]  /*1fe0*/  IMAD.HI.U32 R8, R69, R32, RZ ;  /* 0x0000002045087227 */ /* 0x000fc600078e00ff */
[----:B------:R-:W-:Y:S01]  /*1ff0*/  STL [R1+0x6e8], R75 ;  /* 0x0006e84b01007387 */ /* 0x000fe20000100800 */
[----:B------:R-:W-:-:S03]  /*2000*/  IMAD.HI.U32 R4, R69, R14, RZ ;  /* 0x0000000e45047227 */ /* 0x000fc600078e00ff */
[----:B------:R-:W4:Y:S01]  /*2010*/  LDL R91, [R1+0x6d8] ;  /* 0x0006d800015b7983 */ /* 0x000f220000100800 */
[----:B------:R-:W-:Y:S02]  /*2020*/  IMAD.MOV R5, RZ, RZ, -R5 ;  /* 0x000000ffff057224 */ /* 0x000fe400078e0a05 */
[----:B------:R-:W-:Y:S01]  /*2030*/  IMAD.MOV R71, RZ, RZ, -R71 ;  /* 0x000000ffff477224 */ /* 0x000fe200078e0a47 */
[----:B------:R-:W5:Y:S01]  /*2040*/  LDL R92, [R1+0x70c] ;  /* 0x00070c00015c7983 */ /* 0x000f620000100800 */
[----:B------:R-:W-:Y:S02]  /*2050*/  IMAD.MOV R8, RZ, RZ, -R8 ;  /* 0x000000ffff087224 */ /* 0x000fe400078e0a08 */
[----:B------:R-:W-:Y:S01]  /*2060*/  IMAD.MOV R4, RZ, RZ, -R4 ;  /* 0x000000ffff047224 */ /* 0x000fe200078e0a04 */
[----:B------:R-:W2:Y:S01]  /*2070*/  LDL R93, [R1+0x708] ;  /* 0x00070800015d7983 */ /* 0x000ea20000100800 */
[----:B------:R-:W-:Y:S02]  /*2080*/  IMAD R15, R7, R5, R15 ;  /* 0x00000005070f7224 */ /* 0x000fe400078e020f */
[----:B------:R-:W-:Y:S01]  /*2090*/  IMAD R0, R68, R71, R0 ;  /* 0x0000004744007224 */ /* 0x000fe200078e0200 */
[----:B0-----:R-:W2:Y:S01]  /*20a0*/  LDL R87, [R1+0x6e0] ;  /* 0x0006e00001577983 */ /* 0x001ea20000100800 */
[----:B------:R-:W-:-:S03]  /*20b0*/  IMAD.HI.U32 R5, R69, R12, RZ ;  /* 0x0000000c45057227 */ /* 0x000fc600078e00ff */
[----:B------:R-:W2:Y:S01]  /*20c0*/  LDL R88, [R1+0x728] ;  /* 0x0007280001587983 */ /* 0x000ea20000100800 */
[----:B------:R-:W-:Y:S02]  /*20d0*/  IMAD.SHL.U32 R71, R3, 0x200000, RZ ;  /* 0x0020000003477824 */ /* 0x000fe400078e00ff */
[C---:B------:R-:W-:Y:S01]  /*20e0*/  IMAD R32, R7.reuse, R8, R32 ;  /* 0x0000000807207224 */ /* 0x040fe200078e0220 */
[----:B------:R-:W2:Y:S01]  /*20f0*/  LDL R3, [R1+0x71c] ;  /* 0x00071c0001037983 */ /* 0x000ea20000100800 */
[----:B------:R-:W-:Y:S01]  /*2100*/  IMAD R14, R7, R4, R14 ;  /* 0x00000004070e7224 */ /* 0x000fe200078e020e */
[----:B------:R-:W-:Y:S01]  /*2110*/  IABS R8, R79 ;  /* 0x0000004f00087213 */ /* 0x000fe20000000000 */
[----:B------:R-:W-:Y:S01]  /*2120*/  IMAD.MOV R5, RZ, RZ, -R5 ;  /* 0x000000ffff057224 */ /* 0x000fe200078e0a05 */
[----:B------:R-:W2:Y:S01]  /*2130*/  LDL R89, [R1+0x740] ;  /* 0x0007400001597983 */ /* 0x000ea20000100800 */
[----:B------:R-:W-:-:S04]  /*2140*/  IMAD.HI.U32 R4, R69, R11, RZ ;  /* 0x0000000b45047227 */ /* 0x000fc800078e00ff */
[----:B------:R-:W-:Y:S02]  /*2150*/  IMAD R12, R7, R5, R12 ;  /* 0x00000005070c7224 */ /* 0x000fe400078e020c */
[----:B------:R-:W-:Y:S02]  /*2160*/  IMAD.MOV R4, RZ, RZ, -R4 ;  /* 0x000000ffff047224 */ /* 0x000fe400078e0a04 */
[----:B------:R-:W-:-:S04]  /*2170*/  IMAD.HI.U32 R5, R69, R8, RZ ;  /* 0x0000000845057227 */ /* 0x000fc800078e00ff */
[C---:B------:R-:W-:Y:S01]  /*2180*/  IMAD R11, R7.reuse, R4, R11 ;  /* 0x00000004070b7224 */ /* 0x040fe200078e020b */
[----:B------:R-:W-:Y:S01]  /*2190*/  IABS R4, R76 ;  /* 0x0000004c00047213 */ /* 0x000fe20000000000 */
[----:B------:R-:W-:Y:S02]  /*21a0*/  IMAD.MOV R5, RZ, RZ, -R5 ;  /* 0x000000ffff057224 */ /* 0x000fe400078e0a05 */
[----:B------:R-:W-:Y:S02]  /*21b0*/  @!P0 IMAD.IADD R70, R70, 0x1, -R7 ;  /* 0x0000000146468824 */ /* 0x000fe400078e0a07 */
[----:B------:R-:W-:Y:S02]  /*21c0*/  IMAD R8, R7, R5, R8 ;  /* 0x0000000507087224 */ /* 0x000fe400078e0208 */
[----:B------:R-:W-:Y:S01]  /*21d0*/  IMAD.HI.U32 R5, R69, R4, RZ ;  /* 0x0000000445057227 */ /* 0x000fe200078e00ff */
[----:B------:R-:W-:-:S03]  /*21e0*/  ISETP.GT.U32.AND P0, PT, R7, R70, PT ;  /* 0x000000460700720c */ /* 0x000fc60003f04070 */
[----:B------:R-:W-:Y:S02]  /*21f0*/  IMAD.MOV R5, RZ, RZ, -R5 ;  /* 0x000000ffff057224 */ /* 0x000fe400078e0a05 */
[--C-:B------:R-:W-:Y:S01]  /*2200*/  @!P1 IMAD.IADD R67, R67, 0x1, -R7.reuse ;  /* 0x0000000143439824 */ /* 0x100fe200078e0a07 */
[C---:B------:R-:W-:Y:S01]  /*2210*/  ISETP.GT.U32.AND P1, PT, R7.reuse, R60, PT ;  /* 0x0000003c0700720c */ /* 0x040fe20003f24070 */
[----:B------:R-:W-:Y:S01]  /*2220*/  IMAD R4, R7, R5, R4 ;  /* 0x0000000507047224 */ /* 0x000fe200078e0204 */
[----:B------:R-:W-:Y:S01]  /*2230*/  IABS R5, R75 ;  /* 0x0000004b00057213 */ /* 0x000fe20000000000 */
[--C-:B------:R-:W-:Y:S01]  /*2240*/  @!P2 IMAD.IADD R65, R65, 0x1, -R7.reuse ;  /* 0x000000014141a824 */ /* 0x100fe200078e0a07 */
[C---:B------:R-:W-:Y:S01]  /*2250*/  ISETP.GT.U32.AND P2, PT, R7.reuse, R58, PT ;  /* 0x0000003a0700720c */ /* 0x040fe20003f44070 */
[--C-:B------:R-:W-:Y:S01]  /*2260*/  @!P5 IMAD.IADD R64, R64, 0x1, -R7.reuse ;  /* 0x000000014040d824 */ /* 0x100fe200078e0a07 */
[C---:B------:R-:W-:Y:S01]  /*2270*/  ISETP.GT.U32.AND P4, PT, R7.reuse, R4, PT ;  /* 0x000000040700720c */ /* 0x040fe20003f84070 */
[--C-:B------:R-:W-:Y:S01]  /*2280*/  @!P0 IMAD.IADD R70, R70, 0x1, -R7.reuse ;  /* 0x0000000146468824 */ /* 0x100fe200078e0a07 */
[C---:B------:R-:W-:Y:S01]  /*2290*/  ISETP.GT.U32.AND P0, PT, R7.reuse, R61, PT ;  /* 0x0000003d0700720c */ /* 0x040fe20003f04070 */
[--C-:B------:R-:W-:Y:S01]  /*22a0*/  @!P3 IMAD.IADD R66, R66, 0x1, -R7.reuse ;  /* 0x000000014242b824 */ /* 0x100fe200078e0a07 */
[----:B------:R-:W-:Y:S01]  /*22b0*/  ISETP.GT.U32.AND P5, PT, R7, R57, PT ;  /* 0x000000390700720c */ /* 0x000fe20003fa4070 */
[--C-:B------:R-:W-:Y:S01]  /*22c0*/  @!P6 IMAD.IADD R63, R63, 0x1, -R7.reuse ;  /* 0x000000013f3fe824 */ /* 0x100fe200078e0a07 */
[C---:B------:R-:W-:Y:S01]  /*22d0*/  ISETP.GT.U32.AND P3, PT, R7.reuse, R59, PT ;  /* 0x0000003b0700720c */ /* 0x040fe20003f64070 */
[----:B------:R-:W-:Y:S01]  /*22e0*/  @!P1 IMAD.IADD R60, R60, 0x1, -R7 ;  /* 0x000000013c3c9824 */ /* 0x000fe200078e0a07 */
[----:B------:R-:W-:Y:S01]  /*22f0*/  ISETP.GT.U32.AND P1, PT, R7, R66, PT ;  /* 0x000000420700720c */ /* 0x000fe20003f24070 */
[----:B------:R-:W-:Y:S01]  /*2300*/  IMAD.HI.U32 R6, R69, R26, RZ ;  /* 0x0000001a45067227 */ /* 0x000fe200078e00ff */
[----:B------:R-:W-:-:S03]  /*2310*/  ISETP.GT.U32.AND P6, PT, R68, R0, PT ;  /* 0x000000004400720c */ /* 0x000fc60003fc4070 */
[--C-:B------:R-:W-:Y:S01]  /*2320*/  @!P4 IMAD.IADD R4, R4, 0x1, -R7.reuse ;  /* 0x000000010404c824 */ /* 0x100fe200078e0a07 */
[----:B------:R-:W-:Y:S01]  /*2330*/  ISETP.GT.U32.AND P4, PT, R7, R62, PT ;  /* 0x0000003e0700720c */ /* 0x000fe20003f84070 */
[--C-:B------:R-:W-:Y:S01]  /*2340*/  @!P0 IMAD.IADD R61, R61, 0x1, -R7.reuse ;  /* 0x000000013d3d8824 */ /* 0x100fe200078e0a07 */
[C---:B------:R-:W-:Y:S01]  /*2350*/  ISETP.GT.U32.AND P0, PT, R7.reuse, R67, PT ;  /* 0x000000430700720c */ /* 0x040fe20003f04070 */
[--C-:B------:R-:W-:Y:S01]  /*2360*/  @!P2 IMAD.IADD R58, R58, 0x1, -R7.reuse ;  /* 0x000000013a3aa824 */ /* 0x100fe200078e0a07 */
[----:B------:R-:W-:Y:S01]  /*2370*/  ISETP.GT.U32.AND P2, PT, R7, R64, PT ;  /* 0x000000400700720c */ /* 0x000fe20003f44070 */
[--C-:B------:R-:W-:Y:S01]  /*2380*/  @!P5 IMAD.IADD R57, R57, 0x1, -R7.reuse ;  /* 0x000000013939d824 */ /* 0x100fe200078e0a07 */
[----:B------:R-:W-:Y:S01]  /*2390*/  ISETP.GT.U32.AND P5, PT, R7, R63, PT ;  /* 0x0000003f0700720c */ /* 0x000fe20003fa4070 */
[--C-:B------:R-:W-:Y:S01]  /*23a0*/  @!P3 IMAD.IADD R59, R59, 0x1, -R7.reuse ;  /* 0x000000013b3bb824 */ /* 0x100fe200078e0a07 */
[C---:B------:R-:W-:Y:S01]  /*23b0*/  ISETP.GT.U32.AND P3, PT, R7.reuse, R65, PT ;  /* 0x000000410700720c */ /* 0x040fe20003f64070 */
[--C-:B------:R-:W-:Y:S01]  /*23c0*/  @!P1 IMAD.IADD R66, R66, 0x1, -R7.reuse ;  /* 0x0000000142429824 */ /* 0x100fe200078e0a07 */
[C---:B------:R-:W-:Y:S01]  /*23d0*/  ISETP.GT.U32.AND P1, PT, R7.reuse, R60, PT ;  /* 0x0000003c0700720c */ /* 0x040fe20003f24070 */
[----:B------:R-:W-:Y:S01]  /*23e0*/  @!P6 IMAD.IADD R0, R0, 0x1, -R68 ;  /* 0x000000010000e824 */ /* 0x000fe200078e0a44 */
[C---:B------:R-:W-:Y:S01]  /*23f0*/  ISETP.GT.U32.AND P6, PT, R7.reuse, R57, PT ;  /* 0x000000390700720c */ /* 0x040fe20003fc4070 */
        /* <DEDUP_REMOVED lines=34> */
[----:B------:R-:W-:-:S02]  /*2620*/  @!P5 IMAD.IADD R49, R49, 0x1, -R7 ;  /* 0x000000013131d824 */ /* 0x000fc400078e0a07 */
[--C-:B------:R-:W-:Y:S01]  /*2630*/  @!P3 IMAD.IADD R52, R52, 0x1, -R7.reuse ;  /* 0x000000013434b824 */ /* 0x100fe200078e0a07 */
[C---:B------:R-:W-:Y:S01]  /*2640*/  ISETP.GT.U32.AND P3, PT, R7.reuse, R45, PT ;  /* 0x0000002d0700720c */ /* 0x040fe20003f64070 */
[--C-:B------:R-:W-:Y:S02]  /*2650*/  @!P1 IMAD.IADD R46, R46, 0x1, -R7.reuse ;  /* 0x000000012e2e9824 */ /* 0x100fe400078e0a07 */
        /* <DEDUP_REMOVED lines=8> */
[----:B------:R-:W-:Y:S01]  /*26e0*/  IMAD.MOV R6, RZ, RZ, -R6 ;  /* 0x000000ffff067224 */ /* 0x000fe200078e0a06 */
[----:B------:R-:W-:Y:S01]  /*26f0*/  ISETP.GT.U32.AND P2, PT, R7, R50, PT ;  /* 0x000000320700720c */ /* 0x000fe20003f44070 */
[--C-:B------:R-:W-:Y:S01]  /*2700*/  @!P3 IMAD.IADD R45, R45, 0x1, -R7.reuse ;  /* 0x000000012d2db824 */ /* 0x100fe200078e0a07 */
[C---:B------:R-:W-:Y:S01]  /*2710*/  ISETP.GT.U32.AND P3, PT, R7.reuse, R51, PT ;  /* 0x000000330700720c */ /* 0x040fe20003f64070 */
[C---:B------:R-:W-:Y:S01]  /*2720*/  IMAD R26, R7.reuse, R6, R26 ;  /* 0x00000006071a7224 */ /* 0x040fe200078e021a */
        /* <DEDUP_REMOVED lines=53> */
[----:B------:R-:W-:Y:S01]  /*2a80*/  @!P3 IMAD.IADD R31, R31, 0x1, -R7 ;  /* 0x000000011f1fb824 */ /* 0x000fe200078e0a07 */
[----:B------:R-:W-:Y:S01]  /*2a90*/  ISETP.GT.U32.AND P3, PT, R7, R37, PT ;  /* 0x000000250700720c */ /* 0x000fe20003f64070 */
[----:B------:R-:W-:-:S04]  /*2aa0*/  IMAD.HI.U32 R6, R69, R21, RZ ;  /* 0x0000001545067227 */ /* 0x000fc800078e00ff */
        /* <DEDUP_REMOVED lines=8> */
[----:B------:R-:W-:Y:S01]  /*2b30*/  @!P2 IMAD.IADD R36, R36, 0x1, -R7 ;  /* 0x000000012424a824 */ /* 0x000fe200078e0a07 */
[----:B------:R-:W-:Y:S01]  /*2b40*/  ISETP.GT.U32.AND P2, PT, R7, R29, PT ;  /* 0x0000001d0700720c */ /* 0x000fe20003f44070 */
[----:B------:R-:W-:-:S02]  /*2b50*/  IMAD.MOV R6, RZ, RZ, -R6 ;  /* 0x000000ffff067224 */ /* 0x000fc400078e0a06 */
[--C-:B------:R-:W-:Y:S01]  /*2b60*/  @!P6 IMAD.IADD R41, R41, 0x1, -R7.reuse ;  /* 0x000000012929e824 */ /* 0x100fe200078e0a07 */
[----:B------:R-:W-:Y:S01]  /*2b70*/  ISETP.GT.U32.AND P6, PT, R7, R31, PT ;  /* 0x0000001f0700720c */ /* 0x000fe20003fc4070 */
[--C-:B------:R-:W-:Y:S01]  /*2b80*/  @!P4 IMAD.IADD R35, R35, 0x1, -R7.reuse ;  /* 0x000000012323c824 */ /* 0x100fe200078e0a07 */
[----:B------:R-:W-:Y:S01]  /*2b90*/  ISETP.GT.U32.AND P4, PT, R7, R28, PT ;  /* 0x0000001c0700720c */ /* 0x000fe20003f84070 */
[--C-:B------:R-:W-:Y:S01]  /*2ba0*/  @!P3 IMAD.IADD R37, R37, 0x1, -R7.reuse ;  /* 0x000000012525b824 */ /* 0x100fe200078e0a07 */
[C---:B------:R-:W-:Y:S01]  /*2bb0*/  ISETP.GT.U32.AND P3, PT, R7.reuse, R30, PT ;  /* 0x0000001e0700720c */ /* 0x040fe20003f64070 */
[----:B------:R-:W-:Y:S01]  /*2bc0*/  @!P5 IMAD.IADD R34, R34, 0x1, -R7 ;  /* 0x000000012222d824 */ /* 0x000fe200078e0a07 */
[C---:B------:R-:W-:Y:S01]  /*2bd0*/  ISETP.GT.U32.AND P5, PT, R7.reuse, R27, PT ;  /* 0x0000001b0700720c */ /* 0x040fe20003fa4070 */
[----:B------:R-:W-:Y:S02]  /*2be0*/  IMAD R21, R7, R6, R21 ;  /* 0x0000000607157224 */ /* 0x000fe400078e0215 */
        /* <DEDUP_REMOVED lines=15> */
[----:B------:R-:W-:Y:S01]  /*2ce0*/  ISETP.GT.U32.AND P0, PT, R7, R19, PT ;  /* 0x000000130700720c */ /* 0x000fe20003f04070 */
[----:B------:R-:W-:-:S04]  /*2cf0*/  IMAD.HI.U32 R6, R69, R16, RZ ;  /* 0x0000001045067227 */ /* 0x000fc800078e00ff */
        /* <DEDUP_REMOVED lines=8> */
[----:B------:R-:W-:Y:S02]  /*2d80*/  IMAD.MOV R6, RZ, RZ, -R6 ;  /* 0x000000ffff067224 */ /* 0x000fe400078e0a06 */
[----:B------:R-:W-:Y:S01]  /*2d90*/  @!P6 IMAD.IADD R24, R24, 0x1, -R7 ;  /* 0x000000011818e824 */ /* 0x000fe200078e0a07 */
[C---:B------:R-:W-:Y:S01]  /*2da0*/  ISETP.GT.U32.AND P6, PT, R7.reuse, R30, PT ;  /* 0x0000001e0700720c */ /* 0x040fe20003fc4070 */
[----:B------:R-:W-:-:S02]  /*2db0*/  IMAD R16, R7, R6, R16 ;  /* 0x0000000607107224 */ /* 0x000fc400078e0210 */
[----:B------:R-:W-:-:S04]  /*2dc0*/  IMAD.HI.U32 R6, R69, R13, RZ ;  /* 0x0000000d45067227 */ /* 0x000fc800078e00ff */
[--C-:B------:R-:W-:Y:S01]  /*2dd0*/  @!P3 IMAD.IADD R23, R23, 0x1, -R7.reuse ;  /* 0x000000011717b824 */ /* 0x100fe200078e0a07 */
[----:B------:R-:W-:Y:S01]  /*2de0*/  ISETP.GT.U32.AND P3, PT, R7, R29, PT ;  /* 0x0000001d0700720c */ /* 0x000fe20003f64070 */
[----:B------:R-:W-:Y:S02]  /*2df0*/  IMAD.MOV R6, RZ, RZ, -R6 ;  /* 0x000000ffff067224 */ /* 0x000fe400078e0a06 */
[--C-:B------:R-:W-:Y:S01]  /*2e00*/  @!P0 IMAD.IADD R19, R19, 0x1, -R7.reuse ;  /* 0x0000000113138824 */ /* 0x100fe200078e0a07 */
[C---:B------:R-:W-:Y:S01]  /*2e10*/  ISETP.GT.U32.AND P0, PT, R7.reuse, R25, PT ;  /* 0x000000190700720c */ /* 0x040fe20003f04070 */
[--C-:B------:R-:W-:Y:S01]  /*2e20*/  @!P1 IMAD.IADD R18, R18, 0x1, -R7.reuse ;  /* 0x0000000112129824 */ /* 0x100fe200078e0a07 */
[C---:B------:R-:W-:Y:S01]  /*2e30*/  ISETP.GT.U32.AND P1, PT, R7.reuse, R24, PT ;  /* 0x000000180700720c */ /* 0x040fe20003f24070 */
[--C-:B------:R-:W-:Y:S01]  /*2e40*/  @!P2 IMAD.IADD R28, R28, 0x1, -R7.reuse ;  /* 0x000000011c1ca824 */ /* 0x100fe200078e0a07 */
[----:B------:R-:W-:Y:S01]  /*2e50*/  ISETP.GT.U32.AND P2, PT, R7, R22, PT ;  /* 0x000000160700720c */ /* 0x000fe20003f44070 */
[----:B------:R-:W-:Y:S01]  /*2e60*/  @!P4 IMAD.IADD R27, R27, 0x1, -R7 ;  /* 0x000000011b1bc824 */ /* 0x000fe200078e0a07 */
[C---:B------:R-:W-:Y:S01]  /*2e70*/  ISETP.GT.U32.AND P4, PT, R7.reuse, R21, PT ;  /* 0x000000150700720c */ /* 0x040fe20003f84070 */
[----:B------:R-:W-:-:S02]  /*2e80*/  IMAD R13, R7, R6, R13 ;  /* 0x00000006070d7224 */ /* 0x000fc400078e020d */
[----:B------:R-:W-:Y:S01]  /*2e90*/  @!P5 IMAD.IADD R26, R26, 0x1, -R7 ;  /* 0x000000011a1ad824 */ /* 0x000fe200078e0a07 */
[----:B------:R-:W-:Y:S01]  /*2ea0*/  ISETP.GT.U32.AND P5, PT, R7, R20, PT ;  /* 0x000000140700720c */ /* 0x000fe20003fa4070 */
[----:B------:R-:W-:-:S04]  /*2eb0*/  IMAD.HI.U32 R6, R69, R10, RZ ;  /* 0x0000000a45067227 */ /* 0x000fc800078e00ff */
[----:B------:R-:W-:Y:S02]  /*2ec0*/  IMAD.MOV R6, RZ, RZ, -R6 ;  /* 0x000000ffff067224 */ /* 0x000fe400078e0a06 */
[----:B------:R-:W-:-:S04]  /*2ed0*/  IMAD.HI.U32 R72, R69, R9, RZ ;  /* 0x0000000945487227 */ /* 0x000fc800078e00ff */
[--C-:B------:R-:W-:Y:S01]  /*2ee0*/  @!P3 IMAD.IADD R29, R29, 0x1, -R7.reuse ;  /* 0x000000011d1db824 */ /* 0x100fe200078e0a07 */
[C---:B------:R-:W-:Y:S01]  /*2ef0*/  ISETP.GT.U32.AND P3, PT, R7.reuse, R23, PT ;  /* 0x000000170700720c */ /* 0x040fe20003f64070 */
[C---:B------:R-:W-:Y:S01]  /*2f00*/  IMAD R10, R7.reuse, R6, R10 ;  /* 0x00000006070a7224 */ /* 0x040fe200078e020a */
[----:B------:R-:W-:Y:S01]  /*2f10*/  IABS R6, R77 ;  /* 0x0000004d00067213 */ /* 0x000fe20000000000 */
        /* <DEDUP_REMOVED lines=15> */
[----:B------:R-:W-:-:S04]  /*3010*/  IMAD.HI.U32 R69, R69, R5, RZ ;  /* 0x0000000545457227 */ /* 0x000fc800078e00ff */
[----:B------:R-:W-:Y:S02]  /*3020*/  IMAD.MOV R72, RZ, RZ, -R72 ;  /* 0x000000ffff487224 */ /* 0x000fe400078e0a48 */
[----:B------:R-:W-:Y:S02]  /*3030*/  IMAD.MOV R69, RZ, RZ, -R69 ;  /* 0x000000ffff457224 */ /* 0x000fe400078e0a45 */
[--C-:B------:R-:W-:Y:S01]  /*3040*/  @!P3 IMAD.IADD R23, R23, 0x1, -R7.reuse ;  /* 0x000000011717b824 */ /* 0x100fe200078e0a07 */
[C---:B------:R-:W-:Y:S01]  /*3050*/  ISETP.GT.U32.AND P3, PT, R7.reuse, R16, PT ;  /* 0x000000100700720c */ /* 0x040fe20003f64070 */
[----:B------:R-:W-:Y:S02]  /*3060*/  IMAD R6, R7, R72, R6 ;  /* 0x0000004807067224 */ /* 0x000fe400078e0206 */
[----:B------:R-:W-:Y:S01]  /*3070*/  @!P6 IMAD.IADD R19, R19, 0x1, -R7 ;  /* 0x000000011313e824 */ /* 0x000fe200078e0a07 */
[C---:B------:R-:W-:Y:S01]  /*3080*/  ISETP.GT.U32.AND P6, PT, R7.reuse, R12, PT ;  /* 0x0000000c0700720c */ /* 0x040fe20003fc4070 */
[C---:B------:R-:W-:Y:S01]  /*3090*/  IMAD R5, R7.reuse, R69, R5 ;  /* 0x0000004507057224 */ /* 0x040fe200078e0205 */
[----:B------:R-:W3:Y:S01]  /*30a0*/  LDL R72, [R1+0x6dc] ;  /* 0x0006dc0001487983 */ /* 0x000ee20000100800 */
        /* <DEDUP_REMOVED lines=13> */
[----:B------:R-:W-:Y:S01]  /*3180*/  LOP3.LUT R71, R71, 0x600000, RZ, 0xc0, !PT ;  /* 0x0060000047477812 */ /* 0x000fe200078ec0ff */
[--C-:B------:R-:W-:Y:S01]  /*3190*/  @!P0 IMAD.IADD R11, R11, 0x1, -R7.reuse ;  /* 0x000000010b0b8824 */ /* 0x100fe200078e0a07 */
[----:B------:R-:W0:Y:S01]  /*31a0*/  LDS R69, [UR9] ;  /* 0x00000009ff457984 */ /* 0x000e220008000800 */
        /* <DEDUP_REMOVED lines=8> */
[----:B------:R-:W-:-:S06]  /*3230*/  @!P3 IMAD.IADD R8, R8, 0x1, -R7 ;  /* 0x000000010808b824 */ /* 0x000fcc00078e0a07 */
[--C-:B------:R-:W-:Y:S01]  /*3240*/  @!P1 IMAD.IADD R15, R15, 0x1, -R7.reuse ;  /* 0x000000010f0f9824 */ /* 0x100fe200078e0a07 */
[----:B------:R-:W-:Y:S01]  /*3250*/  ISETP.GT.U32.AND P1, PT, R7, R8, PT ;  /* 0x000000080700720c */ /* 0x000fe20003f24070 */
[--C-:B------:R-:W-:Y:S01]  /*3260*/  @!P2 IMAD.IADD R13, R13, 0x1, -R7.reuse ;  /* 0x000000010d0da824 */ /* 0x100fe200078e0a07 */
[----:B------:R-:W-:Y:S01]  /*3270*/  ISETP.GT.U32.AND P2, PT, R7, R5, PT ;  /* 0x000000050700720c */ /* 0x000fe20003f44070 */
[--C-:B------:R-:W-:Y:S01]  /*3280*/  @!P4 IMAD.IADD R12, R12, 0x1, -R7.reuse ;  /* 0x000000010c0cc824 */ /* 0x100fe200078e0a07 */
[----:B------:R-:W-:Y:S01]  /*3290*/  ISETP.GT.U32.AND P4, PT, R68, R0, PT ;  /* 0x000000004400720c */ /* 0x000fe20003f84070 */
[--C-:B------:R-:W-:Y:S01]  /*32a0*/  @!P5 IMAD.IADD R11, R11, 0x1, -R7.reuse ;  /* 0x000000010b0bd824 */ /* 0x100fe200078e0a07 */
[----:B------:R-:W-:Y:S02]  /*32b0*/  ISETP.GE.AND P5, PT, R90, RZ, PT ;  /* 0x000000ff5a00720c */ /* 0x000fe40003fa6270 */
[----:B------:R-:W3:Y:S05]  /*32c0*/  LDL R90, [R1+0x73c] ;  /* 0x00073c00015a7983 */ /* 0x000eea0000100800 */
[--C-:B------:R-:W-:Y:S01]  /*32d0*/  @!P1 IMAD.IADD R8, R8, 0x1, -R7.reuse ;  /* 0x0000000108089824 */ /* 0x100fe200078e0a07 */
[----:B----4-:R-:W-:Y:S01]  /*32e0*/  ISETP.GE.AND P1, PT, R91, RZ, PT ;  /* 0x000000ff5b00720c */ /* 0x010fe20003f26270 */
[----:B------:R-:W-:Y:S01]  /*32f0*/  @!P2 IMAD.IADD R5, R5, 0x1, -R7 ;  /* 0x000000010505a824 */ /* 0x000fe200078e0a07 */
[----:B------:R-:W4:Y:S01]  /*3300*/  LDL R91, [R1+0x734] ;  /* 0x00073400015b7983 */ /* 0x000f220000100800 */
[----:B------:R-:W-:Y:S01]  /*3310*/  @!P4 IMAD.IADD R0, R0, 0x1, -R68 ;  /* 0x000000010000c824 */ /* 0x000fe200078e0a44 */
[----:B-----5:R-:W-:Y:S01]  /*3320*/  ISETP.GE.AND P2, PT, R92, RZ, PT ;  /* 0x000000ff5c00720c */ /* 0x020fe20003f46270 */
[----:B------:R-:W-:Y:S01]  /*3330*/  @!P5 IMAD.MOV R70, RZ, RZ, -R70 ;  /* 0x000000ffff46d224 */ /* 0x000fe200078e0a46 */
[----:B------:R-:W5:Y:S01]  /*3340*/  LDL R92, [R1+0x730] ;  /* 0x00073000015c7983 */ /* 0x000f620000100800 */
[----:B--2---:R-:W-:-:S02]  /*3350*/  ISETP.GE.AND P4, PT, R93, RZ, PT ;  /* 0x000000ff5d00720c */ /* 0x004fc40003f86270 */
[----:B------:R-:W-:Y:S01]  /*3360*/  ISETP.GE.AND P5, PT, R3, RZ, PT ;  /* 0x000000ff0300720c */ /* 0x000fe20003fa6270 */
[----:B------:R-:W2:Y:S04]  /*3370*/  LDL R93, [R1+0x750] ;  /* 0x00075000015d7983 */ /* 0x000ea80000100800 */
[----:B------:R-:W2:Y:S01]  /*3380*/  LDL R3, [R1+0x74c] ;  /* 0x00074c0001037983 */ /* 0x000ea20000100800 */
[C---:B------:R-:W-:Y:S02]  /*3390*/  ISETP.GT.U32.AND P6, PT, R7.reuse, R17, PT ;  /* 0x000000110700720c */ /* 0x040fe40003fc4070 */
[----:B------:R-:W-:-:S11]  /*33a0*/  ISETP.GT.U32.AND P3, PT, R7, R14, PT ;  /* 0x0000000e0700720c */ /* 0x000fd60003f64070 */
[--C-:B------:R-:W-:Y:S01]  /*33b0*/  @!P6 IMAD.IADD R17, R17, 0x1, -R7.reuse ;  /* 0x000000011111e824 */ /* 0x100fe200078e0a07 */
[C---:B------:R-:W-:Y:S01]  /*33c0*/  ISETP.GT.U32.AND P6, PT, R7.reuse, R6, PT ;  /* 0x000000060700720c */ /* 0x040fe20003fc4070 */
[----:B------:R-:W-:Y:S01]  /*33d0*/  @!P3 IMAD.IADD R14, R14, 0x1, -R7 ;  /* 0x000000010e0eb824 */ /* 0x000fe200078e0a07 */
[----:B------:R-:W-:-:S11]  /*33e0*/  ISETP.GT.U32.AND P3, PT, R7, R9, PT ;  /* 0x000000090700720c */ /* 0x000fd60003f64070 */
[--C-:B------:R-:W-:Y:S01]  /*33f0*/  @!P6 IMAD.IADD R6, R6, 0x1, -R7.reuse ;  /* 0x000000010606e824 */ /* 0x100fe200078e0a07 */
[----:B------:R-:W-:Y:S01]  /*3400*/  ISETP.GE.AND P6, PT, R87, RZ, PT ;  /* 0x000000ff5700720c */ /* 0x000fe20003fc6270 */
[----:B------:R-:W-:Y:S01]  /*3410*/  @!P3 IMAD.IADD R9, R9, 0x1, -R7 ;  /* 0x000000010909b824 */ /* 0x000fe200078e0a07 */
[----:B------:R-:W2:Y:S01]  /*3420*/  LDL R87, [R1+0x738] ;  /* 0x0007380001577983 */ /* 0x000ea20000100800 */
[----:B------:R-:W-:Y:S01]  /*3430*/  @!P1 IMAD.MOV R65, RZ, RZ, -R65 ;  /* 0x000000ffff419224 */ /* 0x000fe200078e0a41 */
[----:B------:R-:W-:Y:S01]  /*3440*/  ISETP.GE.AND P1, PT, R89, RZ, PT ;  /* 0x000000ff5900720c */ /* 0x000fe20003f26270 */
[----:B------:R-:W-:Y:S01]  /*3450*/  @!P2 IMAD.MOV R64, RZ, RZ, -R64 ;  /* 0x000000ffff40a224 */ /* 0x000fe200078e0a40 */
[----:B------:R-:W2:Y:S01]  /*3460*/  LDL R89, [R1+0x758] ;  /* 0x0007580001597983 */ /* 0x000ea20000100800 */
[----:B------:R-:W-:-:S10]  /*3470*/  @!P5 IMAD.MOV R62, RZ, RZ, -R62 ;  /* 0x000000ffff3ed224 */ /* 0x000fd400078e0a3e */
[----:B------:R-:W-:Y:S01]  /*3480*/  @!P1 IMAD.MOV R60, RZ, RZ, -R60 ;  /* 0x000000ffff3c9224 */ /* 0x000fe200078e0a3c */
[----:B---3--:R-:W-:Y:S01]  /*3490*/  ISETP.GE.AND P3, PT, R72, RZ, PT ;  /* 0x000000ff4800720c */ /* 0x008fe20003f66270 */
[----:B------:R-:W-:Y:S01]  /*34a0*/  @!P4 IMAD.MOV R63, RZ, RZ, -R63 ;  /* 0x000000ffff3fc224 */ /* 0x000fe200078e0a3f */
[----:B------:R-:W3:Y:S11]  /*34b0*/  LDL R72, [R1+0x764] ;  /* 0x0007640001487983 */ /* 0x000ef60000100800 */
[----:B------:R-:W-:Y:S01]  /*34c0*/  @!P3 IMAD.MOV R66, RZ, RZ, -R66 ;  /* 0x000000ffff42b224 */ /* 0x000fe200078e0a42 */
[----:B------:R-:W-:-:S02]  /*34d0*/  ISETP.GE.AND P3, PT, R88, RZ, PT ;  /* 0x000000ff5800720c */ /* 0x000fc40003f66270 */
[----:B------:R-:W3:Y:S11]  /*34e0*/  LDL R88, [R1+0x754] ;  /* 0x0007540001587983 */ /* 0x000ef60000100800 */
[----:B------:R-:W-:Y:S01]  /*34f0*/  @!P3 IMAD.MOV R61, RZ, RZ, -R61 ;  /* 0x000000ffff3db224 */ /* 0x000fe200078e0a3d */
[----:B------:R-:W-:-:S02]  /*3500*/  ISETP.GE.AND P2, PT, R90, RZ, PT ;  /* 0x000000ff5a00720c */ /* 0x000fc40003f46270 */
[----:B------:R-:W3:Y:S01]  /*3510*/  LDL R90, [R1+0x760] ;  /* 0x00076000015a7983 */ /* 0x000ee20000100800 */
[----:B----4-:R-:W-:-:S03]  /*3520*/  ISETP.GE.AND P5, PT, R91, RZ, PT ;  /* 0x000000ff5b00720c */ /* 0x010fc60003fa6270 */
[----:B------:R-:W4:Y:S01]  /*3530*/  LDL R91, [R1+0x774] ;  /* 0x00077400015b7983 */ /* 0x000f220000100800 */
[----:B-----5:R-:W-:-:S06]  /*3540*/  ISETP.GE.AND P3, PT, R92, RZ, PT ;  /* 0x000000ff5c00720c */ /* 0x020fcc0003f66270 */
[----:B------:R-:W-:Y:S01]  /*3550*/  @!P2 IMAD.MOV R59, RZ, RZ, -R59 ;  /* 0x000000ffff3ba224 */ /* 0x000fe200078e0a3b */
[----:B------:R-:W5:Y:S01]  /*3560*/  LDL R92, [R1+0x770] ;  /* 0x00077000015c7983 */ /* 0x000f620000100800 */
[----:B--2---:R-:W-:-:S03]  /*3570*/  ISETP.GE.AND P1, PT, R93, RZ, PT ;  /* 0x000000ff5d00720c */ /* 0x004fc60003f26270 */
[----:B------:R-:W2:Y:S01]  /*3580*/  LDL R93, [R1+0x778] ;  /* 0x00077800015d7983 */ /* 0x000ea20000100800 */
[----:B------:R-:W-:-:S03]  /*3590*/  ISETP.GE.AND P2, PT, R3, RZ, PT ;  /* 0x000000ff0300720c */ /* 0x000fc60003f46270 */
[----:B------:R-:W2:Y:S01]  /*35a0*/  LDL R3, [R1+0x77c] ;  /* 0x00077c0001037983 */ /* 0x000ea20000100800 */
[----:B------:R-:W-:Y:S02]  /*35b0*/  @!P5 IMAD.MOV R57, RZ, RZ, -R57 ;  /* 0x000000ffff39d224 */ /* 0x000fe400078e0a39 */
[----:B------:R-:W-:Y:S01]  /*35c0*/  @!P3 IMAD.MOV R56, RZ, RZ, -R56 ;  /* 0x000000ffff38b224 */ /* 0x000fe200078e0a38 */
[----:B------:R-:W-:Y:S02]  /*35d0*/  ISETP.GE.AND P4, PT, R87, RZ, PT ;  /* 0x000000ff5700720c */ /* 0x000fe40003f86270 */
[----:B------:R-:W2:Y:S01]  /*35e0*/  LDL R87, [R1+0x784] ;  /* 0x0007840001577983 */ /* 0x000ea20000100800 */
[----:B------:R-:W-:-:S03]  /*35f0*/  ISETP.GE.AND P5, PT, R89, RZ, PT ;  /* 0x000000ff5900720c */ /* 0x000fc60003fa6270 */
[----:B------:R-:W2:Y:S07]  /*3600*/  LDL R89, [R1+0x798] ;  /* 0x0007980001597983 */ /* 0x000eae0000100800 */
[----:B------:R-:W-:Y:S02]  /*3610*/  @!P4 IMAD.MOV R58, RZ, RZ, -R58 ;  /* 0x000000ffff3ac224 */ /* 0x000fe400078e0a3a */
[----:B------:R-:W-:Y:S02]  /*3620*/  @!P2 IMAD.MOV R54, RZ, RZ, -R54 ;  /* 0x000000ffff36a224 */ /* 0x000fe400078e0a36 */
[----:B------:R-:W-:Y:S01]  /*3630*/  @!P5 IMAD.MOV R52, RZ, RZ, -R52 ;  /* 0x000000ffff34d224 */ /* 0x000fe200078e0a34 */
[----:B------:R-:W-:Y:S01]  /*3640*/  R2UR UR10, R71 ;  /* 0x00000000470a72ca */ /* 0x000fe200000e0000 */
[----:B------:R-:W-:Y:S01]  /*3650*/  @!P1 IMAD.MOV R55, RZ, RZ, -R55 ;  /* 0x000000ffff379224 */ /* 0x000fe200078e0a37 */
[----:B------:R-:W2:Y:S01]  /*3660*/  LDL R71, [R1+0x7bc] ;  /* 0x0007bc0001477983 */ /* 0x000ea20000100800 */
[----:B------:R-:W-:Y:S01]  /*3670*/  ISETP.GT.U32.AND P0, PT, R7, R16, PT ;  /* 0x000000100700720c */ /* 0x000fe20003f04070 */
[----:B------:R-:W1:Y:S01]  /*3680*/  LDCU.64 UR20, c[0x0][0x358] ;  /* 0x00006b00ff1477ac */ /* 0x000e620008000a00 */
[----:B------:R-:W-:Y:S01]  /*3690*/  UMOV UR7, 0x1 ;  /* 0x0000000100077882 */ /* 0x000fe20000000000 */
[----:B---3--:R-:W-:-:S02]  /*36a0*/  ISETP.GE.AND P4, PT, R88, RZ, PT ;  /* 0x000000ff5800720c */ /* 0x008fc40003f86270 */
        /* <DEDUP_REMOVED lines=13> */
[----:B------:R-:W-:Y:S01]  /*3780*/  ISETP.GE.AND P1, PT, R72, RZ, PT ;  /* 0x000000ff4800720c */ /* 0x000fe20003f26270 */
[----:B------:R-:W-:Y:S02]  /*3790*/  @!P2 IMAD.MOV R49, RZ, RZ, -R49 ;  /* 0x000000ffff31a224 */ /* 0x000fe400078e0a31 */
[----:B------:R-:W2:Y:S01]  /*37a0*/  LDL R72, [R1+0x7b8] ;  /* 0x0007b80001487983 */ /* 0x000ea20000100800 */
[----:B------:R-:W-:-:S09]  /*37b0*/  @!P4 IMAD.MOV R48, RZ, RZ, -R48 ;  /* 0x000000ffff30c224 */ /* 0x000fd200078e0a30 */
[----:B------:R-:W-:Y:S02]  /*37c0*/  @!P1 IMAD.MOV R50, RZ, RZ, -R50 ;  /* 0x000000ffff329224 */ /* 0x000fe400078e0a32 */
[----:B------:R-:W-:Y:S01]  /*37d0*/  @!P5 IMAD.MOV R47, RZ, RZ, -R47 ;  /* 0x000000ffff2fd224 */ /* 0x000fe200078e0a2f */
[----:B------:R-:W-:Y:S02]  /*37e0*/  ISETP.GE.AND P1, PT, R87, RZ, PT ;  /* 0x000000ff5700720c */ /* 0x000fe40003f26270 */
[----:B------:R-:W2:Y:S01]  /*37f0*/  LDL R87, [R1+0x7c0] ;  /* 0x0007c00001577983 */ /* 0x000ea20000100800 */
[----:B------:R-:W-:-:S03]  /*3800*/  ISETP.GE.AND P4, PT, R89, RZ, PT ;  /* 0x000000ff5900720c */ /* 0x000fc60003f86270 */
[----:B------:R-:W2:Y:S01]  /*3810*/  LDL R89, [R1+0x7cc] ;  /* 0x0007cc0001597983 */ /* 0x000ea20000100800 */
[----:B------:R-:W-:-:S06]  /*3820*/  @!P3 IMAD.MOV R46, RZ, RZ, -R46 ;  /* 0x000000ffff2eb224 */ /* 0x000fcc00078e0a2e */
[----:B------:R-:W-:-:S03]  /*3830*/  @!P1 IMAD.MOV R45, RZ, RZ, -R45 ;  /* 0x000000ffff2d9224 */ /* 0x000fc600078e0a2d */
[----:B------:R-:W-:Y:S01]  /*3840*/  @!P4 IMAD.MOV R43, RZ, RZ, -R43 ;  /* 0x000000ffff2bc224 */ /* 0x000fe200078e0a2b */
[----:B------:R-:W-:Y:S01]  /*3850*/  BAR.SYNC.DEFER_BLOCKING 0x0 ;  /* 0x0000000000007b1d */ /* 0x000fe20000010000 */
[----:B---3--:R-:W-:-:S05]  /*3860*/  ISETP.GE.AND P2, PT, R88, RZ, PT ;  /* 0x000000ff5800720c */ /* 0x008fca0003f46270 */
[----:B------:R-:W3:Y:S08]  /*3870*/  LDL R88, [R1+0x7c4] ;  /* 0x0007c40001587983 */ /* 0x000ef00000100800 */
[----:B------:R-:W-:Y:S01]  /*3880*/  @!P2 IMAD.MOV R44, RZ, RZ, -R44 ;  /* 0x000000ffff2ca224 */ /* 0x000fe200078e0a2c */
[----:B------:R-:W-:Y:S02]  /*3890*/  ISETP.GE.AND P5, PT, R90, RZ, PT ;  /* 0x000000ff5a00720c */ /* 0x000fe40003fa6270 */
[----:B------:R-:W3:Y:S01]  /*38a0*/  LDL R90, [R1+0x7d0] ;  /* 0x0007d000015a7983 */ /* 0x000ee20000100800 */
[----:B----4-:R-:W-:-:S03]  /*38b0*/  ISETP.GE.AND P3, PT, R91, RZ, PT ;  /* 0x000000ff5b00720c */ /* 0x010fc60003f66270 */
[----:B------:R-:W4:Y:S01]  /*38c0*/  LDL R91, [R1+0x7c8] ;  /* 0x0007c800015b7983 */ /* 0x000f220000100800 */
[----:B-----5:R-:W-:-:S03]  /*38d0*/  ISETP.GE.AND P1, PT, R92, RZ, PT ;  /* 0x000000ff5c00720c */ /* 0x020fc60003f26270 */
[----:B------:R-:W5:Y:S01]  /*38e0*/  LDL R92, [R1+0x7b4] ;  /* 0x0007b400015c7983 */ /* 0x000f620000100800 */
[----:B--2---:R-:W-:-:S03]  /*38f0*/  ISETP.GE.AND P2, PT, R93, RZ, PT ;  /* 0x000000ff5d00720c */ /* 0x004fc60003f46270 */
[----:B------:R-:W2:Y:S01]  /*3900*/  LDL R93, [R1+0x7b0] ;  /* 0x0007b000015d7983 */ /* 0x000ea20000100800 */
[----:B------:R-:W-:-:S03]  /*3910*/  ISETP.GE.AND P4, PT, R3, RZ, PT ;  /* 0x000000ff0300720c */ /* 0x000fc60003f86270 */
[----:B------:R-:W2:Y:S01]  /*3920*/  LDL R3, [R1+0x7a4] ;  /* 0x0007a40001037983 */ /* 0x000ea20000100800 */
[----:B------:R-:W-:Y:S01]  /*3930*/  @!P0 IMAD.IADD R16, R16, 0x1, -R7 ;  /* 0x0000000110108824 */ /* 0x000fe200078e0a07 */
[----:B------:R-:W-:Y:S01]  /*3940*/  ISETP.GT.U32.AND P0, PT, R7, R10, PT ;  /* 0x0000000a0700720c */ /* 0x000fe20003f04070 */
[----:B------:R-:W-:Y:S01]  /*3950*/  @!P5 IMAD.MOV R42, RZ, RZ, -R42 ;  /* 0x000000ffff2ad224 */ /* 0x000fe200078e0a2a */
[----:B------:R-:W-:Y:S01]  /*3960*/  ISETP.GE.AND P5, PT, R71, RZ, PT ;  /* 0x000000ff4700720c */ /* 0x000fe20003fa6270 */
[----:B------:R-:W-:Y:S01]  /*3970*/  @!P3 IMAD.MOV R41, RZ, RZ, -R41 ;  /* 0x000000ffff29b224 */ /* 0x000fe200078e0a29 */
[----:B------:R-:W-:Y:S01]  /*3980*/  ISETP.GE.AND P3, PT, R72, RZ, PT ;  /* 0x000000ff4800720c */ /* 0x000fe20003f66270 */
[----:B------:R-:W-:Y:S01]  /*3990*/  @!P1 IMAD.MOV R40, RZ, RZ, -R40 ;  /* 0x000000ffff289224 */ /* 0x000fe200078e0a28 */
[----:B------:R-:W2:Y:S01]  /*39a0*/  LDL R71, [R1+0x78c] ;  /* 0x00078c0001477983 */ /* 0x000ea20000100800 */
[----:B------:R-:W-:Y:S02]  /*39b0*/  @!P2 IMAD.MOV R39, RZ, RZ, -R39 ;  /* 0x000000ffff27a224 */ /* 0x000fe400078e0a27 */
[----:B------:R-:W-:Y:S01]  /*39c0*/  @!P4 IMAD.MOV R38, RZ, RZ, -R38 ;  /* 0x000000ffff26c224 */ /* 0x000fe200078e0a26 */
[----:B------:R-:W2:Y:S03]  /*39d0*/  LDL R72, [R1+0x780] ;  /* 0x0007800001487983 */ /* 0x000ea60000100800 */
[----:B------:R-:W-:-:S02]  /*39e0*/  @!P0 IMAD.IADD R10, R10, 0x1, -R7 ;  /* 0x000000010a0a8824 */ /* 0x000fc400078e0a07 */
[----:B------:R-:W2:Y:S01]  /*39f0*/  LDL R7, [R1+0x790] ;  /* 0x0007900001077983 */ /* 0x000ea20000100800 */
[----:B------:R-:W-:Y:S01]  /*3a00*/  @!P5 IMAD.MOV R37, RZ, RZ, -R37 ;  /* 0x000000ffff25d224 */ /* 0x000fe200078e0a25 */
[----:B------:R-:W-:Y:S02]  /*3a10*/  ISETP.GE.AND P1, PT, R87, RZ, PT ;  /* 0x000000ff5700720c */ /* 0x000fe40003f26270 */
[----:B------:R-:W2:Y:S01]  /*3a20*/  LDL.LU R87, [R1+0x7f4] ;  /* 0x0007f40001577983 */ /* 0x000ea20000300800 */
[----:B------:R-:W-:Y:S01]  /*3a30*/  ISETP.GE.AND P4, PT, R89, RZ, PT ;  /* 0x000000ff5900720c */ /* 0x000fe20003f86270 */
[----:B------:R-:W-:-:S09]  /*3a40*/  @!P3 IMAD.MOV R36, RZ, RZ, -R36 ;  /* 0x000000ffff24b224 */ /* 0x000fd200078e0a24 */
[----:B------:R-:W-:-:S03]  /*3a50*/  @!P1 IMAD.MOV R35, RZ, RZ, -R35 ;  /* 0x000000ffff239224 */ /* 0x000fc600078e0a23 */
[----:B------:R-:W-:Y:S01]  /*3a60*/  @!P4 IMAD.MOV R33, RZ, RZ, -R33 ;  /* 0x000000ffff21c224 */ /* 0x000fe200078e0a21 */
[----:B---3--:R-:W-:Y:S02]  /*3a70*/  ISETP.GE.AND P2, PT, R88, RZ, PT ;  /* 0x000000ff5800720c */ /* 0x008fe40003f46270 */
[----:B------:R-:W3:Y:S04]  /*3a80*/  LDL.LU R88, [R1+0x7f0] ;  /* 0x0007f00001587983 */ /* 0x000ee80000300800 */
[----:B------:R-:W3:Y:S07]  /*3a90*/  LDL.LU R89, [R1+0x7ec] ;  /* 0x0007ec0001597983 */ /* 0x000eee0000300800 */
[----:B------:R-:W-:Y:S01]  /*3aa0*/  @!P2 IMAD.MOV R34, RZ, RZ, -R34 ;  /* 0x000000ffff22a224 */ /* 0x000fe200078e0a22 */
[----:B------:R-:W-:-:S02]  /*3ab0*/  ISETP.GE.AND P5, PT, R90, RZ, PT ;  /* 0x000000ff5a00720c */ /* 0x000fc40003fa6270 */
[----:B------:R-:W3:Y:S01]  /*3ac0*/  LDL.LU R90, [R1+0x7e8] ;  /* 0x0007e800015a7983 */ /* 0x000ee20000300800 */
[----:B----4-:R-:W-:-:S03]  /*3ad0*/  ISETP.GE.AND P3, PT, R91, RZ, PT ;  /* 0x000000ff5b00720c */ /* 0x010fc60003f66270 */
[----:B------:R-:W4:Y:S01]  /*3ae0*/  LDL.LU R91, [R1+0x7e4] ;  /* 0x0007e400015b7983 */ /* 0x000f220000300800 */
[----:B-----5:R-:W-:-:S03]  /*3af0*/  ISETP.GE.AND P1, PT, R92, RZ, PT ;  /* 0x000000ff5c00720c */ /* 0x020fc60003f26270 */
[----:B------:R-:W5:Y:S01]  /*3b00*/  LDL.LU R92, [R1+0x7e0] ;  /* 0x0007e000015c7983 */ /* 0x000f620000300800 */
[----:B--2---:R-:W-:-:S03]  /*3b10*/  ISETP.GE.AND P2, PT, R93, RZ, PT ;  /* 0x000000ff5d00720c */ /* 0x004fc60003f46270 */
[----:B------:R-:W2:Y:S01]  /*3b20*/  LDL.LU R93, [R1+0x7dc] ;  /* 0x0007dc00015d7983 */ /* 0x000ea20000300800 */
[----:B------:R-:W-:-:S03]  /*3b30*/  ISETP.GE.AND P4, PT, R3, RZ, PT ;  /* 0x000000ff0300720c */ /* 0x000fc60003f86270 */
[----:B------:R-:W2:Y:S06]  /*3b40*/  LDL.LU R3, [R1+0x7d8] ;  /* 0x0007d80001037983 */ /* 0x000eac0000300800 */
[----:B------:R-:W-:Y:S01]  /*3b50*/  @!P2 IMAD.MOV R29, RZ, RZ, -R29 ;  /* 0x000000ffff1da224 */ /* 0x000fe200078e0a1d */
[----:B--2---:R-:W-:Y:S02]  /*3b60*/  ISETP.GE.AND P2, PT, R3, RZ, PT ;  /* 0x000000ff0300720c */ /* 0x004fe40003f46270 */
[----:B------:R-:W2:Y:S11]  /*3b70*/  LDL.LU R3, [R1+0x7d4] ;  /* 0x0007d40001037983 */ /* 0x000eb60000300800 */
[----:B------:R-:W-:Y:S01]  /*3b80*/  @!P2 IMAD.MOV R24, RZ, RZ, -R24 ;  /* 0x000000ffff18a224 */ /* 0x000fe200078e0a18 */
[----:B---3--:R-:W-:-:S13]  /*3b90*/  ISETP.GE.AND P2, PT, R89, RZ, PT ;  /* 0x000000ff5900720c */ /* 0x008fda0003f46270 */
[----:B------:R-:W-:Y:S01]  /*3ba0*/  @!P2 IMAD.MOV R19, RZ, RZ, -R19 ;  /* 0x000000ffff13a224 */ /* 0x000fe200078e0a13 */
[----:B------:R-:W-:Y:S01]  /*3bb0*/  ISETP.GE.AND P2, PT, R84, RZ, PT ;  /* 0x000000ff5400720c */ /* 0x000fe20003f46270 */
[----:B------:R-:W-:-:S12]  /*3bc0*/  @!P5 IMAD.MOV R32, RZ, RZ, -R32 ;  /* 0x000000ffff20d224 */ /* 0x000fd800078e0a20 */
[----:B------:R-:W-:Y:S01]  /*3bd0*/  @!P2 IMAD.MOV R14, RZ, RZ, -R14 ;  /* 0x000000ffff0ea224 */ /* 0x000fe200078e0a0e */
[----:B------:R-:W-:Y:S01]  /*3be0*/  ISETP.GE.AND P2, PT, R79, RZ, PT ;  /* 0x000000ff4f00720c */ /* 0x000fe20003f46270 */
[----:B------:R-:W-:Y:S01]  /*3bf0*/  @!P1 IMAD.MOV R30, RZ, RZ, -R30 ;  /* 0x000000ffff1e9224 */ /* 0x000fe200078e0a1e */
[----:B------:R-:W-:Y:S01]  /*3c00*/  ISETP.GE.AND P5, PT, R7, RZ, PT ;  /* 0x000000ff0700720c */ /* 0x000fe20003fa6270 */
[----:B------:R-:W-:Y:S01]  /*3c10*/  @!P3 IMAD.MOV R31, RZ, RZ, -R31 ;  /* 0x000000ffff1fb224 */ /* 0x000fe200078e0a1f */
[----:B------:R-:W-:Y:S01]  /*3c20*/  ISETP.GE.AND P1, PT, R72, RZ, PT ;  /* 0x000000ff4800720c */ /* 0x000fe20003f26270 */
[----:B------:R-:W-:Y:S01]  /*3c30*/  @!P6 IMAD.MOV R67, RZ, RZ, -R67 ;  /* 0x000000ffff43e224 */ /* 0x000fe200078e0a43 */
[----:B------:R-:W-:Y:S01]  /*3c40*/  ISETP.GE.AND P3, PT, R71, RZ, PT ;  /* 0x000000ff4700720c */ /* 0x000fe20003f66270 */
[----:B------:R-:W-:-:S06]  /*3c50*/  @!P4 IMAD.MOV R28, RZ, RZ, -R28 ;  /* 0x000000ffff1cc224 */ /* 0x000fcc00078e0a1c */
[----:B------:R-:W-:Y:S01]  /*3c60*/  @!P2 IMAD.MOV R8, RZ, RZ, -R8 ;  /* 0x000000ffff08a224 */ /* 0x000fe200078e0a08 */
[----:B------:R-:W-:Y:S01]  /*3c70*/  ISETP.GE.AND P4, PT, R93, RZ, PT ;  /* 0x000000ff5d00720c */ /* 0x000fe20003f86270 */
[----:B------:R-:W-:Y:S01]  /*3c80*/  @!P5 IMAD.MOV R27, RZ, RZ, -R27 ;  /* 0x000000ffff1bd224 */ /* 0x000fe200078e0a1b */
[----:B-----5:R-:W-:Y:S01]  /*3c90*/  ISETP.GE.AND P5, PT, R92, RZ, PT ;  /* 0x000000ff5c00720c */ /* 0x020fe20003fa6270 */
[----:B------:R-:W-:Y:S01]  /*3ca0*/  @!P1 IMAD.MOV R25, RZ, RZ, -R25 ;  /* 0x000000ffff199224 */ /* 0x000fe200078e0a19 */
[----:B------:R-:W-:Y:S01]  /*3cb0*/  ISETP.GE.AND P1, PT, R90, RZ, PT ;  /* 0x000000ff5a00720c */ /* 0x000fe20003f26270 */
[----:B------:R-:W-:Y:S01]  /*3cc0*/  @!P3 IMAD.MOV R26, RZ, RZ, -R26 ;  /* 0x000000ffff1ab224 */ /* 0x000fe200078e0a1a */
[----:B----4-:R-:W-:Y:S01]  /*3cd0*/  ISETP.GE.AND P3, PT, R91, RZ, PT ;  /* 0x000000ff5b00720c */ /* 0x010fe20003f66270 */
[----:B------:R-:W3:Y:S06]  /*3ce0*/  LDC R7, c[0x0][0x3a0] ;  /* 0x0000e800ff077b82 */ /* 0x000eec0000000800 */
[----:B------:R-:W-:Y:S01]  /*3cf0*/  @!P4 IMAD.MOV R23, RZ, RZ, -R23 ;  /* 0x000000ffff17c224 */ /* 0x000fe200078e0a17 */
[----:B------:R-:W-:Y:S01]  /*3d00*/  ISETP.GE.AND P4, PT, R88, RZ, PT ;  /* 0x000000ff5800720c */ /* 0x000fe20003f86270 */
[----:B------:R-:W-:Y:S01]  /*3d10*/  @!P5 IMAD.MOV R22, RZ, RZ, -R22 ;  /* 0x000000ffff16d224 */ /* 0x000fe200078e0a16 */
[----:B------:R-:W-:Y:S01]  /*3d20*/  ISETP.GE.AND P5, PT, R87, RZ, PT ;  /* 0x000000ff5700720c */ /* 0x000fe20003fa6270 */
[----:B------:R-:W-:Y:S01]  /*3d30*/  @!P1 IMAD.MOV R20, RZ, RZ, -R20 ;  /* 0x000000ffff149224 */ /* 0x000fe200078e0a14 */
[----:B------:R-:W-:Y:S01]  /*3d40*/  ISETP.GE.AND P1, PT, R85, RZ, PT ;  /* 0x000000ff5500720c */ /* 0x000fe20003f26270 */
[----:B------:R-:W-:Y:S01]  /*3d50*/  @!P3 IMAD.MOV R21, RZ, RZ, -R21 ;  /* 0x000000ffff15b224 */ /* 0x000fe200078e0a15 */
[----:B------:R-:W-:-:S07]  /*3d60*/  ISETP.GE.AND P3, PT, R86, RZ, PT ;  /* 0x000000ff5600720c */ /* 0x000fce0003f66270 */
        /* <DEDUP_REMOVED lines=15> */
[----:B------:R-:W-:Y:S02]  /*3e60*/  ISETP.GE.AND P3, PT, R76, RZ, PT ;  /* 0x000000ff4c00720c */ /* 0x000fe40003f66270 */
[----:B0-----:R-:W-:Y:S02]  /*3e70*/  R2UR UR8, R69 ;  /* 0x00000000450872ca */ /* 0x001fe400000e0000 */
[----:B------:R-:W0:Y:S01]  /*3e80*/  LDC.64 R68, c[0x0][0x3a8] ;  /* 0x0000ea00ff447b82 */ /* 0x000e220000000a00 */
[----:B------:R-:W-:-:S02]  /*3e90*/  ISETP.GE.AND P6, PT, R74, RZ, PT ;  /* 0x000000ff4a00720c */ /* 0x000fc40003fc6270 */
[----:B------:R-:W-:Y:S02]  /*3ea0*/  @!P4 IMAD.MOV R9, RZ, RZ, -R9 ;  /* 0x000000ffff09c224 */ /* 0x000fe400078e0a09 */
[----:B------:R-:W-:Y:S01]  /*3eb0*/  @!P5 IMAD.MOV R6, RZ, RZ, -R6 ;  /* 0x000000ffff06d224 */ /* 0x000fe200078e0a06 */
[----:B------:R-:W-:Y:S01]  /*3ec0*/  ISETP.NE.AND P0, PT, R2, RZ, PT ;  /* 0x000000ff0200720c */ /* 0x000fe20003f05270 */
[----:B------:R-:W-:Y:S02]  /*3ed0*/  @!P1 IMAD.MOV R5, RZ, RZ, -R5 ;  /* 0x000000ffff059224 */ /* 0x000fe400078e0a05 */
[----:B------:R-:W-:-:S05]  /*3ee0*/  @!P3 IMAD.MOV R4, RZ, RZ, -R4 ;  /* 0x000000ffff04b224 */ /* 0x000fca00078e0a04 */
[----:B------:R-:W-:-:S05]  /*3ef0*/  @!P6 IMAD.MOV R0, RZ, RZ, -R0 ;  /* 0x000000ffff00e224 */ /* 0x000fca00078e0a00 */
[----:B------:R-:W-:Y:S01]  /*3f00*/  @!P0 LOP3.LUT R0, RZ, R2, RZ, 0x33, !PT ;  /* 0x00000002ff008212 */ /* 0x000fe200078e33ff */
[----:B---3--:R-:W-:-:S05]  /*3f10*/  VIADD R2, R7, 0xffffff82 ;  /* 0xffffff8207027836 */ /* 0x008fca0000000000 */
[----:B------:R-:W-:Y:S01]  /*3f20*/  ISETP.GE.U32.AND P4, PT, R2, 0x7fffff03, PT ;  /* 0x7fffff030200780c */ /* 0x000fe20003f86070 */
[----:B------:R-:W-:Y:S02]  /*3f30*/  VIADD R2, R7, 0xffffff83 ;  /* 0xffffff8307027836 */ /* 0x000fe40000000000 */
[----:B------:R-:W-:-:S03]  /*3f40*/  IMAD R0, R0, UR5, RZ ;  /* 0x0000000500007c24 */ /* 0x000fc6000f8e02ff */
[----:B------:R-:W-:Y:S02]  /*3f50*/  ISETP.GE.U32.AND P1, PT, R2, 0x7fffff04, PT ;  /* 0x7fffff040200780c */ /* 0x000fe40003f26070 */
[----:B--2---:R-:W-:Y:S02]  /*3f60*/  ISETP.NE.AND P2, PT, R3, RZ, PT ;  /* 0x000000ff0300720c */ /* 0x004fe40003f45270 */
[----:B------:R-:W-:-:S04]  /*3f70*/  LOP3.LUT R3, RZ, R3, RZ, 0x33, !PT ;  /* 0x00000003ff037212 */ /* 0x000fc800078e33ff */
[----:B------:R-:W-:-:S05]  /*3f80*/  SEL R70, R3, R70, !P2 ;  /* 0x0000004603467207 */ /* 0x000fca0005000000 */
[----:B------:R2:W-:Y:S02]  /*3f90*/  STL [R1+0xac], R70 ;  /* 0x0000ac4601007387 */ /* 0x0005e40000100800 */
[C---:B--2---:R-:W-:Y:S02]  /*3fa0*/  SEL R70, R3.reuse, R67, !P2 ;  /* 0x0000004303467207 */ /* 0x044fe40005000000 */
[C---:B------:R-:W-:Y:S02]  /*3fb0*/  SEL R67, R3.reuse, R66, !P2 ;  /* 0x0000004203437207 */ /* 0x040fe40005000000 */
[C---:B------:R-:W-:Y:S02]  /*3fc0*/  SEL R66, R3.reuse, R65, !P2 ;  /* 0x0000004103427207 */ /* 0x040fe40005000000 */
[C---:B------:R-:W-:Y:S01]  /*3fd0*/  SEL R65, R3.reuse, R64, !P2 ;  /* 0x0000004003417207 */ /* 0x040fe20005000000 */
[----:B------:R2:W-:Y:S01]  /*3fe0*/  STL [R1+0xb0], R70 ;  /* 0x0000b04601007387 */ /* 0x0005e20000100800 */
[----:B------:R-:W-:-:S02]  /*3ff0*/  SEL R64, R3, R63, !P2 ;  /* 0x0000003f03407207 */ /* 0x000fc40005000000 */
[C---:B------:R-:W-:Y:S01]  /*4000*/  SEL R63, R3.reuse, R62, !P2 ;  /* 0x0000003e033f7207 */ /* 0x040fe20005000000 */
[----:B------:R3:W-:Y:S01]  /*4010*/  STL [R1+0xb4], R67 ;  /* 0x0000b44301007387 */ /* 0x0007e20000100800 */
[C---:B------:R-:W-:Y:S02]  /*4020*/  SEL R62, R3.reuse, R61, !P2 ;  /* 0x0000003d033e7207 */ /* 0x040fe40005000000 */
[C---:B------:R-:W-:Y:S01]  /*4030*/  SEL R61, R3.reuse, R60, !P2 ;  /* 0x0000003c033d7207 */ /* 0x040fe20005000000 */
[----:B------:R3:W-:Y:S01]  /*4040*/  STL [R1+0xbc], R66 ;  /* 0x0000bc4201007387 */ /* 0x0007e20000100800 */
[C---:B------:R-:W-:Y:S02]  /*4050*/  SEL R60, R3.reuse, R59, !P2 ;  /* 0x0000003b033c7207 */ /* 0x040fe40005000000 */
[C---:B------:R-:W-:Y:S01]  /*4060*/  SEL R59, R3.reuse, R58, !P2 ;  /* 0x0000003a033b7207 */ /* 0x040fe20005000000 */
[----:B------:R3:W-:Y:S01]  /*4070*/  STL [R1+0xc0], R65 ;  /* 0x0000c04101007387 */ /* 0x0007e20000100800 */
[----:B------:R-:W-:-:S03]  /*4080*/  SEL R58, R3, R57, !P2 ;  /* 0x00000039033a7207 */ /* 0x000fc60005000000 */
        /* <DEDUP_REMOVED lines=104> */
[----:B------:R3:W-:Y:S04]  /*4710*/  STL [R1+0x194], R12 ;  /* 0x0001940c01007387 */ /* 0x0007e80000100800 */
[----:B------:R3:W-:Y:S04]  /*4720*/  STL [R1+0x198], R11 ;  /* 0x0001980b01007387 */ /* 0x0007e80000100800 */
[----:B------:R3:W-:Y:S01]  /*4730*/  STL [R1+0x19c], R10 ;  /* 0x00019c0a01007387 */ /* 0x0007e20000100800 */
[----:B------:R-:W-:-:S03]  /*4740*/  VIADD R3, R7, 0xffffff80 ;  /* 0xffffff8007037836 */ /* 0x000fc60000000000 */
[----:B------:R3:W-:Y:S04]  /*4750*/  STL [R1+0x1a0], R9 ;  /* 0x0001a00901007387 */ /* 0x0007e80000100800 */
[----:B------:R3:W-:Y:S04]  /*4760*/  STL [R1+0x1a4], R8 ;  /* 0x0001a40801007387 */ /* 0x0007e80000100800 */
[----:B------:R3:W-:Y:S04]  /*4770*/  STL [R1+0x1a8], R6 ;  /* 0x0001a80601007387 */ /* 0x0007e80000100800 */
[----:B------:R3:W-:Y:S01]  /*4780*/  STL [R1+0x1ac], R5 ;  /* 0x0001ac0501007387 */ /* 0x0007e20000100800 */
[----:B------:R-:W-:Y:S01]  /*4790*/  ISETP.GE.U32.AND P3, PT, R3, 0x7fffff01, PT ;  /* 0x7fffff010300780c */ /* 0x000fe20003f66070 */
[----:B0-----:R-:W-:-:S02]  /*47a0*/  IMAD R3, R73, R69, RZ ;  /* 0x0000004549037224 */ /* 0x001fc400078e02ff */
[----:B------:R-:W-:-:S03]  /*47b0*/  VIADD R4, R7, 0xffffff81 ;  /* 0xffffff8107047836 */ /* 0x000fc60000000000 */
[----:B--2---:R-:W-:Y:S02]  /*47c0*/  LEA R70, P6, R3, UR14, 0x1 ;  /* 0x0000000e03467c11 */ /* 0x004fe4000f8c08ff */
[----:B------:R-:W-:Y:S01]  /*47d0*/  ISETP.GE.U32.AND P0, PT, R4, 0x7fffff02, PT ;  /* 0x7fffff020400780c */ /* 0x000fe20003f06070 */
[----:B------:R-:W-:Y:S01]  /*47e0*/  VIADD R4, R7, 0xffffff84 ;  /* 0xffffff8407047836 */ /* 0x000fe20000000000 */
[----:B------:R-:W-:Y:S02]  /*47f0*/  LEA.HI.X.SX32 R3, R3, UR15, 0x1, P6 ;  /* 0x0000000f03037c11 */ /* 0x000fe4000b0f0eff */
[----:B------:R-:W-:Y:S02]  /*4800*/  LEA R2, P6, R0, UR12, 0x1 ;  /* 0x0000000c00027c11 */ /* 0x000fe4000f8c08ff */
[----:B------:R-:W-:Y:S02]  /*4810*/  ISETP.GE.U32.AND P5, PT, R4, 0x7fffff05, PT ;  /* 0x7fffff050400780c */ /* 0x000fe40003fa6070 */
[----:B------:R-:W-:-:S02]  /*4820*/  ISETP.NE.U32.AND P2, PT, R73, RZ, PT ;  /* 0x000000ff4900720c */ /* 0x000fc40003f45070 */
[----:B------:R-:W-:Y:S01]  /*4830*/  LEA.HI.X.SX32 R0, R0, UR13, 0x1, P6 ;  /* 0x0000000d00007c11 */ /* 0x000fe2000b0f0eff */
[----:B-1-3--:R-:W-:Y:S10]  /*4840*/  BRA.U UP0, `(.L_x_5) ;  /* 0x0000000100187547 */ /* 0x00aff4000b800000 */
[----:B------:R-:W-:Y:S01]  /*4850*/  ELECT P6, URZ, PT ;  /* 0x0000000000ff782f */ /* 0x000fe200038c0000 */
[----:B------:R-:W-:Y:S01]  /*4860*/  IMAD.MOV.U32 R4, RZ, RZ, 0x1 ;  /* 0x00000001ff047424 */ /* 0x000fe200078e00ff */
[----:B------:R-:W-:Y:S01]  /*4870*/  UMOV UR5, 0x40 ;  /* 0x0000004000057882 */ /* 0x000fe20000000000 */
[----:B------:R-:W-:Y:S01]  /*4880*/  UVIRTCOUNT.DEALLOC.SMPOOL 0x80 ;  /* 0x000000800000784c */ /* 0x000fe20000000000 */
[----:B------:R-:W-:-:S09]  /*4890*/  ULEA UR5, UR4, UR5, 0x18 ;  /* 0x0000000504057291 */ /* 0x000fd2000f8ec0ff */
[----:B------:R0:W-:Y:S03]  /*48a0*/  @P6 STS.U8 [UR5], R4 ;  /* 0x00000004ff006988 */ /* 0x0001e60008000005 */
.L_x_5:
[----:B------:R-:W-:Y:S01]  /*48b0*/  UIADD3 UR10, UPT, UPT, UR8, UR10, URZ ;  /* 0x0000000a080a7290 */ /* 0x000fe2000fffe0ff */
[C---:B------:R-:W-:Y:S01]  /*48c0*/  IMAD R6, R68.reuse, 0xfe, RZ ;  /* 0x000000fe44067824 */ /* 0x040fe200078e02ff */
[----:B------:R-:W-:Y:S01]  /*48d0*/  VOTEU.ALL UP1, P2 ;  /* 0x0000000000ff7886 */ /* 0x000fe20001020000 */
[----:B------:R-:W-:Y:S01]  /*48e0*/  UIADD3 UR6, UPT, UPT, UR9, 0x8000, URZ ;  /* 0x0000800009067890 */ /* 0x000fe2000fffe0ff */
[C---:B------:R-:W-:Y:S01]  /*48f0*/  IMAD R5, R68.reuse, 0x7f, RZ ;  /* 0x0000007f44057824 */ /* 0x040fe200078e02ff */
[----:B------:R-:W-:Y:S01]  /*4900*/  VOTEU.ALL UP2, P2 ;  /* 0x0000000000ff7886 */ /* 0x000fe20001040000 */
[----:B0-----:R-:W-:Y:S01]  /*4910*/  IMAD R4, R68, 0xfc, RZ ;  /* 0x000000fc44047824 */ /* 0x001fe200078e02ff */
[----:B------:R-:W-:-:S04]  /*4920*/  @!UP1 UIADD3 UR4, UPT, UPT, -UR7, 0x100000, URZ ;  /* 0x0010000007049890 */ /* 0x000fc8000fffe1ff */
[----:B------:R-:W-:Y:S02]  /*4930*/  @!UP1 USHF.L.U32 UR5, UR4, 0xb, URZ ;  /* 0x0000000b04059899 */ /* 0x000fe400080006ff */
[----:B------:R-:W-:Y:S01]  /*4940*/  @!UP1 USHF.L.U32 UR4, UR4, 0x1, URZ ;  /* 0x0000000104049899 */ /* 0x000fe200080006ff */
[----:B------:R0:W-:Y:S01]  /*4950*/  STL [R1+0x800], R48 ;  /* 0x0008003001007387 */ /* 0x0001e20000100800 */
[----:B------:R-:W-:Y:S01]  /*4960*/  IADD3 R6, P6, PT, R6, R2, RZ ;  /* 0x0000000206067210 */ /* 0x000fe20007fde0ff */
[----:B------:R-:W-:Y:S01]  /*4970*/  IMAD R8, R68, 0x7e, RZ ;  /* 0x0000007e44087824 */ /* 0x000fe200078e02ff */
[----:B------:R-:W-:Y:S01]  /*4980*/  PRMT R10, RZ, 0x7610, R10 ;  /* 0x00007610ff0a7816 */ /* 0x000fe2000000000a */
[----:B------:R-:W-:Y:S01]  /*4990*/  STTM.x64 tmem[UR10], RZ ;  /* 0x000000ff000079ed */ /* 0x000fe2000834000a */
[----:B------:R-:W1:Y:S02]  /*49a0*/  FENCE.VIEW.ASYNC.T ;  /* 0x00000000000073c6 */ /* 0x000e640000000200 */
[----:B-1----:R-:W-:Y:S01]  /*49b0*/  BAR.SYNC.DEFER_BLOCKING 0x0 ;  /* 0x0000000000007b1d */ /* 0x002fe20000010000 */
[----:B------:R-:W-:Y:S01]  /*49c0*/  LEA.HI.X.SX32 R5, R5, R0, 0x1, P6 ;  /* 0x0000000005057211 */ /* 0x000fe200030f0eff */
[----:B------:R-:W-:Y:S01]  /*49d0*/  VIADD R9, R7, 0xffffff85 ;  /* 0xffffff8507097836 */ /* 0x000fe20000000000 */
[----:B0-----:R-:W-:Y:S01]  /*49e0*/  IADD3 R48, P6, PT, R4, R2, RZ ;  /* 0x0000000204307210 */ /* 0x001fe20007fde0ff */
[----:B------:R-:W-:Y:S01]  /*49f0*/  @!P3 IMAD.MOV.U32 R4, RZ, RZ, R6 ;  /* 0x000000ffff04b224 */ /* 0x000fe200078e0006 */
[----:B------:R-:W-:Y:S01]  /*4a00*/  PRMT R11, RZ, 0x7610, R11 ;  /* 0x00007610ff0b7816 */ /* 0x000fe2000000000b */
[----:B------:R-:W0:Y:S01]  /*4a10*/  LDCU UR11, c[0x0][0x3b0] ;  /* 0x00007600ff0b77ac */ /* 0x000e220008000800 */
[----:B------:R1:W-:Y:S01]  /*4a20*/  STL [R1+0x7fc], R47 ;  /* 0x0007fc2f01007387 */ /* 0x0003e20000100800 */
[----:B------:R-:W-:-:S02]  /*4a30*/  PRMT R12, RZ, 0x7610, R12 ;  /* 0x00007610ff0c7816 */ /* 0x000fc4000000000c */
[----:B------:R-:W-:Y:S01]  /*4a40*/  PRMT R13, RZ, 0x7610, R13 ;  /* 0x00007610ff0d7816 */ /* 0x000fe2000000000d */
[----:B------:R-:W-:Y:S01]  /*4a50*/  STL [R1+0x7f8], R46 ;  /* 0x0007f82e01007387 */ /* 0x000fe20000100800 */
[----:B------:R-:W-:Y:S01]  /*4a60*/  PRMT R14, RZ, 0x7610, R14 ;  /* 0x00007610ff0e7816 */ /* 0x000fe2000000000e */
[----:B------:R-:W2:Y:S02]  /*4a70*/  LDCU UR12, c[0x0][0x3b0] ;  /* 0x00007600ff0c77ac */ /* 0x000ea40008000800 */
[----:B------:R-:W-:Y:S01]  /*4a80*/  STL [R1+0x7f4], R45 ;  /* 0x0007f42d01007387 */ /* 0x000fe20000100800 */
[----:B-1----:R-:W-:Y:S01]  /*4a90*/  PRMT R47, RZ, 0x7610, R47 ;  /* 0x00007610ff2f7816 */ /* 0x002fe2000000002f */
[----:B------:R-:W1:Y:S02]  /*4aa0*/  LDCU UR13, c[0x0][0x3b0] ;  /* 0x00007600ff0d77ac */ /* 0x000e640008000800 */
[----:B------:R-:W-:Y:S01]  /*4ab0*/  STL [R1+0x7f0], R44 ;  /* 0x0007f02c01007387 */ /* 0x000fe20000100800 */
[----:B------:R-:W-:-:S02]  /*4ac0*/  PRMT R15, RZ, 0x7610, R15 ;  /* 0x00007610ff0f7816 */ /* 0x000fc4000000000f */
[----:B------:R-:W-:Y:S01]  /*4ad0*/  PRMT R17, RZ, 0x7610, R17 ;  /* 0x00007610ff117816 */ /* 0x000fe20000000011 */
[----:B------:R-:W3:Y:S02]  /*4ae0*/  FENCE.VIEW.ASYNC.S ;  /* 0x00000000000073c6 */ /* 0x000ee40000000000 */
[----:B---3--:R3:W4:Y:S02]  /*4af0*/  @!UP2 SYNCS.EXCH.64 URZ, [UR6], UR4 ;  /* 0x0000000406ffa5b2 */ /* 0x0087240008000100 */
[----:B----4-:R-:W-:Y:S01]  /*4b00*/  BAR.SYNC.DEFER_BLOCKING 0x0 ;  /* 0x0000000000007b1d */ /* 0x010fe20000010000 */
[----:B------:R-:W-:Y:S02]  /*4b10*/  PRMT R20, RZ, 0x7610, R20 ;  /* 0x00007610ff147816 */ /* 0x000fe40000000014 */
[----:B------:R-:W-:Y:S02]  /*4b20*/  PRMT R31, RZ, 0x7610, R31 ;  /* 0x00007610ff1f7816 */ /* 0x000fe4000000001f */
[----:B------:R-:W-:Y:S01]  /*4b30*/  PRMT R39, RZ, 0x7610, R39 ;  /* 0x00007610ff277816 */ /* 0x000fe20000000027 */
[----:B------:R-:W4:Y:S01]  /*4b40*/  LDCU UR14, c[0x0][0x3b0] ;  /* 0x00007600ff0e77ac */ /* 0x000f220008000800 */
[----:B------:R-:W-:Y:S01]  /*4b50*/  STL [R1+0x7ec], R43 ;  /* 0x0007ec2b01007387 */ /* 0x000fe20000100800 */
[----:B------:R-:W-:Y:S01]  /*4b60*/  PRMT R35, RZ, 0x7610, R35 ;  /* 0x00007610ff237816 */ /* 0x000fe20000000023 */
[----:B------:R-:W0:Y:S02]  /*4b70*/  LDCU UR15, c[0x0][0x3b0] ;  /* 0x00007600ff0f77ac */ /* 0x000e240008000800 */
        /* <DEDUP_REMOVED lines=9> */
[----:B------:R0:W2:Y:S01]  /*4c10*/  @!P3 LDG.E.U16 R47, desc[UR20][R4.64] ;  /* 0x00000014042fb981 */ /* 0x0000a2000c1e1500 */
[----:B------:R-:W-:Y:S01]  /*4c20*/  PRMT R66, RZ, 0x7610, R66 ;  /* 0x00007610ff427816 */ /* 0x000fe20000000042 */
[----:B------:R-:W0:Y:S02]  /*4c30*/  LDCU UR19, c[0x0][0x3b0] ;  /* 0x00007600ff1377ac */ /* 0x000e240008000800 */
[----:B------:R-:W-:Y:S01]  /*4c40*/  STL [R1+0x7dc], R70 ;  /* 0x0007dc4601007387 */ /* 0x000fe20000100800 */
[----:B------:R-:W-:Y:S01]  /*4c50*/  PRMT R36, RZ, 0x7610, R36 ;  /* 0x00007610ff247816 */ /* 0x000fe20000000024 */
[----:B------:R-:W1:Y:S02]  /*4c60*/  LDCU UR22, c[0x0][0x3b0] ;  /* 0x00007600ff1677ac */ /* 0x000e640008000800 */
        /* <DEDUP_REMOVED lines=9> */
[----:B------:R3:W-:Y:S01]  /*4d00*/  STL [R1+0x6ac], R5 ;  /* 0x0006ac0501007387 */ /* 0x0007e20000100800 */
[----:B0-----:R-:W-:Y:S01]  /*4d10*/  IMAD R4, R68, 0xfa, RZ ;  /* 0x000000fa44047824 */ /* 0x001fe200078e02ff */
[----:B------:R-:W-:Y:S01]  /*4d20*/  PRMT R30, RZ, 0x7610, R30 ;  /* 0x00007610ff1e7816 */ /* 0x000fe2000000001e */
[----:B------:R-:W0:Y:S01]  /*4d30*/  LDCU UR26, c[0x0][0x3b0] ;  /* 0x00007600ff1a77ac */ /* 0x000e220008000800 */
[----:B------:R4:W-:Y:S01]  /*4d40*/  STL [R1+0x6a8], R48 ;  /* 0x0006a83001007387 */ /* 0x0009e20000100800 */
[----:B------:R-:W-:-:S02]  /*4d50*/  PRMT R29, RZ, 0x7610, R29 ;  /* 0x00007610ff1d7816 */ /* 0x000fc4000000001d */
[----:B------:R-:W-:Y:S01]  /*4d60*/  PRMT R28, RZ, 0x7610, R28 ;  /* 0x00007610ff1c7816 */ /* 0x000fe2000000001c */
[----:B------:R-:W0:Y:S01]  /*4d70*/  LDCU UR27, c[0x0][0x3b0] ;  /* 0x00007600ff1b77ac */ /* 0x000e220008000800 */
[----:B---3--:R-:W-:Y:S01]  /*4d80*/  IMAD.MOV.U32 R5, RZ, RZ, R48 ;  /* 0x000000ffff057224 */ /* 0x008fe200078e0030 */
[----:B------:R-:W-:Y:S01]  /*4d90*/  PRMT R27, RZ, 0x7610, R27 ;  /* 0x00007610ff1b7816 */ /* 0x000fe2000000001b */
[----:B------:R-:W3:Y:S01]  /*4da0*/  LDCU UR28, c[0x0][0x3b0] ;  /* 0x00007600ff1c77ac */ /* 0x000ee20008000800 */
[----:B----4-:R-:W-:Y:S02]  /*4db0*/  LEA.HI.X.SX32 R48, R8, R0, 0x1, P6 ;  /* 0x0000000008307211 */ /* 0x010fe400030f0eff */
[----:B------:R-:W-:Y:S01]  /*4dc0*/  PRMT R26, RZ, 0x7610, R26 ;  /* 0x00007610ff1a7816 */ /* 0x000fe2000000001a */
[----:B------:R-:W4:Y:S02]  /*4dd0*/  LDCU UR29, c[0x0][0x3b0] ;  /* 0x00007600ff1d77ac */ /* 0x000f240008000800 */
[----:B------:R-:W-:Y:S01]  /*4de0*/  STL [R1+0x6a4], R48 ;  /* 0x0006a43001007387 */ /* 0x000fe20000100800 */
[----:B------:R-:W-:Y:S01]  /*4df0*/  PRMT R25, RZ, 0x7610, R25 ;  /* 0x00007610ff197816 */ /* 0x000fe20000000019 */
[----:B------:R-:W0:Y:S01]  /*4e00*/  LDCU UR30, c[0x0][0x3b0] ;  /* 0x00007600ff1e77ac */ /* 0x000e220008000800 */
[----:B------:R-:W-:-:S02]  /*4e10*/  PRMT R24, RZ, 0x7610, R24 ;  /* 0x00007610ff187816 */ /* 0x000fc40000000018 */
[----:B------:R-:W-:Y:S01]  /*4e20*/  PRMT R23, RZ, 0x7610, R23 ;  /* 0x00007610ff177816 */ /* 0x000fe20000000017 */
[----:B------:R-:W0:Y:S01]  /*4e30*/  LDCU UR31, c[0x0][0x3b0] ;  /* 0x00007600ff1f77ac */ /* 0x000e220008000800 */
[----:B------:R-:W-:Y:S02]  /*4e40*/  PRMT R22, RZ, 0x7610, R22 ;  /* 0x00007610ff167816 */ /* 0x000fe40000000016 */
[----:B------:R-:W-:Y:S01]  /*4e50*/  PRMT R21, RZ, 0x7610, R21 ;  /* 0x00007610ff157816 */ /* 0x000fe20000000015 */
[----:B------:R-:W0:Y:S01]  /*4e60*/  LDCU UR32, c[0x0][0x3b0] ;  /* 0x00007600ff2077ac */ /* 0x000e220008000800 */
[----:B------:R-:W-:Y:S02]  /*4e70*/  PRMT R19, RZ, 0x7610, R19 ;  /* 0x00007610ff137816 */ /* 0x000fe40000000013 */
        /* <DEDUP_REMOVED lines=62> */
[----:B------:R-:W-:Y:S01]  /*5260*/  PRMT R49, RZ, 0x7610, R49 ;  /* 0x00007610ff317816 */ /* 0x000fe20000000031 */
[----:B------:R-:W0:Y:S01]  /*5270*/  LDCU UR54, c[0x0][0x3b0] ;  /* 0x00007600ff3677ac */ /* 0x000e220008000800 */
        /* <DEDUP_REMOVED lines=8> */
[----:B--2---:R2:W-:Y:S02]  /*5300*/  STL [R1+0xa4], R47 ;  /* 0x0000a42f01007387 */ /* 0x0045e40000100800 */
[----:B--2---:R-:W-:Y:S01]  /*5310*/  IADD3 R47, P6, PT, R4, R2, RZ ;  /* 0x00000002042f7210 */ /* 0x004fe20007fde0ff */
[----:B------:R-:W-:-:S02]  /*5320*/  IMAD.MOV.U32 R4, RZ, RZ, R48 ;  /* 0x000000ffff047224 */ /* 0x000fc400078e0030 */
[----:B------:R-:W-:Y:S01]  /*5330*/  IMAD R6, R68, 0x7d, RZ ;  /* 0x0000007d44067824 */ /* 0x000fe200078e02ff */
[----:B------:R-:W2:Y:S02]  /*5340*/  LDL.LU R48, [R1+0x800] ;  /* 0x0008000001307983 */ /* 0x000ea40000300800 */
[----:B------:R-:W-:-:S04]  /*5350*/  @!P0 LOP3.LUT R5, R5, R4, RZ, 0x3c, !PT ;  /* 0x0000000405058212 */ /* 0x000fc800078e3cff */
[----:B------:R-:W-:-:S04]  /*5360*/  @!P0 LOP3.LUT R4, R5, R4, RZ, 0x3c, !PT ;  /* 0x0000000405048212 */ /* 0x000fc800078e3cff */
[----:B------:R-:W-:-:S05]  /*5370*/  @!P0 LOP3.LUT R5, R5, R4, RZ, 0x3c, !PT ;  /* 0x0000000405058212 */ /* 0x000fca00078e3cff */
[----:B------:R0:W2:Y:S01]  /*5380*/  @!P0 LDG.E.U16 R10, desc[UR20][R4.64] ;  /* 0x00000014040a8981 */ /* 0x0000a2000c1e1500 */
[----:B------:R-:W-:-:S03]  /*5390*/  PRMT R46, RZ, 0x7610, R46 ;  /* 0x00007610ff2e7816 */ /* 0x000fc6000000002e */
[----:B------:R-:W-:Y:S01]  /*53a0*/  STL [R1+0x6a0], R47 ;  /* 0x0006a02f01007387 */ /* 0x000fe20000100800 */
[----:B0-----:R-:W-:Y:S01]  /*53b0*/  LEA.HI.X.SX32 R5, R6, R0, 0x1, P6 ;  /* 0x0000000006057211 */ /* 0x001fe200030f0eff */
[----:B------:R-:W-:-:S04]  /*53c0*/  IMAD R4, R68, 0xf8, RZ ;  /* 0x000000f844047824 */ /* 0x000fc800078e02ff */
[----:B------:R-:W-:Y:S04]  /*53d0*/  STL [R1+0x69c], R5 ;  /* 0x00069c0501007387 */ /* 0x000fe80000100800 */
[----:B--2---:R0:W-:Y:S02]  /*53e0*/  STL [R1+0xa8], R10 ;  /* 0x0000a80a01007387 */ /* 0x0041e40000100800 */
[----:B0-----:R-:W-:Y:S01]  /*53f0*/  IADD3 R10, P6, PT, R4, R2, RZ ;  /* 0x00000002040a7210 */ /* 0x001fe20007fde0ff */
[----:B------:R-:W-:-:S05]  /*5400*/  @!P4 IMAD.MOV.U32 R4, RZ, RZ, R47 ;  /* 0x000000ffff04c224 */ /* 0x000fca00078e002f */
[----:B------:R0:W2:Y:S01]  /*5410*/  @!P4 LDG.E.U16 R46, desc[UR20][R4.64] ;  /* 0x00000014042ec981 */ /* 0x0000a2000c1e1500 */
[----:B------:R-:W-:Y:S01]  /*5420*/  ISETP.GE.U32.AND P3, PT, R9, 0x7fffff06, PT ;  /* 0x7fffff060900780c */ /* 0x000fe20003f66070 */
[----:B------:R-:W-:-:S05]  /*5430*/  VIADD R9, R7, 0xffffff86 ;  /* 0xffffff8607097836 */ /* 0x000fca0000000000 */
[----:B------:R-:W-:Y:S01]  /*5440*/  ISETP.GE.U32.AND P0, PT, R9, 0x7fffff07, PT ;  /* 0x7fffff070900780c */ /* 0x000fe20003f06070 */
[C---:B------:R-:W-:Y:S02]  /*5450*/  IMAD R9, R68.reuse, 0x7c, RZ ;  /* 0x0000007c44097824 */ /* 0x040fe400078e02ff */
[----:B0-----:R-:W-:-:S03]  /*5460*/  IMAD R4, R68, 0xf6, RZ ;  /* 0x000000f644047824 */ /* 0x001fc600078e02ff */
[----:B------:R-:W-:Y:S01]  /*5470*/  LEA.HI.X.SX32 R47, R9, R0, 0x1, P6 ;  /* 0x00000000092f7211 */ /* 0x000fe200030f0eff */
[----:B------:R-:W-:Y:S01]  /*5480*/  STL [R1+0x698], R10 ;  /* 0x0006980a01007387 */ /* 0x000fe20000100800 */
[----:B------:R-:W-:-:S03]  /*5490*/  IMAD.MOV.U32 R5, RZ, RZ, R10 ;  /* 0x000000ffff057224 */ /* 0x000fc600078e000a */
[----:B------:R-:W-:Y:S04]  /*54a0*/  STL [R1+0x694], R47 ;  /* 0x0006942f01007387 */ /* 0x000fe80000100800 */
[----:B--2---:R0:W-:Y:S02]  /*54b0*/  STL [R1+0x9c], R46 ;  /* 0x00009c2e01007387 */ /* 0x0041e40000100800 */
[----:B0-----:R-:W-:Y:S01]  /*54c0*/  IADD3 R46, P6, PT, R4, R2, RZ ;  /* 0x00000002042e7210 */ /* 0x001fe20007fde0ff */
[----:B------:R-:W-:Y:S02]  /*54d0*/  IMAD.MOV.U32 R4, RZ, RZ, R47 ;  /* 0x000000ffff047224 */ /* 0x000fe400078e002f */
[----:B------:R-:W-:Y:S01]  /*54e0*/  VIADD R6, R7, 0xffffff87 ;  /* 0xffffff8707067836 */ /* 0x000fe20000000000 */
[----:B------:R-:W2:Y:S02]  /*54f0*/  LDL.LU R47, [R1+0x7fc] ;  /* 0x0007fc00012f7983 */ /* 0x000ea40000300800 */
[----:B------:R-:W-:-:S04]  /*5500*/  @!P1 LOP3.LUT R5, R5, R4, RZ, 0x3c, !PT ;  /* 0x0000000405059212 */ /* 0x000fc800078e3cff */
[----:B------:R-:W-:-:S04]  /*5510*/  @!P1 LOP3.LUT R4, R5, R4, RZ, 0x3c, !PT ;  /* 0x0000000405049212 */ /* 0x000fc800078e3cff */
[----:B------:R-:W-:-:S05]  /*5520*/  @!P1 LOP3.LUT R5, R5, R4, RZ, 0x3c, !PT ;  /* 0x0000000405059212 */ /* 0x000fca00078e3cff */
[----:B------:R0:W2:Y:S01]  /*5530*/  @!P1 LDG.E.U16 R11, desc[UR20][R4.64] ;  /* 0x00000014040b9981 */ /* 0x0000a2000c1e1500 */
[----:B------:R-:W-:Y:S01]  /*5540*/  ISETP.GE.U32.AND P4, PT, R6, 0x7fffff08, PT ;  /* 0x7fffff080600780c */ /* 0x000fe20003f86070 */
[----:B------:R-:W-:Y:S02]  /*5550*/  IMAD R6, R68, 0x7b, RZ ;  /* 0x0000007b44067824 */ /* 0x000fe400078e02ff */
[----:B------:R-:W-:Y:S03]  /*5560*/  STL [R1+0x690], R46 ;  /* 0x0006902e01007387 */ /* 0x000fe60000100800 */
[----:B0-----:R-:W-:Y:S01]  /*5570*/  LEA.HI.X.SX32 R5, R6, R0, 0x1, P6 ;  /* 0x0000000006057211 */ /* 0x001fe200030f0eff */
[----:B------:R-:W-:Y:S01]  /*5580*/  IMAD R4, R68, 0xf4, RZ ;  /* 0x000000f444047824 */ /* 0x000fe200078e02ff */
[----:B------:R-:W-:-:S03]  /*5590*/  PRMT R45, RZ, 0x7610, R45 ;  /* 0x00007610ff2d7816 */ /* 0x000fc6000000002d */
[----:B------:R-:W-:Y:S04]  /*55a0*/  STL [R1+0x68c], R5 ;  /* 0x00068c0501007387 */ /* 0x000fe80000100800 */
[----:B--2---:R0:W-:Y:S02]  /*55b0*/  STL [R1+0xa0], R11 ;  /* 0x0000a00b01007387 */ /* 0x0041e40000100800 */
[----:B0-----:R-:W-:Y:S01]  /*55c0*/  IADD3 R11, P6, PT, R4, R2, RZ ;  /* 0x00000002040b7210 */ /* 0x001fe20007fde0ff */
[----:B------:R-:W-:-:S05]  /*55d0*/  @!P5 IMAD.MOV.U32 R4, RZ, RZ, R46 ;  /* 0x000000ffff04d224 */ /* 0x000fca00078e002e */
[----:B------:R0:W2:Y:S01]  /*55e0*/  @!P5 LDG.E.U16 R45, desc[UR20][R4.64] ;  /* 0x00000014042dd981 */ /* 0x0000a2000c1e1500 */
[----:B------:R-:W-:-:S05]  /*55f0*/  VIADD R10, R7, 0xffffff88 ;  /* 0xffffff88070a7836 */ /* 0x000fca0000000000 */
[----:B------:R-:W-:Y:S01]  /*5600*/  ISETP.GE.U32.AND P1, PT, R10, 0x7fffff09, PT ;  /* 0x7fffff090a00780c */ /* 0x000fe20003f26070 */
[C---:B------:R-:W-:Y:S01]  /*5610*/  IMAD R10, R68.reuse, 0x7a, RZ ;  /* 0x0000007a440a7824 */ /* 0x040fe200078e02ff */
[----:B------:R-:W-:Y:S01]  /*5620*/  STL [R1+0x688], R11 ;  /* 0x0006880b01007387 */ /* 0x000fe20000100800 */
[----:B0-----:R-:W-:-:S03]  /*5630*/  IMAD R4, R68, 0xf2, RZ ;  /* 0x000000f244047824 */ /* 0x001fc600078e02ff */
[----:B------:R-:W-:Y:S01]  /*5640*/  LEA.HI.X.SX32 R46, R10, R0, 0x1, P6 ;  /* 0x000000000a2e7211 */ /* 0x000fe200030f0eff */
[----:B------:R-:W-:-:S04]  /*5650*/  IMAD.MOV.U32 R5, RZ, RZ, R11 ;  /* 0x000000ffff057224 */ /* 0x000fc800078e000b */
        /* <DEDUP_REMOVED lines=98> */
[----:B------:R-:W-:-:S04]  /*5c80*/  IMAD R4, R68, 0xe4, RZ ;  /* 0x000000e444047824 */ /* 0x000fc800078e02ff */
        /* <DEDUP_REMOVED lines=23> */
[----:B------:R-:W-:Y:S02]  /*5e00*/  VIADD R15, R7, 0xffffff92 ;  /* 0xffffff92070f7836 */ /* 0x000fe40000000000 */
[----:B------:R-:W-:-:S03]  /*5e10*/  IMAD R6, R68, 0x71, RZ ;  /* 0x0000007144067824 */ /* 0x000fc600078e02ff */
[----:B------:R-:W-:Y:S02]  /*5e20*/  ISETP.GE.U32.AND P1, PT, R15, 0x7fffff13, PT ;  /* 0x7fffff130f00780c */ /* 0x000fe40003f26070 */
[----:B------:R-:W-:Y:S01]  /*5e30*/  LEA.HI.X.SX32 R15, R6, R0, 0x1, P6 ;  /* 0x00000000060f7211 */ /* 0x000fe200030f0eff */
[----:B0-----:R-:W-:Y:S01]  /*5e40*/  IMAD R4, R68, 0xe0, RZ ;  /* 0x000000e044047824 */ /* 0x001fe200078e02ff */
[----:B------:R-:W-:Y:S01]  /*5e50*/  STL [R1+0x640], R17 ;  /* 0x0006401101007387 */ /* 0x000fe20000100800 */
[----:B------:R-:W-:-:S03]  /*5e60*/  IMAD.MOV.U32 R5, RZ, RZ, R17 ;  /* 0x000000ffff057224 */ /* 0x000fc600078e0011 */
[----:B------:R-:W-:Y:S01]  /*5e70*/  STL [R1+0x63c], R15 ;  /* 0x00063c0f01007387 */ /* 0x000fe20000100800 */
[----:B------:R-:W-:-:S03]  /*5e80*/  PRMT R41, RZ, 0x7610, R41 ;  /* 0x00007610ff297816 */ /* 0x000fc60000000029 */
[----:B--2---:R0:W-:Y:S02]  /*5e90*/  STL [R1+0x78], R20 ;  /* 0x0000781401007387 */ /* 0x0041e40000100800 */
[----:B0-----:R-:W-:Y:S01]  /*5ea0*/  IADD3 R20, P6, PT, R4, R2, RZ ;  /* 0x0000000204147210 */ /* 0x001fe20007fde0ff */
[----:B------:R-:W-:Y:S02]  /*5eb0*/  @!P5 IMAD.MOV.U32 R4, RZ, RZ, R5 ;  /* 0x000000ffff04d224 */ /* 0x000fe400078e0005 */
[----:B------:R-:W-:-:S05]  /*5ec0*/  @!P5 IMAD.MOV.U32 R5, RZ, RZ, R15 ;  /* 0x000000ffff05d224 */ /* 0x000fca00078e000f */
[----:B------:R0:W2:Y:S01]  /*5ed0*/  @!P5 LDG.E.U16 R41, desc[UR20][R4.64] ;  /* 0x000000140429d981 */ /* 0x0000a2000c1e1500 */
[----:B------:R-:W-:-:S03]  /*5ee0*/  IMAD R17, R68, 0x70, RZ ;  /* 0x0000007044117824 */ /* 0x000fc600078e02ff */
[----:B------:R-:W-:Y:S01]  /*5ef0*/  STL [R1+0x638], R20 ;  /* 0x0006381401007387 */ /* 0x000fe20000100800 */
[----:B0-----:R-:W-:Y:S02]  /*5f00*/  IMAD R4, R68, 0xde, RZ ;  /* 0x000000de44047824 */ /* 0x001fe400078e02ff */
[----:B------:R-:W-:Y:S01]  /*5f10*/  IMAD.MOV.U32 R5, RZ, RZ, R20 ;  /* 0x000000ffff057224 */ /* 0x000fe200078e0014 */
[----:B--2---:R0:W-:Y:S02]  /*5f20*/  STL [R1+0x6c], R41 ;  /* 0x00006c2901007387 */ /* 0x0041e40000100800 */
[----:B0-----:R-:W-:Y:S02]  /*5f30*/  LEA.HI.X.SX32 R41, R17, R0, 0x1, P6 ;  /* 0x0000000011297211 */ /* 0x001fe400030f0eff */
[----:B------:R-:W-:-:S03]  /*5f40*/  IADD3 R20, P6, PT, R4, R2, RZ ;  /* 0x0000000204147210 */ /* 0x000fc60007fde0ff */
[----:B------:R-:W-:-:S05]  /*5f50*/  IMAD.MOV.U32 R4, RZ, RZ, R41 ;  /* 0x000000ffff047224 */ /* 0x000fca00078e0029 */
[----:B------:R-:W-:-:S04]  /*5f60*/  @!P3 LOP3.LUT R5, R5, R4, RZ, 0x3c, !PT ;  /* 0x000000040505b212 */ /* 0x000fc800078e3cff */
[----:B------:R-:W-:-:S04]  /*5f70*/  @!P3 LOP3.LUT R4, R5, R4, RZ, 0x3c, !PT ;  /* 0x000000040504b212 */ /* 0x000fc800078e3cff */
[----:B------:R-:W-:-:S05]  /*5f80*/  @!P3 LOP3.LUT R5, R5, R4, RZ, 0x3c, !PT ;  /* 0x000000040505b212 */ /* 0x000fca00078e3cff */
[----:B------:R0:W2:Y:S01]  /*5f90*/  @!P3 LDG.E.U16 R31, desc[UR20][R4.64] ;  /* 0x00000014041fb981 */ /* 0x0000a2000c1e1500 */
[C---:B------:R-:W-:Y:S02]  /*5fa0*/  VIADD R6, R7.reuse, 0xffffff93 ;  /* 0xffffff9307067836 */ /* 0x040fe40000000000 */
[----:B------:R-:W-:-:S03]  /*5fb0*/  VIADD R15, R7, 0xffffff94 ;  /* 0xffffff94070f7836 */ /* 0x000fc60000000000 */
[----:B------:R-:W-:Y:S01]  /*5fc0*/  ISETP.GE.U32.AND P5, PT, R6, 0x7fffff14, PT ;  /* 0x7fffff140600780c */ /* 0x000fe20003fa6070 */
[C---:B------:R-:W-:Y:S01]  /*5fd0*/  IMAD R6, R68.reuse, 0x6f, RZ ;  /* 0x0000006f44067824 */ /* 0x040fe200078e02ff */
[----:B------:R-:W-:Y:S01]  /*5fe0*/  ISETP.GE.U32.AND P3, PT, R15, 0x7fffff15, PT ;  /* 0x7fffff150f00780c */ /* 0x000fe20003f66070 */
[----:B------:R1:W-:Y:S01]  /*5ff0*/  STL [R1+0x634], R41 ;  /* 0x0006342901007387 */ /* 0x0003e20000100800 */
[----:B0-----:R-:W-:Y:S02]  /*6000*/  IMAD R4, R68, 0xdc, RZ ;  /* 0x000000dc44047824 */ /* 0x001fe400078e02ff */
[----:B------:R-:W-:Y:S01]  /*6010*/  LEA.HI.X.SX32 R15, R6, R0, 0x1, P6 ;  /* 0x00000000060f7211 */ /* 0x000fe200030f0eff */
[----:B------:R-:W-:Y:S01]  /*6020*/  IMAD.MOV.U32 R5, RZ, RZ, R20 ;  /* 0x000000ffff057224 */ /* 0x000fe200078e0014 */
[----:B------:R-:W-:Y:S01]  /*6030*/  PRMT R40, RZ, 0x7610, R40 ;  /* 0x00007610ff287816 */ /* 0x000fe20000000028 */
[----:B-1----:R-:W3:Y:S04]  /*6040*/  LDL.LU R41, [R1+0x7e4] ;  /* 0x0007e40001297983 */ /* 0x002ee80000300800 */
[----:B------:R-:W-:Y:S04]  /*6050*/  STL [R1+0x630], R20 ;  /* 0x0006301401007387 */ /* 0x000fe80000100800 */
[----:B------:R-:W-:Y:S04]  /*6060*/  STL [R1+0x62c], R15 ;  /* 0x00062c0f01007387 */ /* 0x000fe80000100800 */
[----:B--2---:R0:W-:Y:S02]  /*6070*/  STL [R1+0x70], R31 ;  /* 0x0000701f01007387 */ /* 0x0041e40000100800 */
[----:B0-----:R-:W-:Y:S01]  /*6080*/  IADD3 R31, P6, PT, R4, R2, RZ ;  /* 0x00000002041f7210 */ /* 0x001fe20007fde0ff */
[----:B------:R-:W-:-:S02]  /*6090*/  @!P0 IMAD.MOV.U32 R4, RZ, RZ, R5 ;  /* 0x000000ffff048224 */ /* 0x000fc400078e0005 */
        /* <DEDUP_REMOVED lines=33> */
[----:B------:R-:W-:Y:S02]  /*62b0*/  STL [R1+0x618], R39 ;  /* 0x0006182701007387 */ /* 0x000fe40000100800 */
[----:B0-----:R-:W-:Y:S01]  /*62c0*/  LEA.HI.X.SX32 R5, R31, R0, 0x1, P6 ;  /* 0x000000001f057211 */ /* 0x001fe200030f0eff */
[----:B------:R-:W-:Y:S02]  /*62d0*/  IMAD R4, R68, 0xd6, RZ ;  /* 0x000000d644047824 */ /* 0x000fe400078e02ff */
[----:B------:R-:W-:Y:S02]  /*62e0*/  VIADD R6, R7, 0xffffff97 ;  /* 0xffffff9707067836 */ /* 0x000fe40000000000 */
[----:B------:R-:W-:Y:S03]  /*62f0*/  STL [R1+0x614], R5 ;  /* 0x0006140501007387 */ /* 0x000fe60000100800 */
[----:B------:R-:W-:Y:S01]  /*6300*/  ISETP.GE.U32.AND P1, PT, R6, 0x7fffff18, PT ;  /* 0x7fffff180600780c */ /* 0x000fe20003f26070 */
[----:B------:R-:W-:Y:S01]  /*6310*/  IMAD R6, R68, 0x6b, RZ ;  /* 0x0000006b44067824 */ /* 0x000fe200078e02ff */
[----:B------:R-:W-:Y:S01]  /*6320*/  PRMT R69, RZ, 0x7610, R69 ;  /* 0x00007610ff457816 */ /* 0x000fe20000000045 */
[----:B--2---:R0:W-:Y:S02]  /*6330*/  STL [R1+0x60], R70 ;  /* 0x0000604601007387 */ /* 0x0041e40000100800 */
[----:B0-----:R-:W-:Y:S01]  /*6340*/  IADD3 R70, P6, PT, R4, R2, RZ ;  /* 0x0000000204467210 */ /* 0x001fe20007fde0ff */
[----:B------:R-:W-:-:S05]  /*6350*/  @!P5 IMAD.MOV.U32 R4, RZ, RZ, R39 ;  /* 0x000000ffff04d224 */ /* 0x000fca00078e0027 */
[----:B------:R0:W2:Y:S02]  /*6360*/  @!P5 LDG.E.U16 R35, desc[UR20][R4.64] ;  /* 0x000000140423d981 */ /* 0x0000a4000c1e1500 */
[----:B0-----:R-:W-:Y:S01]  /*6370*/  IMAD R4, R68, 0xd4, RZ ;  /* 0x000000d444047824 */ /* 0x001fe200078e02ff */
[----:B------:R-:W-:-:S04]  /*6380*/  LEA.HI.X.SX32 R5, R6, R0, 0x1, P6 ;  /* 0x0000000006057211 */ /* 0x000fc800030f0eff */
[----:B------:R-:W-:Y:S01]  /*6390*/  IADD3 R39, P6, PT, R4, R2, RZ ;  /* 0x0000000204277210 */ /* 0x000fe20007fde0ff */
[----:B------:R-:W-:-:S05]  /*63a0*/  @!P3 IMAD.MOV.U32 R4, RZ, RZ, R70 ;  /* 0x000000ffff04b224 */ /* 0x000fca00078e0046 */
[----:B------:R0:W3:Y:S04]  /*63b0*/  @!P3 LDG.E.U16 R69, desc[UR20][R4.64] ;  /* 0x000000140445b981 */ /* 0x0000e8000c1e1500 */
[----:B------:R-:W-:Y:S01]  /*63c0*/  STL [R1+0x610], R70 ;  /* 0x0006104601007387 */ /* 0x000fe20000100800 */
[----:B------:R-:W-:Y:S02]  /*63d0*/  VIADD R6, R7, 0xffffff99 ;  /* 0xffffff9907067836 */ /* 0x000fe40000000000 */
[----:B0-----:R-:W-:-:S03]  /*63e0*/  IMAD R4, R68, 0xd2, RZ ;  /* 0x000000d244047824 */ /* 0x001fc600078e02ff */
[----:B------:R-:W-:Y:S01]  /*63f0*/  ISETP.GE.U32.AND P3, PT, R6, 0x7fffff1a, PT ;  /* 0x7fffff1a0600780c */ /* 0x000fe20003f66070 */
[C---:B------:R-:W-:Y:S01]  /*6400*/  IMAD R6, R68.reuse, 0x69, RZ ;  /* 0x0000006944067824 */ /* 0x040fe200078e02ff */
[----:B--2---:R0:W-:Y:S02]  /*6410*/  STL [R1+0x5c], R35 ;  /* 0x00005c2301007387 */ /* 0x0041e40000100800 */
[----:B0-----:R-:W-:Y:S02]  /*6420*/  IMAD R35, R68, 0x6a, RZ ;  /* 0x0000006a44237824 */ /* 0x001fe400078e02ff */
[----:B------:R0:W-:Y:S03]  /*6430*/  STL [R1+0x60c], R5 ;  /* 0x00060c0501007387 */ /* 0x0001e60000100800 */
[----:B------:R-:W-:Y:S01]  /*6440*/  LEA.HI.X.SX32 R70, R35, R0, 0x1, P6 ;  /* 0x0000000023467211 */ /* 0x000fe200030f0eff */
[----:B------:R-:W-:Y:S04]  /*6450*/  STL [R1+0x608], R39 ;  /* 0x0006082701007387 */ /* 0x000fe80000100800 */
[----:B------:R-:W-:Y:S01]  /*6460*/  STL [R1+0x604], R70 ;  /* 0x0006044601007387 */ /* 0x000fe20000100800 */
[----:B0-----:R-:W-:-:S03]  /*6470*/  @!P0 IMAD.MOV.U32 R5, RZ, RZ, R70 ;  /* 0x000000ffff058224 */ /* 0x001fc600078e0046 */
[----:B---3--:R0:W-:Y:S02]  /*6480*/  STL [R1+0x58], R69 ;  /* 0x0000584501007387 */ /* 0x0081e40000100800 */
[----:B0-----:R-:W-:Y:S01]  /*6490*/  IADD3 R69, P6, PT, R4, R2, RZ ;  /* 0x0000000204457210 */ /* 0x001fe20007fde0ff */
[----:B------:R-:W-:-:S03]  /*64a0*/  @!P0 IMAD.MOV.U32 R4, RZ, RZ, R39 ;  /* 0x000000ffff048224 */ /* 0x000fc600078e0027 */
[----:B------:R-:W-:Y:S02]  /*64b0*/  LEA.HI.X.SX32 R70, R6, R0, 0x1, P6 ;  /* 0x0000000006467211 */ /* 0x000fe400030f0eff */
[----:B------:R0:W2:Y:S02]  /*64c0*/  @!P0 LDG.E.U16 R38, desc[UR20][R4.64] ;  /* 0x0000001404268981 */ /* 0x0000a4000c1e1500 */
[----:B0-----:R-:W-:Y:S02]  /*64d0*/  IMAD R4, R68, 0xd0, RZ ;  /* 0x000000d044047824 */ /* 0x001fe400078e02ff */
[----:B------:R-:W-:-:S03]  /*64e0*/  @!P4 IMAD.MOV.U32 R5, RZ, RZ, R70 ;  /* 0x000000ffff05c224 */ /* 0x000fc600078e0046 */
[----:B------:R-:W-:Y:S01]  /*64f0*/  IADD3 R39, P6, PT, R4, R2, RZ ;  /* 0x0000000204277210 */ /* 0x000fe20007fde0ff */
[----:B------:R-:W-:-:S05]  /*6500*/  @!P4 IMAD.MOV.U32 R4, RZ, RZ, R69 ;  /* 0x000000ffff04c224 */ /* 0x000fca00078e0045 */
[----:B------:R0:W3:Y:S04]  /*6510*/  @!P4 LDG.E.U16 R67, desc[UR20][R4.64] ;  /* 0x000000140443c981 */ /* 0x0000e8000c1e1500 */
[----:B------:R-:W-:Y:S01]  /*6520*/  STL [R1+0x600], R69 ;  /* 0x0006004501007387 */ /* 0x000fe20000100800 */
[----:B0-----:R-:W-:-:S03]  /*6530*/  IMAD R4, R68, 0xce, RZ ;  /* 0x000000ce44047824 */ /* 0x001fc600078e02ff */
[----:B--2---:R0:W-:Y:S02]  /*6540*/  STL [R1+0x54], R38 ;  /* 0x0000542601007387 */ /* 0x0041e40000100800 */
[----:B0-----:R-:W-:Y:S02]  /*6550*/  IMAD R38, R68, 0x68, RZ ;  /* 0x0000006844267824 */ /* 0x001fe400078e02ff */
[----:B------:R-:W-:Y:S03]  /*6560*/  STL [R1+0x5fc], R70 ;  /* 0x0005fc4601007387 */ /* 0x000fe60000100800 */
[----:B------:R-:W-:Y:S01]  /*6570*/  LEA.HI.X.SX32 R69, R38, R0, 0x1, P6 ;  /* 0x0000000026457211 */ /* 0x000fe200030f0eff */
[----:B------:R-:W-:Y:S04]  /*6580*/  STL [R1+0x5f8], R39 ;  /* 0x0005f82701007387 */ /* 0x000fe80000100800 */
[----:B------:R-:W-:Y:S01]  /*6590*/  STL [R1+0x5f4], R69 ;  /* 0x0005f44501007387 */ /* 0x000fe20000100800 */
[----:B------:R-:W-:-:S03]  /*65a0*/  @!P1 IMAD.MOV.U32 R5, RZ, RZ, R69 ;  /* 0x000000ffff059224 */ /* 0x000fc600078e0045 */
[----:B---3--:R0:W-:Y:S02]  /*65b0*/  STL [R1+0x50], R67 ;  /* 0x0000504301007387 */ /* 0x0081e40000100800 */
[----:B0-----:R-:W-:Y:S01]  /*65c0*/  IADD3 R67, P6, PT, R4, R2, RZ ;  /* 0x0000000204437210 */ /* 0x001fe20007fde0ff */
[----:B------:R-:W-:-:S05]  /*65d0*/  @!P1 IMAD.MOV.U32 R4, RZ, RZ, R39 ;  /* 0x000000ffff049224 */ /* 0x000fca00078e0027 */
[----:B------:R0:W2:Y:S01]  /*65e0*/  @!P1 LDG.E.U16 R37, desc[UR20][R4.64] ;  /* 0x0000001404259981 */ /* 0x0000a2000c1e1500 */
[C---:B------:R-:W-:Y:S02]  /*65f0*/  VIADD R6, R7.reuse, 0xffffff9b ;  /* 0xffffff9b07067836 */ /* 0x040fe40000000000 */
[----:B------:R-:W-:-:S03]  /*6600*/  VIADD R15, R7, 0xffffff98 ;  /* 0xffffff98070f7836 */ /* 0x000fc60000000000 */
[----:B------:R-:W-:Y:S01]  /*6610*/  ISETP.GE.U32.AND P4, PT, R6, 0x7fffff1c, PT ;  /* 0x7fffff1c0600780c */ /* 0x000fe20003f86070 */
[C---:B------:R-:W-:Y:S01]  /*6620*/  IMAD R6, R68.reuse, 0x67, RZ ;  /* 0x0000006744067824 */ /* 0x040fe200078e02ff */
[----:B------:R-:W-:Y:S01]  /*6630*/  ISETP.GE.U32.AND P5, PT, R15, 0x7fffff19, PT ;  /* 0x7fffff190f00780c */ /* 0x000fe20003fa6070 */
[----:B0-----:R-:W-:-:S03]  /*6640*/  IMAD R4, R68, 0xcc, RZ ;  /* 0x000000cc44047824 */ /* 0x001fc600078e02ff */
[----:B------:R-:W-:Y:S01]  /*6650*/  LEA.HI.X.SX32 R69, R6, R0, 0x1, P6 ;  /* 0x0000000006457211 */ /* 0x000fe200030f0eff */
[----:B------:R-:W-:Y:S04]  /*6660*/  STL [R1+0x5f0], R67 ;  /* 0x0005f04301007387 */ /* 0x000fe80000100800 */
[----:B------:R-:W-:Y:S04]  /*6670*/  STL [R1+0x5ec], R69 ;  /* 0x0005ec4501007387 */ /* 0x000fe80000100800 */
[----:B------:R-:W-:Y:S01]  /*6680*/  @!P5 IMAD.MOV.U32 R5, RZ, RZ, R69 ;  /* 0x000000ffff05d224 */ /* 0x000fe200078e0045 */
[----:B--2---:R0:W-:Y:S02]  /*6690*/  STL [R1+0x4c], R37 ;  /* 0x00004c2501007387 */ /* 0x0041e40000100800 */
[----:B0-----:R-:W-:Y:S01]  /*66a0*/  IADD3 R37, P6, PT, R4, R2, RZ ;  /* 0x0000000204257210 */ /* 0x001fe20007fde0ff */
[----:B------:R-:W-:-:S05]  /*66b0*/  @!P5 IMAD.MOV.U32 R4, RZ, RZ, R67 ;  /* 0x000000ffff04d224 */ /* 0x000fca00078e0043 */
[----:B------:R0:W2:Y:S01]  /*66c0*/  @!P5 LDG.E.U16 R66, desc[UR20][R4.64] ;  /* 0x000000140442d981 */ /* 0x0000a2000c1e1500 */
[----:B------:R-:W-:-:S05]  /*66d0*/  IMAD R39, R68, 0x66, RZ ;  /* 0x0000006644277824 */ /* 0x000fca00078e02ff */
[----:B------:R-:W-:Y:S01]  /*66e0*/  LEA.HI.X.SX32 R67, R39, R0, 0x1, P6 ;  /* 0x0000000027437211 */ /* 0x000fe200030f0eff */
[----:B------:R-:W-:Y:S01]  /*66f0*/  STL [R1+0x5e8], R37 ;  /* 0x0005e82501007387 */ /* 0x000fe20000100800 */
[----:B0-----:R-:W-:-:S03]  /*6700*/  IMAD R4, R68, 0xca, RZ ;  /* 0x000000ca44047824 */ /* 0x001fc600078e02ff */
[----:B------:R-:W-:Y:S01]  /*6710*/  STL [R1+0x5e4], R67 ;  /* 0x0005e44301007387 */ /* 0x000fe20000100800 */
[----:B------:R-:W-:-:S03]  /*6720*/  @!P3 IMAD.MOV.U32 R5, RZ, RZ, R67 ;  /* 0x000000ffff05b224 */ /* 0x000fc600078e0043 */
[----:B--2---:R0:W-:Y:S02]  /*6730*/  STL [R1+0x48], R66 ;  /* 0x0000484201007387 */ /* 0x0041e40000100800 */
        /* <DEDUP_REMOVED lines=190> */
[----:B------:R-:W-:Y:S01]  /*7320*/  PRMT R3, RZ, 0x7610, R3 ;  /* 0x00007610ff037816 */ /* 0x000fe20000000003 */
[----:B------:R-:W-:Y:S02]  /*7330*/  @!P0 IMAD.MOV.U32 R5, RZ, RZ, R21 ;  /* 0x000000ffff058224 */ /* 0x000fe400078e0015 */
        /* <DEDUP_REMOVED lines=18> */
[----:B------:R-:W-:Y:S02]  /*7460*/  IMAD R28, R68, 0x54, RZ ;  /* 0x00000054441c7824 */ /* 0x000fe400078e02ff */
[----:B------:R-:W-:-:S03]  /*7470*/  VIADD R15, R7, 0xffffffac ;  /* 0xffffffac070f7836 */ /* 0x000fc60000000000 */
[----:B------:R-:W-:Y:S01]  /*7480*/  LEA.HI.X.SX32 R18, R28, R0, 0x1, P6 ;  /* 0x000000001c127211 */ /* 0x000fe200030f0eff */
[----:B------:R-:W-:Y:S01]  /*7490*/  VIADD R6, R7, 0xffffffaf ;  /* 0xffffffaf07067836 */ /* 0x000fe20000000000 */
[----:B------:R-:W-:Y:S01]  /*74a0*/  STL [R1+0x558], R3 ;  /* 0x0005580301007387 */ /* 0x000fe20000100800 */
[----:B0-----:R-:W-:-:S03]  /*74b0*/  IMAD R4, R68, 0xa6, RZ ;  /* 0x000000a644047824 */ /* 0x001fc600078e02ff */
[----:B------:R0:W-:Y:S01]  /*74c0*/  STL [R1+0x554], R18 ;  /* 0x0005541201007387 */ /* 0x0001e20000100800 */
[----:B------:R-:W-:Y:S01]  /*74d0*/  ISETP.GE.U32.AND P5, PT, R15, 0x7fffff2d, PT ;  /* 0x7fffff2d0f00780c */ /* 0x000fe20003fa6070 */
[----:B------:R-:W-:Y:S01]  /*74e0*/  @!P1 IMAD.MOV.U32 R5, RZ, RZ, R18 ;  /* 0x000000ffff059224 */ /* 0x000fe200078e0012 */
[----:B------:R-:W-:Y:S01]  /*74f0*/  ISETP.GE.U32.AND P4, PT, R6, 0x7fffff30, PT ;  /* 0x7fffff300600780c */ /* 0x000fe20003f86070 */
[C---:B------:R-:W-:Y:S02]  /*7500*/  IMAD R6, R68.reuse, 0x53, RZ ;  /* 0x0000005344067824 */ /* 0x040fe400078e02ff */
[----:B------:R-:W-:Y:S02]  /*7510*/  VIADD R15, R7, 0xffffffae ;  /* 0xffffffae070f7836 */ /* 0x000fe40000000000 */
[----:B0-----:R-:W-:-:S03]  /*7520*/  IMAD R18, R68, 0x52, RZ ;  /* 0x0000005244127824 */ /* 0x001fc600078e02ff */
[----:B------:R-:W-:Y:S01]  /*7530*/  ISETP.GE.U32.AND P0, PT, R15, 0x7fffff2f, PT ;  /* 0x7fffff2f0f00780c */ /* 0x000fe20003f06070 */
[C---:B------:R-:W-:Y:S02]  /*7540*/  IMAD R27, R68.reuse, 0x50, RZ ;  /* 0x00000050441b7824 */ /* 0x040fe400078e02ff */
[----:B------:R-:W-:Y:S02]  /*7550*/  VIADD R15, R7, 0xffffffb0 ;  /* 0xffffffb0070f7836 */ /* 0x000fe40000000000 */
[C---:B------:R-:W-:Y:S02]  /*7560*/  IMAD R26, R68.reuse, 0x4e, RZ ;  /* 0x0000004e441a7824 */ /* 0x040fe400078e02ff */
[C---:B------:R-:W-:Y:S02]  /*7570*/  IMAD R25, R68.reuse, 0x4c, RZ ;  /* 0x0000004c44197824 */ /* 0x040fe400078e02ff */
[C---:B------:R-:W-:Y:S02]  /*7580*/  IMAD R24, R68.reuse, 0x4a, RZ ;  /* 0x0000004a44187824 */ /* 0x040fe400078e02ff */
[----:B------:R-:W-:-:S02]  /*7590*/  IMAD R22, R68, 0x48, RZ ;  /* 0x0000004844167824 */ /* 0x000fc400078e02ff */
[----:B------:R-:W-:Y:S01]  /*75a0*/  IMAD R21, R68, 0x46, RZ ;  /* 0x0000004644157824 */ /* 0x000fe200078e02ff */
[----:B--2---:R0:W-:Y:S02]  /*75b0*/  STL [R1], R16 ;  /* 0x0000001001007387 */ /* 0x0041e40000100800 */
[----:B0-----:R-:W-:Y:S01]  /*75c0*/  IADD3 R16, P6, PT, R4, R2, RZ ;  /* 0x0000000204107210 */ /* 0x001fe20007fde0ff */
[----:B------:R-:W-:-:S03]  /*75d0*/  @!P1 IMAD.MOV.U32 R4, RZ, RZ, R3 ;  /* 0x000000ffff049224 */ /* 0x000fc600078e0003 */
[----:B------:R-:W-:Y:S02]  /*75e0*/  LEA.HI.X.SX32 R19, R6, R0, 0x1, P6 ;  /* 0x0000000006137211 */ /* 0x000fe400030f0eff */
[----:B------:R0:W5:Y:S02]  /*75f0*/  @!P1 LDG.E.U16 R93, desc[UR20][R4.64] ;  /* 0x00000014045d9981 */ /* 0x000164000c1e1500 */
[----:B0-----:R-:W-:Y:S02]  /*7600*/  IMAD R4, R68, 0xa4, RZ ;  /* 0x000000a444047824 */ /* 0x001fe400078e02ff */
[----:B------:R-:W-:-:S03]  /*7610*/  @!P5 IMAD.MOV.U32 R5, RZ, RZ, R19 ;  /* 0x000000ffff05d224 */ /* 0x000fc600078e0013 */
[----:B------:R-:W-:Y:S01]  /*7620*/  IADD3 R3, P6, PT, R4, R2, RZ ;  /* 0x0000000204037210 */ /* 0x000fe20007fde0ff */
[----:B------:R-:W-:Y:S01]  /*7630*/  @!P5 IMAD.MOV.U32 R4, RZ, RZ, R16 ;  /* 0x000000ffff04d224 */ /* 0x000fe200078e0010 */
[----:B------:R-:W-:Y:S01]  /*7640*/  STL [R1+0x550], R16 ;  /* 0x0005501001007387 */ /* 0x000fe20000100800 */
[----:B------:R-:W-:-:S03]  /*7650*/  VIADD R6, R7, 0xffffffb1 ;  /* 0xffffffb107067836 */ /* 0x000fc60000000000 */
[----:B------:R0:W5:Y:S04]  /*7660*/  @!P5 LDG.E.U16 R92, desc[UR20][R4.64] ;  /* 0x00000014045cd981 */ /* 0x000168000c1e1500 */
[----:B------:R1:W-:Y:S01]  /*7670*/  STL [R1+0x54c], R19 ;  /* 0x00054c1301007387 */ /* 0x0003e20000100800 */
[----:B0-----:R-:W-:Y:S01]  /*7680*/  IMAD R4, R68, 0xa2, RZ ;  /* 0x000000a244047824 */ /* 0x001fe200078e02ff */
[----:B-1----:R-:W-:-:S04]  /*7690*/  LEA.HI.X.SX32 R19, R18, R0, 0x1, P6 ;  /* 0x0000000012137211 */ /* 0x002fc800030f0eff */
[----:B------:R-:W-:Y:S01]  /*76a0*/  IADD3 R16, P6, PT, R4, R2, RZ ;  /* 0x0000000204107210 */ /* 0x000fe20007fde0ff */
[----:B------:R-:W-:Y:S01]  /*76b0*/  @!P3 IMAD.MOV.U32 R4, RZ, RZ, R3 ;  /* 0x000000ffff04b224 */ /* 0x000fe200078e0003 */
[----:B------:R-:W-:Y:S01]  /*76c0*/  ISETP.GE.U32.AND P5, PT, R6, 0x7fffff32, PT ;  /* 0x7fffff320600780c */ /* 0x000fe20003fa6070 */
[----:B------:R-:W-:Y:S02]  /*76d0*/  @!P3 IMAD.MOV.U32 R5, RZ, RZ, R19 ;  /* 0x000000ffff05b224 */ /* 0x000fe400078e0013 */
[C---:B------:R-:W-:Y:S01]  /*76e0*/  IMAD R6, R68.reuse, 0x51, RZ ;  /* 0x0000005144067824 */ /* 0x040fe200078e02ff */
[----:B------:R-:W-:Y:S04]  /*76f0*/  STL [R1+0x548], R3 ;  /* 0x0005480301007387 */ /* 0x000fe80000100800 */
[----:B------:R0:W5:Y:S04]  /*7700*/  @!P3 LDG.E.U16 R91, desc[UR20][R4.64] ;  /* 0x00000014045bb981 */ /* 0x000168000c1e1500 */
[----:B------:R1:W-:Y:S01]  /*7710*/  STL [R1+0x544], R19 ;  /* 0x0005441301007387 */ /* 0x0003e20000100800 */
[----:B0-----:R-:W-:Y:S01]  /*7720*/  IMAD R4, R68, 0xa0, RZ ;  /* 0x000000a044047824 */ /* 0x001fe200078e02ff */
[----:B-1----:R-:W-:-:S04]  /*7730*/  LEA.HI.X.SX32 R19, R6, R0, 0x1, P6 ;  /* 0x0000000006137211 */ /* 0x002fc800030f0eff */
[----:B------:R-:W-:Y:S01]  /*7740*/  IADD3 R3, P6, PT, R4, R2, RZ ;  /* 0x0000000204037210 */ /* 0x000fe20007fde0ff */
[----:B------:R-:W-:Y:S02]  /*7750*/  @!P0 IMAD.MOV.U32 R4, RZ, RZ, R16 ;  /* 0x000000ffff048224 */ /* 0x000fe400078e0010 */
[----:B------:R-:W-:Y:S01]  /*7760*/  @!P0 IMAD.MOV.U32 R5, RZ, RZ, R19 ;  /* 0x000000ffff058224 */ /* 0x000fe200078e0013 */
[----:B------:R-:W-:Y:S01]  /*7770*/  STL [R1+0x540], R16 ;  /* 0x0005401001007387 */ /* 0x000fe20000100800 */
[----:B------:R-:W-:-:S03]  /*7780*/  VIADD R6, R7, 0xffffffb3 ;  /* 0xffffffb307067836 */ /* 0x000fc60000000000 */
[----:B------:R0:W5:Y:S04]  /*7790*/  @!P0 LDG.E.U16 R90, desc[UR20][R4.64] ;  /* 0x00000014045a8981 */ /* 0x000168000c1e1500 */
[----:B------:R1:W-:Y:S01]  /*77a0*/  STL [R1+0x53c], R19 ;  /* 0x00053c1301007387 */ /* 0x0003e20000100800 */
[----:B------:R-:W-:Y:S01]  /*77b0*/  ISETP.GE.U32.AND P1, PT, R15, 0x7fffff31, PT ;  /* 0x7fffff310f00780c */ /* 0x000fe20003f26070 */
        /* <DEDUP_REMOVED lines=17> */
[----:B------:R0:W5:Y:S01]  /*78d0*/  @!P1 LDG.E.U16 R88, desc[UR20][R4.64] ;  /* 0x0000001404589981 */ /* 0x000162000c1e1500 */
[----:B------:R-:W-:-:S03]  /*78e0*/  VIADD R6, R7, 0xffffffb5 ;  /* 0xffffffb507067836 */ /* 0x000fc60000000000 */
        /* <DEDUP_REMOVED lines=92> */
[----:B------:R-:W-:Y:S02]  /*7eb0*/  VIADD R15, R7, 0xffffffbc ;  /* 0xffffffbc070f7836 */ /* 0x000fe40000000000 */
[----:B------:R-:W-:Y:S01]  /*7ec0*/  IMAD R6, R68, 0x45, RZ ;  /* 0x0000004544067824 */ /* 0x000fe200078e02ff */
[----:B------:R-:W-:Y:S02]  /*7ed0*/  STL [R1+0x4e8], R3 ;  /* 0x0004e80301007387 */ /* 0x000fe40000100800 */
[----:B------:R-:W-:-:S02]  /*7ee0*/  ISETP.GE.U32.AND P3, PT, R15, 0x7fffff3d, PT ;  /* 0x7fffff3d0f00780c */ /* 0x000fc40003f66070 */
[----:B------:R0:W5:Y:S01]  /*7ef0*/  @!P4 LDG.E.U16 R79, desc[UR20][R4.64] ;  /* 0x00000014044fc981 */ /* 0x000162000c1e1500 */
[----:B------:R-:W-:-:S03]  /*7f00*/  VIADD R15, R7, 0xffffffbe ;  /* 0xffffffbe070f7836 */ /* 0x000fc60000000000 */
[----:B------:R1:W-:Y:S01]  /*7f10*/  STL [R1+0x4e4], R19 ;  /* 0x0004e41301007387 */ /* 0x0003e20000100800 */
[----:B0-----:R-:W-:Y:S01]  /*7f20*/  IMAD R4, R68, 0x88, RZ ;  /* 0x0000008844047824 */ /* 0x001fe200078e02ff */
[----:B-1----:R-:W-:-:S04]  /*7f30*/  LEA.HI.X.SX32 R19, R6, R0, 0x1, P6 ;  /* 0x0000000006137211 */ /* 0x002fc800030f0eff */
[----:B------:R-:W-:Y:S01]  /*7f40*/  IADD3 R3, P6, PT, R4, R2, RZ ;  /* 0x0000000204037210 */ /* 0x000fe20007fde0ff */
[----:B------:R-:W-:Y:S01]  /*7f50*/  @!P1 IMAD.MOV.U32 R4, RZ, RZ, R16 ;  /* 0x000000ffff049224 */ /* 0x000fe200078e0010 */
[----:B------:R-:W-:Y:S01]  /*7f60*/  ISETP.GE.U32.AND P4, PT, R15, 0x7fffff3f, PT ;  /* 0x7fffff3f0f00780c */ /* 0x000fe20003f86070 */
[----:B------:R-:W-:Y:S02]  /*7f70*/  @!P1 IMAD.MOV.U32 R5, RZ, RZ, R19 ;  /* 0x000000ffff059224 */ /* 0x000fe400078e0013 */
[----:B------:R-:W-:Y:S01]  /*7f80*/  IMAD R15, R68, 0x44, RZ ;  /* 0x00000044440f7824 */ /* 0x000fe200078e02ff */
        /* <DEDUP_REMOVED lines=10> */
[----:B------:R-:W-:-:S03]  /*8030*/  IMAD R6, R68, 0x43, RZ ;  /* 0x0000004344067824 */ /* 0x000fc600078e02ff */
[----:B------:R0:W5:Y:S02]  /*8040*/  @!P5 LDG.E.U16 R77, desc[UR20][R4.64] ;  /* 0x00000014044dd981 */ /* 0x000164000c1e1500 */
[----:B------:R-:W-:Y:S02]  /*8050*/  LEA.HI.X.SX32 R67, R6, R0, 0x1, P6 ;  /* 0x0000000006437211 */ /* 0x000fe400030f0eff */
[----:B------:R1:W-:Y:S01]  /*8060*/  STL [R1+0x4d8], R3 ;  /* 0x0004d80301007387 */ /* 0x0003e20000100800 */
[----:B0-----:R-:W-:Y:S02]  /*8070*/  IMAD R4, R68, 0x84, RZ ;  /* 0x0000008444047824 */ /* 0x001fe400078e02ff */
[----:B------:R-:W-:-:S03]  /*8080*/  @!P3 IMAD.MOV.U32 R5, RZ, RZ, R67 ;  /* 0x000000ffff05b224 */ /* 0x000fc600078e0043 */
[----:B-1----:R-:W-:Y:S01]  /*8090*/  IADD3 R3, P6, PT, R4, R2, RZ ;  /* 0x0000000204037210 */ /* 0x002fe20007fde0ff */
[----:B------:R-:W-:Y:S01]  /*80a0*/  @!P3 IMAD.MOV.U32 R4, RZ, RZ, R66 ;  /* 0x000000ffff04b224 */ /* 0x000fe200078e0042 */
[----:B------:R0:W-:Y:S01]  /*80b0*/  STL [R1+0x4d4], R19 ;  /* 0x0004d41301007387 */ /* 0x0001e20000100800 */
[----:B------:R-:W-:-:S03]  /*80c0*/  VIADD R6, R7, 0xffffffc1 ;  /* 0xffffffc107067836 */ /* 0x000fc60000000000 */
[----:B------:R1:W5:Y:S01]  /*80d0*/  @!P3 LDG.E.U16 R76, desc[UR20][R4.64] ;  /* 0x00000014044cb981 */ /* 0x000362000c1e1500 */
[----:B------:R-:W-:Y:S02]  /*80e0*/  VIADD R16, R7, 0xffffffc0 ;  /* 0xffffffc007107836 */ /* 0x000fe40000000000 */
[C---:B0-----:R-:W-:Y:S01]  /*80f0*/  IMAD R19, R68.reuse, 0x42, RZ ;  /* 0x0000004244137824 */ /* 0x041fe200078e02ff */
[----:B------:R-:W-:Y:S01]  /*8100*/  STL [R1+0x4d0], R66 ;  /* 0x0004d04201007387 */ /* 0x000fe20000100800 */
[----:B-1----:R-:W-:-:S03]  /*8110*/  IMAD R4, R68, 0x82, RZ ;  /* 0x0000008244047824 */ /* 0x002fc600078e02ff */
[----:B------:R0:W-:Y:S01]  /*8120*/  STL [R1+0x4cc], R67 ;  /* 0x0004cc4301007387 */ /* 0x0001e20000100800 */
[----:B------:R-:W-:Y:S01]  /*8130*/  ISETP.GE.U32.AND P3, PT, R6, 0x7fffff42, PT ;  /* 0x7fffff420600780c */ /* 0x000fe20003f66070 */
[----:B------:R-:W-:Y:S01]  /*8140*/  IMAD R6, R68, 0x41, RZ ;  /* 0x0000004144067824 */ /* 0x000fe200078e02ff */
[----:B------:R-:W-:Y:S01]  /*8150*/  ISETP.GE.U32.AND P5, PT, R16, 0x7fffff41, PT ;  /* 0x7fffff411000780c */ /* 0x000fe20003fa6070 */
[----:B------:R-:W-:Y:S01]  /*8160*/  STL [R1+0x4c8], R3 ;  /* 0x0004c80301007387 */ /* 0x000fe20000100800 */
[----:B0-----:R-:W-:Y:S02]  /*8170*/  LEA.HI.X.SX32 R67, R19, R0, 0x1, P6 ;  /* 0x0000000013437211 */ /* 0x001fe400030f0eff */
[----:B------:R-:W-:Y:S01]  /*8180*/  IADD3 R66, P6, PT, R4, R2, RZ ;  /* 0x0000000204427210 */ /* 0x000fe20007fde0ff */
[----:B------:R-:W-:Y:S02]  /*8190*/  @!P0 IMAD.MOV.U32 R4, RZ, RZ, R3 ;  /* 0x000000ffff048224 */ /* 0x000fe400078e0003 */
[----:B------:R0:W-:Y:S01]  /*81a0*/  STL [R1+0x4c4], R67 ;  /* 0x0004c44301007387 */ /* 0x0001e20000100800 */
[----:B------:R-:W-:-:S02]  /*81b0*/  @!P0 IMAD.MOV.U32 R5, RZ, RZ, R67 ;  /* 0x000000ffff058224 */ /* 0x000fc400078e0043 */
[C---:B------:R-:W-:Y:S01]  /*81c0*/  VIADD R16, R7.reuse, 0xffffffc2 ;  /* 0xffffffc207107836 */ /* 0x040fe20000000000 */
[----:B------:R1:W-:Y:S04]  /*81d0*/  STL [R1+0x4c0], R66 ;  /* 0x0004c04201007387 */ /* 0x0003e80000100800 */
[----:B------:R2:W5:Y:S01]  /*81e0*/  @!P0 LDG.E.U16 R75, desc[UR20][R4.64] ;  /* 0x00000014044b8981 */ /* 0x000562000c1e1500 */
[----:B0-----:R-:W-:Y:S01]  /*81f0*/  LEA.HI.X.SX32 R67, R6, R0, 0x1, P6 ;  /* 0x0000000006437211 */ /* 0x001fe200030f0eff */
[C---:B------:R-:W-:Y:S01]  /*8200*/  IMAD.SHL.U32 R6, R68.reuse, 0x40, RZ ;  /* 0x0000004044067824 */ /* 0x040fe200078e00ff */
[----:B------:R-:W-:Y:S02]  /*8210*/  LEA R3, P6, R68, R2, 0x7 ;  /* 0x0000000244037211 */ /* 0x000fe400078c38ff */
[----:B------:R-:W-:Y:S01]  /*8220*/  ISETP.GE.U32.AND P0, PT, R16, 0x7fffff43, PT ;  /* 0x7fffff431000780c */ /* 0x000fe20003f06070 */
[----:B------:R-:W-:-:S02]  /*8230*/  VIADD R16, R7, 0xffffffc3 ;  /* 0xffffffc307107836 */ /* 0x000fc40000000000 */
[----:B--2---:R-:W-:Y:S01]  /*8240*/  @!P4 IMAD.MOV.U32 R4, RZ, RZ, R66 ;  /* 0x000000ffff04c224 */ /* 0x004fe200078e0042 */
[----:B-1----:R-:W-:Y:S01]  /*8250*/  LEA.HI.X.SX32 R66, R6, R0, 0x1, P6 ;  /* 0x0000000006427211 */ /* 0x002fe200030f0eff */
[----:B------:R-:W-:Y:S01]  /*8260*/  @!P4 IMAD.MOV.U32 R5, RZ, RZ, R67 ;  /* 0x000000ffff05c224 */ /* 0x000fe200078e0043 */
[----:B------:R-:W-:Y:S01]  /*8270*/  IADD3 R8, P6, PT, R8, R2, RZ ;  /* 0x0000000208087210 */ /* 0x000fe20007fde0ff */
[----:B------:R-:W-:Y:S01]  /*8280*/  IMAD R6, R68, 0x3f, RZ ;  /* 0x0000003f44067824 */ /* 0x000fe200078e02ff */
[----:B------:R-:W-:Y:S04]  /*8290*/  STL [R1+0x4bc], R67 ;  /* 0x0004bc4301007387 */ /* 0x000fe80000100800 */
[----:B------:R0:W5:Y:S01]  /*82a0*/  @!P4 LDG.E.U16 R74, desc[UR20][R4.64] ;  /* 0x00000014044ac981 */ /* 0x000162000c1e1500 */
[----:B------:R-:W-:Y:S01]  /*82b0*/  ISETP.GE.U32.AND P4, PT, R16, 0x7fffff44, PT ;  /* 0x7fffff441000780c */ /* 0x000fe20003f86070 */
[----:B------:R-:W-:-:S02]  /*82c0*/  VIADD R16, R7, 0xffffffc4 ;  /* 0xffffffc407107836 */ /* 0x000fc40000000000 */
[----:B------:R-:W-:Y:S04]  /*82d0*/  STL [R1+0x4b8], R3 ;  /* 0x0004b80301007387 */ /* 0x000fe80000100800 */
[----:B------:R1:W-:Y:S01]  /*82e0*/  STL [R1+0x4b4], R66 ;  /* 0x0004b44201007387 */ /* 0x0003e20000100800 */
[----:B0-----:R-:W-:Y:S02]  /*82f0*/  @!P1 IMAD.MOV.U32 R4, RZ, RZ, R3 ;  /* 0x000000ffff049224 */ /* 0x001fe400078e0003 */
[----:B------:R-:W-:-:S05]  /*8300*/  @!P1 IMAD.MOV.U32 R5, RZ, RZ, R66 ;  /* 0x000000ffff059224 */ /* 0x000fca00078e0042 */
[----:B------:R0:W5:Y:S01]  /*8310*/  @!P1 LDG.E.U16 R73, desc[UR20][R4.64] ;  /* 0x0000001404499981 */ /* 0x000162000c1e1500 */
[----:B-1----:R-:W-:Y:S01]  /*8320*/  LEA.HI.X.SX32 R66, R6, R0, 0x1, P6 ;  /* 0x0000000006427211 */ /* 0x002fe200030f0eff */
[----:B------:R-:W-:Y:S01]  /*8330*/  VIADD R6, R7, 0xffffffc5 ;  /* 0xffffffc507067836 */ /* 0x000fe20000000000 */
[----:B------:R-:W-:Y:S01]  /*8340*/  ISETP.GE.U32.AND P1, PT, R16, 0x7fffff45, PT ;  /* 0x7fffff451000780c */ /* 0x000fe20003f26070 */
[----:B------:R-:W-:Y:S01]  /*8350*/  IMAD R16, R68, 0x3e, RZ ;  /* 0x0000003e44107824 */ /* 0x000fe200078e02ff */
[----:B------:R-:W-:Y:S01]  /*8360*/  IADD3 R3, P6, PT, R9, R2, RZ ;  /* 0x0000000209037210 */ /* 0x000fe20007fde0ff */
[----:B------:R-:W-:Y:S01]  /*8370*/  STL [R1+0x4b0], R8 ;  /* 0x0004b00801007387 */ /* 0x000fe20000100800 */
[----:B0-----:R-:W-:Y:S02]  /*8380*/  @!P5 IMAD.MOV.U32 R4, RZ, RZ, R8 ;  /* 0x000000ffff04d224 */ /* 0x001fe400078e0008 */
[----:B------:R-:W-:Y:S01]  /*8390*/  @!P5 IMAD.MOV.U32 R5, RZ, RZ, R66 ;  /* 0x000000ffff05d224 */ /* 0x000fe200078e0042 */
[----:B------:R0:W-:Y:S04]  /*83a0*/  STL [R1+0x4ac], R66 ;  /* 0x0004ac4201007387 */ /* 0x0001e80000100800 */
[----:B------:R1:W5:Y:S01]  /*83b0*/  @!P5 LDG.E.U16 R72, desc[UR20][R4.64] ;  /* 0x000000140448d981 */ /* 0x000362000c1e1500 */
[----:B------:R-:W-:Y:S01]  /*83c0*/  ISETP.GE.U32.AND P5, PT, R6, 0x7fffff46, PT ;  /* 0x7fffff460600780c */ /* 0x000fe20003fa6070 */
[----:B------:R-:W-:Y:S01]  /*83d0*/  IMAD R6, R68, 0x3d, RZ ;  /* 0x0000003d44067824 */ /* 0x000fe200078e02ff */
[----:B0-----:R-:W-:-:S02]  /*83e0*/  LEA.HI.X.SX32 R66, R16, R0, 0x1, P6 ;  /* 0x0000000010427211 */ /* 0x001fc400030f0eff */
[----:B------:R-:W-:Y:S01]  /*83f0*/  IADD3 R9, P6, PT, R10, R2, RZ ;  /* 0x000000020a097210 */ /* 0x000fe20007fde0ff */
[C---:B------:R-:W-:Y:S02]  /*8400*/  VIADD R8, R7.reuse, 0xffffffc6 ;  /* 0xffffffc607087836 */ /* 0x040fe40000000000 */
[----:B-1----:R-:W-:Y:S01]  /*8410*/  @!P3 IMAD.MOV.U32 R4, RZ, RZ, R3 ;  /* 0x000000ffff04b224 */ /* 0x002fe200078e0003 */
[----:B------:R-:W-:Y:S01]  /*8420*/  LEA.HI.X.SX32 R10, R6, R0, 0x1, P6 ;  /* 0x00000000060a7211 */ /* 0x000fe200030f0eff */
[----:B------:R-:W-:Y:S01]  /*8430*/  @!P3 IMAD.MOV.U32 R5, RZ, RZ, R66 ;  /* 0x000000ffff05b224 */ /* 0x000fe200078e0042 */
[----:B------:R0:W-:Y:S01]  /*8440*/  STL [R1+0x4a8], R3 ;  /* 0x0004a80301007387 */ /* 0x0001e20000100800 */
[----:B------:R-:W-:-:S03]  /*8450*/  VIADD R6, R7, 0xffffffc7 ;  /* 0xffffffc707067836 */ /* 0x000fc60000000000 */
[----:B------:R1:W5:Y:S01]  /*8460*/  @!P3 LDG.E.U16 R71, desc[UR20][R4.64] ;  /* 0x000000140447b981 */ /* 0x000362000c1e1500 */
[----:B------:R-:W-:Y:S01]  /*8470*/  ISETP.GE.U32.AND P3, PT, R8, 0x7fffff47, PT ;  /* 0x7fffff470800780c */ /* 0x000fe20003f66070 */
[----:B------:R-:W-:Y:S01]  /*8480*/  IMAD R8, R68, 0x3c, RZ ;  /* 0x0000003c44087824 */ /* 0x000fe200078e02ff */
[----:B0-----:R-:W-:Y:S01]  /*8490*/  IADD3 R3, P6, PT, R11, R2, RZ ;  /* 0x000000020b037210 */ /* 0x001fe20007fde0ff */
[----:B-1----:R-:W-:Y:S02]  /*84a0*/  @!P0 IMAD.MOV.U32 R4, RZ, RZ, R9 ;  /* 0x000000ffff048224 */ /* 0x002fe400078e0009 */
[----:B------:R-:W-:Y:S01]  /*84b0*/  @!P0 IMAD.MOV.U32 R5, RZ, RZ, R10 ;  /* 0x000000ffff058224 */ /* 0x000fe200078e000a */
[----:B------:R-:W-:Y:S01]  /*84c0*/  STL [R1+0x4a4], R66 ;  /* 0x0004a44201007387 */ /* 0x000fe20000100800 */
[----:B------:R-:W-:-:S03]  /*84d0*/  LEA.HI.X.SX32 R11, R8, R0, 0x1, P6 ;  /* 0x00000000080b7211 */ /* 0x000fc600030f0eff */
[----:B------:R0:W5:Y:S01]  /*84e0*/  @!P0 LDG.E.U16 R65, desc[UR20][R4.64] ;  /* 0x0000001404418981 */ /* 0x000162000c1e1500 */
[----:B------:R-:W-:Y:S01]  /*84f0*/  ISETP.GE.U32.AND P0, PT, R6, 0x7fffff48, PT ;  /* 0x7fffff480600780c */ /* 0x000fe20003f06070 */
[----:B------:R-:W-:Y:S02]  /*8500*/  IMAD R6, R68, 0x3b, RZ ;  /* 0x0000003b44067824 */ /* 0x000fe400078e02ff */
[----:B------:R-:W-:Y:S04]  /*8510*/  STL [R1+0x4a0], R9 ;  /* 0x0004a00901007387 */ /* 0x000fe80000100800 */
[----:B------:R1:W-:Y:S01]  /*8520*/  STL [R1+0x49c], R10 ;  /* 0x00049c0a01007387 */ /* 0x0003e20000100800 */
[----:B0-----:R-:W-:-:S03]  /*8530*/  @!P4 IMAD.MOV.U32 R4, RZ, RZ, R3 ;  /* 0x000000ffff04c224 */ /* 0x001fc600078e0003 */
[----:B------:R-:W-:Y:S01]  /*8540*/  STL [R1+0x498], R3 ;  /* 0x0004980301007387 */ /* 0x000fe20000100800 */
[----:B------:R-:W-:Y:S01]  /*8550*/  @!P4 IMAD.MOV.U32 R5, RZ, RZ, R11 ;  /* 0x000000ffff05c224 */ /* 0x000fe200078e000b */
[----:B-1----:R-:W-:Y:S02]  /*8560*/  IADD3 R10, P6, PT, R12, R2, RZ ;  /* 0x000000020c0a7210 */ /* 0x002fe40007fde0ff */
[----:B------:R0:W-:Y:S01]  /*8570*/  STL [R1+0x494], R11 ;  /* 0x0004940b01007387 */ /* 0x0001e20000100800 */
[----:B------:R-:W-:-:S03]  /*8580*/  IMAD R12, R68, 0x3a, RZ ;  /* 0x0000003a440c7824 */ /* 0x000fc600078e02ff */
[----:B------:R1:W5:Y:S01]  /*8590*/  @!P4 LDG.E.U16 R64, desc[UR20][R4.64] ;  /* 0x000000140440c981 */ /* 0x000362000c1e1500 */
[----:B0-----:R-:W-:Y:S01]  /*85a0*/  LEA.HI.X.SX32 R11, R6, R0, 0x1, P6 ;  /* 0x00000000060b7211 */ /* 0x001fe200030f0eff */
[----:B------:R-:W-:Y:S01]  /*85b0*/  VIADD R6, R7, 0xffffffc9 ;  /* 0xffffffc907067836 */ /* 0x000fe20000000000 */
[----:B------:R-:W-:Y:S01]  /*85c0*/  IADD3 R3, P6, PT, R13, R2, RZ ;  /* 0x000000020d037210 */ /* 0x000fe20007fde0ff */
[----:B-1----:R-:W-:Y:S02]  /*85d0*/  @!P1 IMAD.MOV.U32 R4, RZ, RZ, R10 ;  /* 0x000000ffff049224 */ /* 0x002fe400078e000a */
[----:B------:R-:W-:Y:S01]  /*85e0*/  @!P1 IMAD.MOV.U32 R5, RZ, RZ, R11 ;  /* 0x000000ffff059224 */ /* 0x000fe200078e000b */
[----:B------:R-:W-:Y:S01]  /*85f0*/  STL [R1+0x490], R10 ;  /* 0x0004900a01007387 */ /* 0x000fe20000100800 */
[----:B------:R-:W-:-:S03]  /*8600*/  VIADD R9, R7, 0xffffffc8 ;  /* 0xffffffc807097836 */ /* 0x000fc60000000000 */
[----:B------:R0:W-:Y:S04]  /*8610*/  STL [R1+0x48c], R11 ;  /* 0x00048c0b01007387 */ /* 0x0001e80000100800 */
[----:B------:R1:W5:Y:S01]  /*8620*/  @!P1 LDG.E.U16 R63, desc[UR20][R4.64] ;  /* 0x00000014043f9981 */ /* 0x000362000c1e1500 */
[----:B------:R-:W-:Y:S01]  /*8630*/  ISETP.GE.U32.AND P1, PT, R6, 0x7fffff4a, PT ;  /* 0x7fffff4a0600780c */ /* 0x000fe20003f26070 */
[----:B------:R-:W-:Y:S01]  /*8640*/  IMAD R6, R68, 0x39, RZ ;  /* 0x0000003944067824 */ /* 0x000fe200078e02ff */
[----:B0-----:R-:W-:Y:S02]  /*8650*/  LEA.HI.X.SX32 R11, R12, R0, 0x1, P6 ;  /* 0x000000000c0b7211 */ /* 0x001fe400030f0eff */
[----:B------:R-:W-:Y:S01]  /*8660*/  IADD3 R10, P6, PT, R14, R2, RZ ;  /* 0x000000020e0a7210 */ /* 0x000fe20007fde0ff */
[----:B------:R-:W-:Y:S01]  /*8670*/  STL [R1+0x488], R3 ;  /* 0x0004880301007387 */ /* 0x000fe20000100800 */
[----:B------:R-:W-:Y:S01]  /*8680*/  ISETP.GE.U32.AND P4, PT, R9, 0x7fffff49, PT ;  /* 0x7fffff490900780c */ /* 0x000fe20003f86070 */
[----:B-1----:R-:W-:-:S02]  /*8690*/  @!P5 IMAD.MOV.U32 R4, RZ, RZ, R3 ;  /* 0x000000ffff04d224 */ /* 0x002fc400078e0003 */
[----:B------:R0:W-:Y:S01]  /*86a0*/  STL [R1+0x484], R11 ;  /* 0x0004840b01007387 */ /* 0x0001e20000100800 */
[----:B------:R-:W-:Y:S02]  /*86b0*/  @!P5 IMAD.MOV.U32 R5, RZ, RZ, R11 ;  /* 0x000000ffff05d224 */ /* 0x000fe400078e000b */
[----:B------:R-:W-:-:S03]  /*86c0*/  VIADD R9, R7, 0xffffffca ;  /* 0xffffffca07097836 */ /* 0x000fc60000000000 */
[----:B------:R1:W5:Y:S01]  /*86d0*/  @!P5 LDG.E.U16 R62, desc[UR20][R4.64] ;  /* 0x00000014043ed981 */ /* 0x000362000c1e1500 */
[----:B0-----:R-:W-:Y:S01]  /*86e0*/  LEA.HI.X.SX32 R11, R6, R0, 0x1, P6 ;  /* 0x00000000060b7211 */ /* 0x001fe200030f0eff */
[----:B------:R-:W-:Y:S01]  /*86f0*/  VIADD R6, R7, 0xffffffcb ;  /* 0xffffffcb07067836 */ /* 0x000fe20000000000 */
[----:B------:R-:W-:Y:S01]  /*8700*/  ISETP.GE.U32.AND P5, PT, R9, 0x7fffff4b, PT ;  /* 0x7fffff4b0900780c */ /* 0x000fe20003fa6070 */
[----:B------:R-:W-:Y:S01]  /*8710*/  IMAD R9, R68, 0x38, RZ ;  /* 0x0000003844097824 */ /* 0x000fe200078e02ff */
[----:B------:R-:W-:Y:S01]  /*8720*/  IADD3 R3, P6, PT, R17, R2, RZ ;  /* 0x0000000211037210 */ /* 0x000fe20007fde0ff */
[----:B-1----:R-:W-:Y:S02]  /*8730*/  @!P3 IMAD.MOV.U32 R4, RZ, RZ, R10 ;  /* 0x000000ffff04b224 */ /* 0x002fe400078e000a */
[----:B------:R-:W-:Y:S01]  /*8740*/  @!P3 IMAD.MOV.U32 R5, RZ, RZ, R11 ;  /* 0x000000ffff05b224 */ /* 0x000fe200078e000b */
[----:B------:R-:W-:Y:S01]  /*8750*/  STL [R1+0x480], R10 ;  /* 0x0004800a01007387 */ /* 0x000fe20000100800 */
[----:B------:R-:W-:-:S03]  /*8760*/  LEA.HI.X.SX32 R13, R9, R0, 0x1, P6 ;  /* 0x00000000090d7211 */ /* 0x000fc600030f0eff */
[----:B------:R0:W5:Y:S01]  /*8770*/  @!P3 LDG.E.U16 R61, desc[UR20][R4.64] ;  /* 0x00000014043db981 */ /* 0x000162000c1e1500 */
[----:B------:R-:W-:Y:S01]  /*8780*/  ISETP.GE.U32.AND P3, PT, R6, 0x7fffff4c, PT ;  /* 0x7fffff4c0600780c */ /* 0x000fe20003f66070 */
[----:B------:R-:W-:Y:S02]  /*8790*/  IMAD R6, R68, 0x37, RZ ;  /* 0x0000003744067824 */ /* 0x000fe400078e02ff */
[----:B------:R1:W-:Y:S04]  /*87a0*/  STL [R1+0x47c], R11 ;  /* 0x00047c0b01007387 */ /* 0x0003e80000100800 */
[----:B------:R-:W-:Y:S01]  /*87b0*/  STL [R1+0x478], R3 ;  /* 0x0004780301007387 */ /* 0x000fe20000100800 */
[----:B0-----:R-:W-:Y:S01]  /*87c0*/  @!P0 IMAD.MOV.U32 R4, RZ, RZ, R3 ;  /* 0x000000ffff048224 */ /* 0x001fe200078e0003 */
[----:B-1----:R-:W-:-:S02]  /*87d0*/  IADD3 R11, P6, PT, R20, R2, RZ ;  /* 0x00000002140b7210 */ /* 0x002fc40007fde0ff */
[----:B------:R0:W-:Y:S01]  /*87e0*/  STL [R1+0x474], R13 ;  /* 0x0004740d01007387 */ /* 0x0001e20000100800 */
[----:B------:R-:W-:Y:S02]  /*87f0*/  @!P0 IMAD.MOV.U32 R5, RZ, RZ, R13 ;  /* 0x000000ffff058224 */ /* 0x000fe400078e000d */
        /* <DEDUP_REMOVED lines=34> */
[----:B------:R1:W-:Y:S01]  /*8a20*/  STL [R1+0x45c], R13 ;  /* 0x00045c0d01007387 */ /* 0x0003e20000100800 */
[----:B0-----:R-:W-:Y:S01]  /*8a30*/  @!P3 IMAD.MOV.U32 R4, RZ, RZ, R3 ;  /* 0x000000ffff04b224 */ /* 0x001fe200078e0003 */
[----:B-1----:R-:W-:Y:S01]  /*8a40*/  IADD3 R13, P6, PT, R39, R2, RZ ;  /* 0x00000002270d7210 */ /* 0x002fe20007fde0ff */
[----:B------:R-:W-:-:S03]  /*8a50*/  @!P3 IMAD.MOV.U32 R5, RZ, RZ, R17 ;  /* 0x000000ffff05b224 */ /* 0x000fc600078e0011 */
[----:B------:R-:W-:Y:S01]  /*8a60*/  LEA.HI.X.SX32 R20, R6, R0, 0x1, P6 ;  /* 0x0000000006147211 */ /* 0x000fe200030f0eff */
[----:B------:R0:W-:Y:S01]  /*8a70*/  STL [R1+0x458], R3 ;  /* 0x0004580301007387 */ /* 0x0001e20000100800 */
[----:B------:R-:W-:-:S03]  /*8a80*/  VIADD R6, R7, 0xffffffd1 ;  /* 0xffffffd107067836 */ /* 0x000fc60000000000 */
[----:B------:R1:W5:Y:S04]  /*8a90*/  @!P3 LDG.E.U16 R56, desc[UR20][R4.64] ;  /* 0x000000140438b981 */ /* 0x000368000c1e1500 */
[----:B------:R2:W-:Y:S01]  /*8aa0*/  STL [R1+0x454], R17 ;  /* 0x0004541101007387 */ /* 0x0005e20000100800 */
[----:B0-----:R-:W-:Y:S01]  /*8ab0*/  IADD3 R3, P6, PT, R37, R2, RZ ;  /* 0x0000000225037210 */ /* 0x001fe20007fde0ff */
[----:B-1----:R-:W-:Y:S02]  /*8ac0*/  @!P0 IMAD.MOV.U32 R4, RZ, RZ, R13 ;  /* 0x000000ffff048224 */ /* 0x002fe400078e000d */
[----:B------:R-:W-:Y:S02]  /*8ad0*/  @!P0 IMAD.MOV.U32 R5, RZ, RZ, R20 ;  /* 0x000000ffff058224 */ /* 0x000fe400078e0014 */
[----:B--2---:R-:W-:Y:S01]  /*8ae0*/  IMAD R17, R68, 0x32, RZ ;  /* 0x0000003244117824 */ /* 0x004fe200078e02ff */
        /* <DEDUP_REMOVED lines=22> */
[----:B------:R-:W-:Y:S04]  /*8c50*/  STL [R1+0x440], R13 ;  /* 0x0004400d01007387 */ /* 0x000fe80000100800 */
[----:B------:R0:W-:Y:S04]  /*8c60*/  STL [R1+0x43c], R20 ;  /* 0x00043c1401007387 */ /* 0x0001e80000100800 */
[----:B------:R1:W5:Y:S01]  /*8c70*/  @!P1 LDG.E.U16 R53, desc[UR20][R4.64] ;  /* 0x0000001404359981 */ /* 0x000362000c1e1500 */
[----:B------:R-:W-:Y:S01]  /*8c80*/  ISETP.GE.U32.AND P1, PT, R6, 0x7fffff54, PT ;  /* 0x7fffff540600780c */ /* 0x000fe20003f26070 */
[----:B------:R-:W-:Y:S01]  /*8c90*/  IMAD R6, R68, 0x2f, RZ ;  /* 0x0000002f44067824 */ /* 0x000fe200078e02ff */
[----:B0-----:R-:W-:-:S02]  /*8ca0*/  LEA.HI.X.SX32 R20, R11, R0, 0x1, P6 ;  /* 0x000000000b147211 */ /* 0x001fc400030f0eff */
[----:B------:R-:W-:Y:S01]  /*8cb0*/  IADD3 R66, P6, PT, R33, R2, RZ ;  /* 0x0000000221427210 */ /* 0x000fe20007fde0ff */
[----:B-1----:R-:W-:Y:S02]  /*8cc0*/  @!P5 IMAD.MOV.U32 R4, RZ, RZ, R3 ;  /* 0x000000ffff04d224 */ /* 0x002fe400078e0003 */
[----:B------:R-:W-:Y:S01]  /*8cd0*/  @!P5 IMAD.MOV.U32 R5, RZ, RZ, R20 ;  /* 0x000000ffff05d224 */ /* 0x000fe200078e0014 */
        /* <DEDUP_REMOVED lines=38> */
[----:B------:R-:W-:Y:S01]  /*8f40*/  STL [R1+0x418], R3 ;  /* 0x0004180301007387 */ /* 0x000fe20000100800 */
[----:B------:R-:W-:Y:S01]  /*8f50*/  PRMT R48, RZ, 0x7610, R48 ;  /* 0x00007610ff307816 */ /* 0x000fe20000000030 */
[----:B-1----:R-:W-:Y:S02]  /*8f60*/  @!P1 IMAD.MOV.U32 R4, RZ, RZ, R3 ;  /* 0x000000ffff049224 */ /* 0x002fe400078e0003 */
[----:B------:R0:W-:Y:S01]  /*8f70*/  STL [R1+0x414], R67 ;  /* 0x0004144301007387 */ /* 0x0001e20000100800 */
[----:B------:R-:W-:Y:S01]  /*8f80*/  @!P1 IMAD.MOV.U32 R5, RZ, RZ, R67 ;  /* 0x000000ffff059224 */ /* 0x000fe200078e0043 */
[----:B------:R-:W-:Y:S01]  /*8f90*/  PRMT R47, RZ, 0x7610, R47 ;  /* 0x00007610ff2f7816 */ /* 0x000fe2000000002f */
[----:B------:R-:W-:-:S03]  /*8fa0*/  IMAD R23, R68, 0x2a, RZ ;  /* 0x0000002a44177824 */ /* 0x000fc600078e02ff */
[----:B------:R1:W5:Y:S01]  /*8fb0*/  @!P1 LDG.E.U16 R48, desc[UR20][R4.64] ;  /* 0x0000001404309981 */ /* 0x000362000c1e1500 */
[----:B0-----:R-:W-:Y:S01]  /*8fc0*/  LEA.HI.X.SX32 R67, R6, R0, 0x1, P6 ;  /* 0x0000000006437211 */ /* 0x001fe200030f0eff */
[----:B------:R-:W-:Y:S01]  /*8fd0*/  VIADD R6, R7, 0xffffffd9 ;  /* 0xffffffd907067836 */ /* 0x000fe20000000000 */
        /* <DEDUP_REMOVED lines=16> */
[----:B------:R-:W-:-:S03]  /*90e0*/  VIADD R29, R7, 0xffffffd8 ;  /* 0xffffffd8071d7836 */ /* 0x000fc60000000000 */
[----:B------:R1:W5:Y:S01]  /*90f0*/  @!P3 LDG.E.U16 R46, desc[UR20][R4.64] ;  /* 0x00000014042eb981 */ /* 0x000362000c1e1500 */
[----:B0-----:R-:W-:Y:S01]  /*9100*/  LEA.HI.X.SX32 R67, R6, R0, 0x1, P6 ;  /* 0x0000000006437211 */ /* 0x001fe200030f0eff */
[----:B------:R-:W-:Y:S01]  /*9110*/  IMAD R18, R68, 0x28, RZ ;  /* 0x0000002844127824 */ /* 0x000fe200078e02ff */
[----:B------:R-:W-:Y:S01]  /*9120*/  IADD3 R3, P6, PT, R27, R2, RZ ;  /* 0x000000021b037210 */ /* 0x000fe20007fde0ff */
[----:B------:R-:W-:Y:S02]  /*9130*/  VIADD R6, R7, 0xffffffdb ;  /* 0xffffffdb07067836 */ /* 0x000fe40000000000 */
[----:B-1----:R-:W-:Y:S02]  /*9140*/  @!P0 IMAD.MOV.U32 R4, RZ, RZ, R66 ;  /* 0x000000ffff048224 */ /* 0x002fe400078e0042 */
[----:B------:R-:W-:Y:S01]  /*9150*/  @!P0 IMAD.MOV.U32 R5, RZ, RZ, R67 ;  /* 0x000000ffff058224 */ /* 0x000fe200078e0043 */
[----:B------:R-:W-:Y:S01]  /*9160*/  ISETP.GE.U32.AND P1, PT, R29, 0x7fffff59, PT ;  /* 0x7fffff591d00780c */ /* 0x000fe20003f26070 */
[----:B------:R-:W-:Y:S04]  /*9170*/  STL [R1+0x400], R66 ;  /* 0x0004004201007387 */ /* 0x000fe80000100800 */
[----:B------:R0:W-:Y:S04]  /*9180*/  STL [R1+0x3fc], R67 ;  /* 0x0003fc4301007387 */ /* 0x0001e80000100800 */
[----:B------:R1:W5:Y:S01]  /*9190*/  @!P0 LDG.E.U16 R45, desc[UR20][R4.64] ;  /* 0x00000014042d8981 */ /* 0x000362000c1e1500 */
[----:B------:R-:W-:Y:S01]  /*91a0*/  ISETP.GE.U32.AND P0, PT, R6, 0x7fffff5c, PT ;  /* 0x7fffff5c0600780c */ /* 0x000fe20003f06070 */
[----:B------:R-:W-:Y:S01]  /*91b0*/  IMAD R6, R68, 0x27, RZ ;  /* 0x0000002744067824 */ /* 0x000fe200078e02ff */
[----:B0-----:R-:W-:-:S02]  /*91c0*/  LEA.HI.X.SX32 R67, R18, R0, 0x1, P6 ;  /* 0x0000000012437211 */ /* 0x001fc400030f0eff */
[----:B------:R-:W-:Y:S02]  /*91d0*/  IADD3 R66, P6, PT, R26, R2, RZ ;  /* 0x000000021a427210 */ /* 0x000fe40007fde0ff */
[----:B------:R-:W-:Y:S01]  /*91e0*/  PRMT R44, RZ, 0x7610, R44 ;  /* 0x00007610ff2c7816 */ /* 0x000fe2000000002c */
[----:B-1----:R-:W-:Y:S01]  /*91f0*/  @!P4 IMAD.MOV.U32 R4, RZ, RZ, R3 ;  /* 0x000000ffff04c224 */ /* 0x002fe200078e0003 */
[----:B------:R-:W-:Y:S01]  /*9200*/  LEA.HI.X.SX32 R69, R6, R0, 0x1, P6 ;  /* 0x0000000006457211 */ /* 0x000fe200030f0eff */
[----:B------:R-:W-:Y:S01]  /*9210*/  @!P4 IMAD.MOV.U32 R5, RZ, RZ, R67 ;  /* 0x000000ffff05c224 */ /* 0x000fe200078e0043 */
[----:B------:R0:W-:Y:S01]  /*9220*/  STL [R1+0x3f8], R3 ;  /* 0x0003f80301007387 */ /* 0x0001e20000100800 */
[C---:B------:R-:W-:Y:S01]  /*9230*/  VIADD R28, R7.reuse, 0xffffffda ;  /* 0xffffffda071c7836 */ /* 0x040fe20000000000 */
[----:B------:R-:W-:Y:S02]  /*9240*/  PRMT R43, RZ, 0x7610, R43 ;  /* 0x00007610ff2b7816 */ /* 0x000fe4000000002b */
[----:B------:R1:W5:Y:S01]  /*9250*/  @!P4 LDG.E.U16 R44, desc[UR20][R4.64] ;  /* 0x00000014042cc981 */ /* 0x000362000c1e1500 */
[----:B------:R-:W-:-:S03]  /*9260*/  VIADD R6, R7, 0xffffffdd ;  /* 0xffffffdd07067836 */ /* 0x000fc60000000000 */
[----:B------:R2:W-:Y:S01]  /*9270*/  STL [R1+0x3f4], R67 ;  /* 0x0003f44301007387 */ /* 0x0005e20000100800 */
[----:B0-----:R-:W-:Y:S01]  /*9280*/  IADD3 R3, P6, PT, R25, R2, RZ ;  /* 0x0000000219037210 */ /* 0x001fe20007fde0ff */
[----:B-1----:R-:W-:Y:S02]  /*9290*/  @!P1 IMAD.MOV.U32 R4, RZ, RZ, R66 ;  /* 0x000000ffff049224 */ /* 0x002fe400078e0042 */
[----:B------:R-:W-:Y:S02]  /*92a0*/  @!P1 IMAD.MOV.U32 R5, RZ, RZ, R69 ;  /* 0x000000ffff059224 */ /* 0x000fe400078e0045 */
[----:B--2---:R-:W-:Y:S01]  /*92b0*/  IMAD R67, R68, 0x26, RZ ;  /* 0x0000002644437824 */ /* 0x004fe200078e02ff */
[----:B------:R-:W-:Y:S01]  /*92c0*/  ISETP.GE.U32.AND P3, PT, R28, 0x7fffff5b, PT ;  /* 0x7fffff5b1c00780c */ /* 0x000fe20003f66070 */
[----:B------:R0:W-:Y:S04]  /*92d0*/  STL [R1+0x3f0], R66 ;  /* 0x0003f04201007387 */ /* 0x0001e80000100800 */
[----:B------:R1:W5:Y:S01]  /*92e0*/  @!P1 LDG.E.U16 R43, desc[UR20][R4.64] ;  /* 0x00000014042b9981 */ /* 0x000362000c1e1500 */
[----:B------:R-:W-:Y:S01]  /*92f0*/  ISETP.GE.U32.AND P1, PT, R6, 0x7fffff5e, PT ;  /* 0x7fffff5e0600780c */ /* 0x000fe20003f26070 */
[----:B------:R-:W-:-:S02]  /*9300*/  IMAD R6, R68, 0x25, RZ ;  /* 0x0000002544067824 */ /* 0x000fc400078e02ff */
[----:B------:R2:W-:Y:S01]  /*9310*/  STL [R1+0x3ec], R69 ;  /* 0x0003ec4501007387 */ /* 0x0005e20000100800 */
[----:B0-----:R-:W-:Y:S02]  /*9320*/  LEA.HI.X.SX32 R66, R67, R0, 0x1, P6 ;  /* 0x0000000043427211 */ /* 0x001fe400030f0eff */
[----:B------:R-:W-:Y:S01]  /*9330*/  PRMT R42, RZ, 0x7610, R42 ;  /* 0x00007610ff2a7816 */ /* 0x000fe2000000002a */
[----:B------:R0:W-:Y:S01]  /*9340*/  STL [R1+0x3e8], R3 ;  /* 0x0003e80301007387 */ /* 0x0001e20000100800 */
[----:B-1----:R-:W-:Y:S01]  /*9350*/  @!P5 IMAD.MOV.U32 R4, RZ, RZ, R3 ;  /* 0x000000ffff04d224 */ /* 0x002fe200078e0003 */
[----:B--2---:R-:W-:Y:S01]  /*9360*/  IADD3 R69, P6, PT, R24, R2, RZ ;  /* 0x0000000218457210 */ /* 0x004fe20007fde0ff */
[----:B------:R-:W-:Y:S01]  /*9370*/  @!P5 IMAD.MOV.U32 R5, RZ, RZ, R66 ;  /* 0x000000ffff05d224 */ /* 0x000fe200078e0042 */
[----:B------:R1:W-:Y:S02]  /*9380*/  STL [R1+0x3e4], R66 ;  /* 0x0003e44201007387 */ /* 0x0003e40000100800 */
[----:B------:R-:W-:Y:S01]  /*9390*/  LEA.HI.X.SX32 R70, R6, R0, 0x1, P6 ;  /* 0x0000000006467211 */ /* 0x000fe200030f0eff */
[----:B------:R-:W-:Y:S01]  /*93a0*/  VIADD R27, R7, 0xffffffdc ;  /* 0xffffffdc071b7836 */ /* 0x000fe20000000000 */
[----:B0-----:R-:W-:Y:S01]  /*93b0*/  IADD3 R3, P6, PT, R22, R2, RZ ;  /* 0x0000000216037210 */ /* 0x001fe20007fde0ff */
[----:B------:R0:W5:Y:S01]  /*93c0*/  @!P5 LDG.E.U16 R42, desc[UR20][R4.64] ;  /* 0x00000014042ad981 */ /* 0x000162000c1e1500 */
[----:B------:R-:W-:Y:S01]  /*93d0*/  PRMT R41, RZ, 0x7610, R41 ;  /* 0x00007610ff297816 */ /* 0x000fe20000000029 */
[----:B-1----:R-:W-:-:S02]  /*93e0*/  IMAD R66, R68, 0x24, RZ ;  /* 0x0000002444427824 */ /* 0x002fc400078e02ff */
[----:B------:R1:W-:Y:S01]  /*93f0*/  STL [R1+0x3e0], R69 ;  /* 0x0003e04501007387 */ /* 0x0003e20000100800 */
[----:B------:R-:W-:Y:S02]  /*9400*/  VIADD R6, R7, 0xffffffdf ;  /* 0xffffffdf07067836 */ /* 0x000fe40000000000 */
[----:B0-----:R-:W-:Y:S02]  /*9410*/  @!P3 IMAD.MOV.U32 R4, RZ, RZ, R69 ;  /* 0x000000ffff04b224 */ /* 0x001fe400078e0045 */
[----:B------:R-:W-:Y:S01]  /*9420*/  @!P3 IMAD.MOV.U32 R5, RZ, RZ, R70 ;  /* 0x000000ffff05b224 */ /* 0x000fe200078e0046 */
[----:B------:R-:W-:Y:S02]  /*9430*/  ISETP.GE.U32.AND P4, PT, R27, 0x7fffff5d, PT ;  /* 0x7fffff5d1b00780c */ /* 0x000fe40003f86070 */
[----:B-1----:R-:W-:Y:S02]  /*9440*/  LEA.HI.X.SX32 R69, R66, R0, 0x1, P6 ;  /* 0x0000000042457211 */ /* 0x002fe400030f0eff */
[----:B------:R0:W5:Y:S01]  /*9450*/  @!P3 LDG.E.U16 R41, desc[UR20][R4.64] ;  /* 0x000000140429b981 */ /* 0x000162000c1e1500 */
[----:B------:R-:W-:-:S02]  /*9460*/  PRMT R40, RZ, 0x7610, R40 ;  /* 0x00007610ff287816 */ /* 0x000fc40000000028 */
[----:B------:R-:W-:Y:S01]  /*9470*/  ISETP.GE.U32.AND P3, PT, R6, 0x7fffff60, PT ;  /* 0x7fffff600600780c */ /* 0x000fe20003f66070 */
[----:B------:R1:W-:Y:S01]  /*9480*/  STL [R1+0x3dc], R70 ;  /* 0x0003dc4601007387 */ /* 0x0003e20000100800 */
[C---:B------:R-:W-:Y:S02]  /*9490*/  IMAD R6, R68.reuse, 0x23, RZ ;  /* 0x0000002344067824 */ /* 0x040fe400078e02ff */
[----:B0-----:R-:W-:Y:S02]  /*94a0*/  @!P0 IMAD.MOV.U32 R4, RZ, RZ, R3 ;  /* 0x000000ffff048224 */ /* 0x001fe400078e0003 */
[----:B------:R-:W-:Y:S01]  /*94b0*/  @!P0 IMAD.MOV.U32 R5, RZ, RZ, R69 ;  /* 0x000000ffff058224 */ /* 0x000fe200078e0045 */
[----:B-1----:R-:W-:Y:S01]  /*94c0*/  IADD3 R70, P6, PT, R21, R2, RZ ;  /* 0x0000000215467210 */ /* 0x002fe20007fde0ff */
[----:B------:R0:W-:Y:S01]  /*94d0*/  STL [R1+0x3d8], R3 ;  /* 0x0003d80301007387 */ /* 0x0001e20000100800 */
[----:B------:R-:W-:-:S03]  /*94e0*/  IMAD R21, R68, 0x22, RZ ;  /* 0x0000002244157824 */ /* 0x000fc600078e02ff */
[----:B------:R1:W5:Y:S01]  /*94f0*/  @!P0 LDG.E.U16 R40, desc[UR20][R4.64] ;  /* 0x0000001404288981 */ /* 0x000362000c1e1500 */
[----:B------:R-:W-:-:S03]  /*9500*/  PRMT R38, RZ, 0x7610, R38 ;  /* 0x00007610ff267816 */ /* 0x000fc60000000026 */
[----:B------:R2:W-:Y:S01]  /*9510*/  STL [R1+0x3d4], R69 ;  /* 0x0003d44501007387 */ /* 0x0005e20000100800 */
[----:B-1----:R-:W-:Y:S02]  /*9520*/  LEA.HI.X.SX32 R5, R6, R0, 0x1, P6 ;  /* 0x0000000006057211 */ /* 0x002fe400030f0eff */
[----:B0-----:R-:W-:Y:S01]  /*9530*/  IADD3 R3, P6, PT, R15, R2, RZ ;  /* 0x000000020f037210 */ /* 0x001fe20007fde0ff */
[----:B------:R-:W-:-:S03]  /*9540*/  @!P4 IMAD.MOV.U32 R4, RZ, RZ, R70 ;  /* 0x000000ffff04c224 */ /* 0x000fc600078e0046 */
[----:B--2---:R-:W-:Y:S01]  /*9550*/  LEA.HI.X.SX32 R69, R21, R0, 0x1, P6 ;  /* 0x0000000015457211 */ /* 0x004fe200030f0eff */
[----:B------:R-:W-:Y:S01]  /*9560*/  STL [R1+0x3d0], R70 ;  /* 0x0003d04601007387 */ /* 0x000fe20000100800 */
[----:B------:R-:W-:Y:S01]  /*9570*/  PRMT R39, RZ, 0x7610, R39 ;  /* 0x00007610ff277816 */ /* 0x000fe20000000027 */
[----:B------:R-:W-:Y:S02]  /*9580*/  VIADD R25, R7, 0xffffffde ;  /* 0xffffffde07197836 */ /* 0x000fe40000000000 */
[----:B------:R0:W-:Y:S04]  /*9590*/  STL [R1+0x3cc], R5 ;  /* 0x0003cc0501007387 */ /* 0x0001e80000100800 */
[----:B------:R1:W5:Y:S01]  /*95a0*/  @!P4 LDG.E.U16 R38, desc[UR20][R4.64] ;  /* 0x000000140426c981 */ /* 0x000362000c1e1500 */
[----:B------:R-:W-:-:S03]  /*95b0*/  ISETP.GE.U32.AND P5, PT, R25, 0x7fffff5f, PT ;  /* 0x7fffff5f1900780c */ /* 0x000fc60003fa6070 */
[----:B------:R-:W-:Y:S01]  /*95c0*/  STL [R1+0x3c8], R3 ;  /* 0x0003c80301007387 */ /* 0x000fe20000100800 */
[----:B-1----:R-:W-:Y:S02]  /*95d0*/  @!P1 IMAD.MOV.U32 R4, RZ, RZ, R3 ;  /* 0x000000ffff049224 */ /* 0x002fe400078e0003 */
[----:B0-----:R-:W-:Y:S01]  /*95e0*/  @!P1 IMAD.MOV.U32 R5, RZ, RZ, R69 ;  /* 0x000000ffff059224 */ /* 0x001fe200078e0045 */
[----:B------:R0:W-:Y:S04]  /*95f0*/  STL [R1+0x3c4], R69 ;  /* 0x0003c44501007387 */ /* 0x0001e80000100800 */
[----:B------:R1:W5:Y:S01]  /*9600*/  @!P1 LDG.E.U16 R39, desc[UR20][R4.64] ;  /* 0x0000001404279981 */ /* 0x000362000c1e1500 */
[----:B0-----:R-:W-:Y:S01]  /*9610*/  IADD3 R69, P6, PT, R19, R2, RZ ;  /* 0x0000000213457210 */ /* 0x001fe20007fde0ff */
[----:B-1----:R-:W-:-:S02]  /*9620*/  VIADD R5, R7, 0xffffffe2 ;  /* 0xffffffe207057836 */ /* 0x002fc40000000000 */
[----:B------:R-:W-:-:S03]  /*9630*/  IMAD R4, R68, 0x21, RZ ;  /* 0x0000002144047824 */ /* 0x000fc600078e02ff */
[----:B------:R-:W-:Y:S01]  /*9640*/  ISETP.GE.U32.AND P1, PT, R5, 0x7fffff63, PT ;  /* 0x7fffff630500780c */ /* 0x000fe20003f26070 */
[----:B------:R-:W-:Y:S01]  /*9650*/  IMAD.SHL.U32 R5, R68, 0x20, RZ ;  /* 0x0000002044057824 */ /* 0x000fe200078e00ff */
[----:B------:R-:W-:Y:S02]  /*9660*/  LEA.HI.X.SX32 R70, R4, R0, 0x1, P6 ;  /* 0x0000000004467211 */ /* 0x000fe400030f0eff */
[----:B------:R-:W-:Y:S01]  /*9670*/  LEA R3, P6, R68, R2, 0x6 ;  /* 0x0000000244037211 */ /* 0x000fe200078c30ff */
[----:B------:R-:W-:Y:S01]  /*9680*/  @!P5 IMAD.MOV.U32 R4, RZ, RZ, R69 ;  /* 0x000000ffff04d224 */ /* 0x000fe200078e0045 */
[----:B------:R-:W-:Y:S02]  /*9690*/  PRMT R36, RZ, 0x7610, R36 ;  /* 0x00007610ff247816 */ /* 0x000fe40000000024 */
[----:B------:R-:W-:Y:S01]  /*96a0*/  LEA.HI.X.SX32 R15, R5, R0, 0x1, P6 ;  /* 0x00000000050f7211 */ /* 0x000fe200030f0eff */
[----:B------:R-:W-:Y:S01]  /*96b0*/  @!P5 IMAD.MOV.U32 R5, RZ, RZ, R70 ;  /* 0x000000ffff05d224 */ /* 0x000fe200078e0046 */
[----:B------:R-:W-:Y:S01]  /*96c0*/  PRMT R37, RZ, 0x7610, R37 ;  /* 0x00007610ff257816 */ /* 0x000fe20000000025 */
[----:B------:R-:W-:-:S03]  /*96d0*/  VIADD R22, R7, 0xffffffe0 ;  /* 0xffffffe007167836 */ /* 0x000fc60000000000 */
[----:B------:R0:W5:Y:S02]  /*96e0*/  @!P5 LDG.E.U16 R36, desc[UR20][R4.64] ;  /* 0x000000140424d981 */ /* 0x000164000c1e1500 */
[----:B------:R-:W-:Y:S01]  /*96f0*/  ISETP.GE.U32.AND P0, PT, R22, 0x7fffff61, PT ;  /* 0x7fffff611600780c */ /* 0x000fe20003f06070 */
[----:B------:R-:W-:Y:S01]  /*9700*/  VIADD R6, R7, 0xffffffe1 ;  /* 0xffffffe107067836 */ /* 0x000fe20000000000 */
[----:B------:R-:W-:Y:S01]  /*9710*/  STL [R1+0x3c0], R69 ;  /* 0x0003c04501007387 */ /* 0x000fe20000100800 */
[----:B0-----:R-:W-:Y:S02]  /*9720*/  @!P3 IMAD.MOV.U32 R4, RZ, RZ, R3 ;  /* 0x000000ffff04b224 */ /* 0x001fe400078e0003 */
[----:B------:R-:W-:Y:S01]  /*9730*/  @!P3 IMAD.MOV.U32 R5, RZ, RZ, R15 ;  /* 0x000000ffff05b224 */ /* 0x000fe200078e000f */
[----:B------:R0:W-:Y:S04]  /*9740*/  STL [R1+0x3bc], R70 ;  /* 0x0003bc4601007387 */ /* 0x0001e80000100800 */
[----:B------:R1:W5:Y:S01]  /*9750*/  @!P3 LDG.E.U16 R37, desc[UR20][R4.64] ;  /* 0x000000140425b981 */ /* 0x000362000c1e1500 */
[----:B------:R-:W-:-:S02]  /*9760*/  ISETP.GE.U32.AND P4, PT, R6, 0x7fffff62, PT ;  /* 0x7fffff620600780c */ /* 0x000fc40003f86070 */
[----:B0-----:R-:W-:Y:S01]  /*9770*/  IADD3 R70, P6, PT, R16, R2, RZ ;  /* 0x0000000210467210 */ /* 0x001fe20007fde0ff */
[----:B-1----:R-:W-:Y:S01]  /*9780*/  IMAD R4, R68, 0x1f, RZ ;  /* 0x0000001f44047824 */ /* 0x002fe200078e02ff */
[----:B------:R0:W-:Y:S01]  /*9790*/  STL [R1+0x3b8], R3 ;  /* 0x0003b80301007387 */ /* 0x0001e20000100800 */
[----:B------:R-:W-:-:S03]  /*97a0*/  VIADD R5, R7, 0xffffffe4 ;  /* 0xffffffe407057836 */ /* 0x000fc60000000000 */
[----:B------:R-:W-:Y:S01]  /*97b0*/  LEA.HI.X.SX32 R4, R4, R0, 0x1, P6 ;  /* 0x0000000004047211 */ /* 0x000fe200030f0eff */
[----:B------:R1:W-:Y:S01]  /*97c0*/  STL [R1+0x3b4], R15 ;  /* 0x0003b40f01007387 */ /* 0x0003e20000100800 */
[----:B------:R-:W-:Y:S02]  /*97d0*/  ISETP.GE.U32.AND P3, PT, R5, 0x7fffff65, PT ;  /* 0x7fffff650500780c */ /* 0x000fe40003f66070 */
[----:B------:R-:W-:Y:S01]  /*97e0*/  PRMT R34, RZ, 0x7610, R34 ;  /* 0x00007610ff227816 */ /* 0x000fe20000000022 */
[----:B------:R-:W-:Y:S01]  /*97f0*/  STL [R1+0x3b0], R70 ;  /* 0x0003b04601007387 */ /* 0x000fe20000100800 */
[----:B0-----:R-:W-:Y:S01]  /*9800*/  IADD3 R3, P6, PT, R8, R2, RZ ;  /* 0x0000000208037210 */ /* 0x001fe20007fde0ff */
[----:B------:R-:W-:Y:S02]  /*9810*/  @!P0 IMAD.MOV.U32 R5, RZ, RZ, R4 ;  /* 0x000000ffff058224 */ /* 0x000fe400078e0004 */
[----:B-1----:R-:W-:Y:S01]  /*9820*/  IMAD R15, R68, 0x1e, RZ ;  /* 0x0000001e440f7824 */ /* 0x002fe200078e02ff */
[----:B------:R0:W-:Y:S04]  /*9830*/  STL [R1+0x3ac], R4 ;  /* 0x0003ac0401007387 */ /* 0x0001e80000100800 */
[----:B------:R-:W-:Y:S01]  /*9840*/  LEA.HI.X.SX32 R69, R15, R0, 0x1, P6 ;  /* 0x000000000f457211 */ /* 0x000fe200030f0eff */
[----:B0-----:R-:W-:Y:S01]  /*9850*/  @!P0 IMAD.MOV.U32 R4, RZ, RZ, R70 ;  /* 0x000000ffff048224 */ /* 0x001fe200078e0046 */
[----:B------:R-:W-:-:S04]  /*9860*/  PRMT R35, RZ, 0x7610, R35 ;  /* 0x00007610ff237816 */ /* 0x000fc80000000023 */
[----:B------:R0:W5:Y:S01]  /*9870*/  @!P0 LDG.E.U16 R34, desc[UR20][R4.64] ;  /* 0x0000001404228981 */ /* 0x000162000c1e1500 */
[----:B------:R-:W-:-:S03]  /*9880*/  VIADD R6, R7, 0xffffffe3 ;  /* 0xffffffe307067836 */ /* 0x000fc60000000000 */
[----:B------:R-:W-:Y:S01]  /*9890*/  STL [R1+0x3a8], R3 ;  /* 0x0003a80301007387 */ /* 0x000fe20000100800 */
[----:B0-----:R-:W-:Y:S02]  /*98a0*/  @!P4 IMAD.MOV.U32 R4, RZ, RZ, R3 ;  /* 0x000000ffff04c224 */ /* 0x001fe400078e0003 */
[----:B------:R-:W-:Y:S01]  /*98b0*/  @!P4 IMAD.MOV.U32 R5, RZ, RZ, R69 ;  /* 0x000000ffff05c224 */ /* 0x000fe200078e0045 */
[----:B------:R0:W-:Y:S04]  /*98c0*/  STL [R1+0x3a4], R69 ;  /* 0x0003a44501007387 */ /* 0x0001e80000100800 */
[----:B------:R1:W5:Y:S01]  /*98d0*/  @!P4 LDG.E.U16 R35, desc[UR20][R4.64] ;  /* 0x000000140423c981 */ /* 0x000362000c1e1500 */
[----:B------:R-:W-:Y:S02]  /*98e0*/  ISETP.GE.U32.AND P5, PT, R6, 0x7fffff64, PT ;  /* 0x7fffff640600780c */ /* 0x000fe40003fa6070 */
[----:B0-----:R-:W-:Y:S01]  /*98f0*/  IADD3 R69, P6, PT, R12, R2, RZ ;  /* 0x000000020c457210 */ /* 0x001fe20007fde0ff */
[----:B-1----:R-:W-:-:S02]  /*9900*/  IMAD R4, R68, 0x1d, RZ ;  /* 0x0000001d44047824 */ /* 0x002fc400078e02ff */
[----:B------:R-:W-:Y:S02]  /*9910*/  VIADD R5, R7, 0xffffffe6 ;  /* 0xffffffe607057836 */ /* 0x000fe40000000000 */
[----:B------:R-:W-:Y:S01]  /*9920*/  IMAD R12, R68, 0x1c, RZ ;  /* 0x0000001c440c7824 */ /* 0x000fe200078e02ff */
[----:B------:R-:W-:Y:S02]  /*9930*/  LEA.HI.X.SX32 R70, R4, R0, 0x1, P6 ;  /* 0x0000000004467211 */ /* 0x000fe400030f0eff */
[----:B------:R-:W-:Y:S01]  /*9940*/  IADD3 R3, P6, PT, R9, R2, RZ ;  /* 0x0000000209037210 */ /* 0x000fe20007fde0ff */
[----:B------:R-:W-:Y:S01]  /*9950*/  @!P1 IMAD.MOV.U32 R4, RZ, RZ, R69 ;  /* 0x000000ffff049224 */ /* 0x000fe200078e0045 */
[----:B------:R-:W-:Y:S01]  /*9960*/  ISETP.GE.U32.AND P4, PT, R5, 0x7fffff67, PT ;  /* 0x7fffff670500780c */ /* 0x000fe20003f86070 */
[----:B------:R-:W-:Y:S01]  /*9970*/  @!P1 IMAD.MOV.U32 R5, RZ, RZ, R70 ;  /* 0x000000ffff059224 */ /* 0x000fe200078e0046 */
[----:B------:R-:W-:Y:S02]  /*9980*/  PRMT R32, RZ, 0x7610, R32 ;  /* 0x00007610ff207816 */ /* 0x000fe40000000020 */
[----:B------:R-:W-:-:S02]  /*9990*/  LEA.HI.X.SX32 R8, R12, R0, 0x1, P6 ;  /* 0x000000000c087211 */ /* 0x000fc400030f0eff */
[----:B------:R-:W-:Y:S02]  /*99a0*/  PRMT R33, RZ, 0x7610, R33 ;  /* 0x00007610ff217816 */ /* 0x000fe40000000021 */
[----:B------:R0:W5:Y:S01]  /*99b0*/  @!P1 LDG.E.U16 R32, desc[UR20][R4.64] ;  /* 0x0000001404209981 */ /* 0x000162000c1e1500 */
[----:B------:R-:W-:-:S03]  /*99c0*/  VIADD R6, R7, 0xffffffe5 ;  /* 0xffffffe507067836 */ /* 0x000fc60000000000 */
[----:B------:R1:W-:Y:S01]  /*99d0*/  STL [R1+0x3a0], R69 ;  /* 0x0003a04501007387 */ /* 0x0003e20000100800 */
[----:B0-----:R-:W-:Y:S02]  /*99e0*/  @!P5 IMAD.MOV.U32 R4, RZ, RZ, R3 ;  /* 0x000000ffff04d224 */ /* 0x001fe400078e0003 */
[----:B------:R-:W-:Y:S01]  /*99f0*/  @!P5 IMAD.MOV.U32 R5, RZ, RZ, R8 ;  /* 0x000000ffff05d224 */ /* 0x000fe200078e0008 */
[----:B-1----:R-:W-:-:S04]  /*9a00*/  IADD3 R69, P6, PT, R14, R2, RZ ;  /* 0x000000020e457210 */ /* 0x002fc80007fde0ff */
[----:B------:R0:W5:Y:S01]  /*9a10*/  @!P5 LDG.E.U16 R33, desc[UR20][R4.64] ;  /* 0x000000140421d981 */ /* 0x000162000c1e1500 */
[----:B------:R-:W-:Y:S01]  /*9a20*/  ISETP.GE.U32.AND P0, PT, R6, 0x7fffff66, PT ;  /* 0x7fffff660600780c */ /* 0x000fe20003f06070 */
[C---:B------:R-:W-:Y:S02]  /*9a30*/  IMAD R9, R68.reuse, 0x1a, RZ ;  /* 0x0000001a44097824 */ /* 0x040fe400078e02ff */
[----:B------:R1:W-:Y:S01]  /*9a40*/  STL [R1+0x39c], R70 ;  /* 0x00039c4601007387 */ /* 0x0003e20000100800 */
[----:B0-----:R-:W-:Y:S02]  /*9a50*/  IMAD R4, R68, 0x1b, RZ ;  /* 0x0000001b44047824 */ /* 0x001fe400078e02ff */
[----:B------:R-:W-:Y:S01]  /*9a60*/  VIADD R5, R7, 0xffffffe8 ;  /* 0xffffffe807057836 */ /* 0x000fe20000000000 */
[----:B------:R0:W-:Y:S02]  /*9a70*/  STL [R1+0x398], R3 ;  /* 0x0003980301007387 */ /* 0x0001e40000100800 */
[----:B-1----:R-:W-:Y:S01]  /*9a80*/  LEA.HI.X.SX32 R70, R4, R0, 0x1, P6 ;  /* 0x0000000004467211 */ /* 0x002fe200030f0eff */
[----:B------:R-:W-:Y:S01]  /*9a90*/  @!P3 IMAD.MOV.U32 R4, RZ, RZ, R69 ;  /* 0x000000ffff04b224 */ /* 0x000fe200078e0045 */
[----:B------:R-:W-:Y:S01]  /*9aa0*/  ISETP.GE.U32.AND P5, PT, R5, 0x7fffff69, PT ;  /* 0x7fffff690500780c */ /* 0x000fe20003fa6070 */
[----:B------:R1:W-:Y:S01]  /*9ab0*/  STL [R1+0x394], R8 ;  /* 0x0003940801007387 */ /* 0x0003e20000100800 */
[----:B------:R-:W-:Y:S01]  /*9ac0*/  PRMT R30, RZ, 0x7610, R30 ;  /* 0x00007610ff1e7816 */ /* 0x000fe2000000001e */
[----:B------:R-:W-:Y:S01]  /*9ad0*/  @!P3 IMAD.MOV.U32 R5, RZ, RZ, R70 ;  /* 0x000000ffff05b224 */ /* 0x000fe200078e0046 */
[----:B0-----:R-:W-:-:S02]  /*9ae0*/  IADD3 R3, P6, PT, R10, R2, RZ ;  /* 0x000000020a037210 */ /* 0x001fc40007fde0ff */
[----:B------:R-:W-:Y:S02]  /*9af0*/  PRMT R31, RZ, 0x7610, R31 ;  /* 0x00007610ff1f7816 */ /* 0x000fe4000000001f */
[----:B------:R0:W5:Y:S01]  /*9b00*/  @!P3 LDG.E.U16 R30, desc[UR20][R4.64] ;  /* 0x00000014041eb981 */ /* 0x000162000c1e1500 */
[----:B-1----:R-:W-:Y:S01]  /*9b10*/  LEA.HI.X.SX32 R8, R9, R0, 0x1, P6 ;  /* 0x0000000009087211 */ /* 0x002fe200030f0eff */
[----:B------:R-:W-:Y:S02]  /*9b20*/  VIADD R6, R7, 0xffffffe7 ;  /* 0xffffffe707067836 */ /* 0x000fe40000000000 */
[----:B------:R1:W-:Y:S01]  /*9b30*/  STL [R1+0x390], R69 ;  /* 0x0003904501007387 */ /* 0x0003e20000100800 */
[----:B0-----:R-:W-:Y:S02]  /*9b40*/  @!P0 IMAD.MOV.U32 R4, RZ, RZ, R3 ;  /* 0x000000ffff048224 */ /* 0x001fe400078e0003 */
[----:B------:R-:W-:Y:S01]  /*9b50*/  @!P0 IMAD.MOV.U32 R5, RZ, RZ, R8 ;  /* 0x000000ffff058224 */ /* 0x000fe200078e0008 */
[----:B-1----:R-:W-:-:S04]  /*9b60*/  IADD3 R69, P6, PT, R17, R2, RZ ;  /* 0x0000000211457210 */ /* 0x002fc80007fde0ff */
[----:B------:R0:W5:Y:S01]  /*9b70*/  @!P0 LDG.E.U16 R31, desc[UR20][R4.64] ;  /* 0x00000014041f8981 */ /* 0x000162000c1e1500 */
[----:B------:R-:W-:-:S03]  /*9b80*/  ISETP.GE.U32.AND P1, PT, R6, 0x7fffff68, PT ;  /* 0x7fffff680600780c */ /* 0x000fc60003f26070 */
[----:B------:R1:W-:Y:S01]  /*9b90*/  STL [R1+0x38c], R70 ;  /* 0x00038c4601007387 */ /* 0x0003e20000100800 */
[----:B0-----:R-:W-:-:S03]  /*9ba0*/  IMAD R4, R68, 0x19, RZ ;  /* 0x0000001944047824 */ /* 0x001fc600078e02ff */
[----:B------:R0:W-:Y:S01]  /*9bb0*/  STL [R1+0x388], R3 ;  /* 0x0003880301007387 */ /* 0x0001e20000100800 */
[----:B------:R-:W-:-:S03]  /*9bc0*/  VIADD R5, R7, 0xffffffea ;  /* 0xffffffea07057836 */ /* 0x000fc60000000000 */
[----:B------:R2:W-:Y:S01]  /*9bd0*/  STL [R1+0x384], R8 ;  /* 0x0003840801007387 */ /* 0x0005e20000100800 */
[----:B-1----:R-:W-:Y:S01]  /*9be0*/  LEA.HI.X.SX32 R70, R4, R0, 0x1, P6 ;  /* 0x0000000004467211 */ /* 0x002fe200030f0eff */
[----:B------:R-:W-:Y:S01]  /*9bf0*/  @!P4 IMAD.MOV.U32 R4, RZ, RZ, R69 ;  /* 0x000000ffff04c224 */ /* 0x000fe200078e0045 */
[----:B------:R-:W-:Y:S02]  /*9c00*/  ISETP.GE.U32.AND P0, PT, R5, 0x7fffff6b, PT ;  /* 0x7fffff6b0500780c */ /* 0x000fe40003f06070 */
[----:B0-----:R-:W-:Y:S01]  /*9c10*/  IADD3 R3, P6, PT, R11, R2, RZ ;  /* 0x000000020b037210 */ /* 0x001fe20007fde0ff */
[----:B--2---:R-:W-:Y:S01]  /*9c20*/  IMAD R8, R68, 0x18, RZ ;  /* 0x0000001844087824 */ /* 0x004fe200078e02ff */
[----:B------:R-:W-:Y:S01]  /*9c30*/  PRMT R28, RZ, 0x7610, R28 ;  /* 0x00007610ff1c7816 */ /* 0x000fe2000000001c */
[----:B------:R-:W-:-:S03]  /*9c40*/  @!P4 IMAD.MOV.U32 R5, RZ, RZ, R70 ;  /* 0x000000ffff05c224 */ /* 0x000fc600078e0046 */
[----:B------:R-:W-:Y:S02]  /*9c50*/  LEA.HI.X.SX32 R10, R8, R0, 0x1, P6 ;  /* 0x00000000080a7211 */ /* 0x000fe400030f0eff */
[----:B------:R-:W-:Y:S01]  /*9c60*/  PRMT R29, RZ, 0x7610, R29 ;  /* 0x00007610ff1d7816 */ /* 0x000fe2000000001d */
        /* <DEDUP_REMOVED lines=19> */
[----:B0-----:R-:W-:Y:S01]  /*9da0*/  IADD3 R3, P6, PT, R13, R2, RZ ;  /* 0x000000020d037210 */ /* 0x001fe20007fde0ff */
[----:B------:R-:W-:Y:S01]  /*9db0*/  VIADD R6, R7, 0xffffffeb ;  /* 0xffffffeb07067836 */ /* 0x000fe20000000000 */
[----:B------:R-:W-:-:S02]  /*9dc0*/  PRMT R27, RZ, 0x7610, R27 ;  /* 0x00007610ff1b7816 */ /* 0x000fc4000000001b */
[----:B------:R0:W5:Y:S01]  /*9dd0*/  @!P5 LDG.E.U16 R26, desc[UR20][R4.64] ;  /* 0x00000014041ad981 */ /* 0x000162000c1e1500 */
[----:B-1----:R-:W-:Y:S02]  /*9de0*/  LEA.HI.X.SX32 R10, R11, R0, 0x1, P6 ;  /* 0x000000000b0a7211 */ /* 0x002fe400030f0eff */
[----:B------:R-:W-:Y:S01]  /*9df0*/  ISETP.GE.U32.AND P4, PT, R6, 0x7fffff6c, PT ;  /* 0x7fffff6c0600780c */ /* 0x000fe20003f86070 */
[----:B0-----:R-:W-:Y:S02]  /*9e00*/  @!P3 IMAD.MOV.U32 R4, RZ, RZ, R3 ;  /* 0x000000ffff04b224 */ /* 0x001fe400078e0003 */
[----:B------:R-:W-:Y:S01]  /*9e10*/  @!P3 IMAD.MOV.U32 R5, RZ, RZ, R10 ;  /* 0x000000ffff05b224 */ /* 0x000fe200078e000a */
[----:B------:R0:W-:Y:S01]  /*9e20*/  STL [R1+0x370], R69 ;  /* 0x0003704501007387 */ /* 0x0001e20000100800 */
[----:B------:R-:W-:-:S03]  /*9e30*/  VIADD R6, R7, 0xffffffed ;  /* 0xffffffed07067836 */ /* 0x000fc60000000000 */
[----:B------:R1:W5:Y:S02]  /*9e40*/  @!P3 LDG.E.U16 R27, desc[UR20][R4.64] ;  /* 0x00000014041bb981 */ /* 0x000364000c1e1500 */
[----:B------:R-:W-:Y:S02]  /*9e50*/  ISETP.GE.U32.AND P5, PT, R6, 0x7fffff6e, PT ;  /* 0x7fffff6e0600780c */ /* 0x000fe40003fa6070 */
[----:B0-----:R-:W-:Y:S01]  /*9e60*/  IADD3 R69, P6, PT, R23, R2, RZ ;  /* 0x0000000217457210 */ /* 0x001fe20007fde0ff */
[C---:B-1----:R-:W-:Y:S01]  /*9e70*/  IMAD R4, R68.reuse, 0x15, RZ ;  /* 0x0000001544047824 */ /* 0x042fe200078e02ff */
[----:B------:R0:W-:Y:S01]  /*9e80*/  STL [R1+0x36c], R70 ;  /* 0x00036c4601007387 */ /* 0x0001e20000100800 */
[----:B------:R-:W-:Y:S02]  /*9e90*/  VIADD R5, R7, 0xffffffee ;  /* 0xffffffee07057836 */ /* 0x000fe40000000000 */
[----:B------:R-:W-:Y:S01]  /*9ea0*/  IMAD R6, R68, 0x14, RZ ;  /* 0x0000001444067824 */ /* 0x000fe200078e02ff */
[----:B------:R1:W-:Y:S01]  /*9eb0*/  STL [R1+0x368], R3 ;  /* 0x0003680301007387 */ /* 0x0003e20000100800 */
[----:B------:R-:W-:-:S02]  /*9ec0*/  PRMT R24, RZ, 0x7610, R24 ;  /* 0x00007610ff187816 */ /* 0x000fc40000000018 */
[----:B0-----:R-:W-:Y:S01]  /*9ed0*/  LEA.HI.X.SX32 R70, R4, R0, 0x1, P6 ;  /* 0x0000000004467211 */ /* 0x001fe200030f0eff */
[----:B------:R-:W-:Y:S01]  /*9ee0*/  @!P0 IMAD.MOV.U32 R4, RZ, RZ, R69 ;  /* 0x000000ffff048224 */ /* 0x000fe200078e0045 */
[----:B------:R-:W-:Y:S02]  /*9ef0*/  ISETP.GE.U32.AND P3, PT, R5, 0x7fffff6f, PT ;  /* 0x7fffff6f0500780c */ /* 0x000fe40003f66070 */
[----:B-1----:R-:W-:Y:S01]  /*9f00*/  IADD3 R3, P6, PT, R18, R2, RZ ;  /* 0x0000000212037210 */ /* 0x002fe20007fde0ff */
[----:B------:R-:W-:-:S03]  /*9f10*/  @!P0 IMAD.MOV.U32 R5, RZ, RZ, R70 ;  /* 0x000000ffff058224 */ /* 0x000fc600078e0046 */
[----:B------:R-:W-:Y:S02]  /*9f20*/  LEA.HI.X.SX32 R13, R6, R0, 0x1, P6 ;  /* 0x00000000060d7211 */ /* 0x000fe400030f0eff */
[----:B------:R-:W-:Y:S01]  /*9f30*/  PRMT R25, RZ, 0x7610, R25 ;  /* 0x00007610ff197816 */ /* 0x000fe20000000019 */
[----:B------:R0:W5:Y:S01]  /*9f40*/  @!P0 LDG.E.U16 R24, desc[UR20][R4.64] ;  /* 0x0000001404188981 */ /* 0x000162000c1e1500 */
[----:B------:R-:W-:-:S03]  /*9f50*/  IADD3 R67, P6, PT, R67, R2, RZ ;  /* 0x0000000243437210 */ /* 0x000fc60007fde0ff */
[----:B------:R1:W-:Y:S01]  /*9f60*/  STL [R1+0x364], R10 ;  /* 0x0003640a01007387 */ /* 0x0003e20000100800 */
[----:B0-----:R-:W-:Y:S02]  /*9f70*/  @!P4 IMAD.MOV.U32 R4, RZ, RZ, R3 ;  /* 0x000000ffff04c224 */ /* 0x001fe400078e0003 */
[----:B------:R-:W-:Y:S02]  /*9f80*/  @!P4 IMAD.MOV.U32 R5, RZ, RZ, R13 ;  /* 0x000000ffff05c224 */ /* 0x000fe400078e000d */
[----:B-1----:R-:W-:-:S03]  /*9f90*/  VIADD R10, R7, 0xffffffef ;  /* 0xffffffef070a7836 */ /* 0x002fc60000000000 */
[----:B------:R0:W5:Y:S02]  /*9fa0*/  @!P4 LDG.E.U16 R25, desc[UR20][R4.64] ;  /* 0x000000140419c981 */ /* 0x000164000c1e1500 */
[----:B------:R-:W-:Y:S02]  /*9fb0*/  ISETP.GE.U32.AND P0, PT, R10, 0x7fffff70, PT ;  /* 0x7fffff700a00780c */ /* 0x000fe40003f06070 */
[----:B------:R-:W-:Y:S01]  /*9fc0*/  STL [R1+0x360], R69 ;  /* 0x0003604501007387 */ /* 0x000fe20000100800 */
[----:B0-----:R-:W-:-:S03]  /*9fd0*/  IMAD R4, R68, 0x13, RZ ;  /* 0x0000001344047824 */ /* 0x001fc600078e02ff */
[----:B------:R0:W-:Y:S01]  /*9fe0*/  STL [R1+0x35c], R70 ;  /* 0x00035c4601007387 */ /* 0x0001e20000100800 */
[----:B------:R-:W-:Y:S02]  /*9ff0*/  VIADD R5, R7, 0xfffffff0 ;  /* 0xfffffff007057836 */ /* 0x000fe40000000000 */
[----:B------:R-:W-:Y:S01]  /*a000*/  IMAD R10, R68, 0x12, RZ ;  /* 0x00000012440a7824 */ /* 0x000fe200078e02ff */
[----:B------:R1:W-:Y:S01]  /*a010*/  STL [R1+0x358], R3 ;  /* 0x0003580301007387 */ /* 0x0003e20000100800 */
[----:B------:R-:W-:Y:S02]  /*a020*/  PRMT R22, RZ, 0x7610, R22 ;  /* 0x00007610ff167816 */ /* 0x000fe40000000016 */
[----:B0-----:R-:W-:Y:S01]  /*a030*/  LEA.HI.X.SX32 R70, R4, R0, 0x1, P6 ;  /* 0x0000000004467211 */ /* 0x001fe200030f0eff */
[----:B------:R-:W-:Y:S01]  /*a040*/  @!P1 IMAD.MOV.U32 R4, RZ, RZ, R67 ;  /* 0x000000ffff049224 */ /* 0x000fe200078e0043 */
[----:B------:R-:W-:Y:S02]  /*a050*/  ISETP.GE.U32.AND P4, PT, R5, 0x7fffff71, PT ;  /* 0x7fffff710500780c */ /* 0x000fe40003f86070 */
[----:B-1----:R-:W-:Y:S01]  /*a060*/  IADD3 R3, P6, PT, R66, R2, RZ ;  /* 0x0000000242037210 */ /* 0x002fe20007fde0ff */
[----:B------:R-:W-:-:S03]  /*a070*/  @!P1 IMAD.MOV.U32 R5, RZ, RZ, R70 ;  /* 0x000000ffff059224 */ /* 0x000fc600078e0046 */
[----:B------:R-:W-:Y:S02]  /*a080*/  LEA.HI.X.SX32 R69, R10, R0, 0x1, P6 ;  /* 0x000000000a457211 */ /* 0x000fe400030f0eff */
[----:B------:R-:W-:Y:S01]  /*a090*/  PRMT R23, RZ, 0x7610, R23 ;  /* 0x00007610ff177816 */ /* 0x000fe20000000017 */
[----:B------:R0:W5:Y:S04]  /*a0a0*/  @!P1 LDG.E.U16 R22, desc[UR20][R4.64] ;  /* 0x0000001404169981 */ /* 0x000168000c1e1500 */
[----:B------:R-:W-:Y:S01]  /*a0b0*/  STL [R1+0x354], R13 ;  /* 0x0003540d01007387 */ /* 0x000fe20000100800 */
[----:B0-----:R-:W-:Y:S02]  /*a0c0*/  @!P5 IMAD.MOV.U32 R4, RZ, RZ, R3 ;  /* 0x000000ffff04d224 */ /* 0x001fe400078e0003 */
[----:B------:R-:W-:Y:S01]  /*a0d0*/  @!P5 IMAD.MOV.U32 R5, RZ, RZ, R69 ;  /* 0x000000ffff05d224 */ /* 0x000fe200078e0045 */
[----:B------:R0:W-:Y:S04]  /*a0e0*/  STL [R1+0x350], R67 ;  /* 0x0003504301007387 */ /* 0x0001e80000100800 */
[----:B------:R1:W5:Y:S04]  /*a0f0*/  @!P5 LDG.E.U16 R23, desc[UR20][R4.64] ;  /* 0x000000140417d981 */ /* 0x000368000c1e1500 */
[----:B------:R-:W-:Y:S01]  /*a100*/  STL [R1+0x34c], R70 ;  /* 0x00034c4601007387 */ /* 0x000fe20000100800 */
[----:B0-----:R-:W-:Y:S01]  /*a110*/  IADD3 R67, P6, PT, R21, R2, RZ ;  /* 0x0000000215437210 */ /* 0x001fe20007fde0ff */
[----:B-1----:R-:W-:-:S02]  /*a120*/  VIADD R5, R7, 0xfffffff2 ;  /* 0xfffffff207057836 */ /* 0x002fc40000000000 */
[C---:B------:R-:W-:Y:S01]  /*a130*/  IMAD R4, R68.reuse, 0x11, RZ ;  /* 0x0000001144047824 */ /* 0x040fe200078e02ff */
[----:B------:R-:W-:Y:S02]  /*a140*/  STL [R1+0x348], R3 ;  /* 0x0003480301007387 */ /* 0x000fe40000100800 */
[----:B------:R-:W-:Y:S01]  /*a150*/  ISETP.GE.U32.AND P5, PT, R5, 0x7fffff73, PT ;  /* 0x7fffff730500780c */ /* 0x000fe20003fa6070 */
[----:B------:R-:W-:Y:S01]  /*a160*/  IMAD.SHL.U32 R5, R68, 0x10, RZ ;  /* 0x0000001044057824 */ /* 0x000fe200078e00ff */
[----:B------:R0:W-:Y:S01]  /*a170*/  STL [R1+0x344], R69 ;  /* 0x0003444501007387 */ /* 0x0001e20000100800 */
[----:B------:R-:W-:Y:S02]  /*a180*/  PRMT R20, RZ, 0x7610, R20 ;  /* 0x00007610ff147816 */ /* 0x000fe40000000014 */
[----:B0-----:R-:W-:Y:S02]  /*a190*/  LEA.HI.X.SX32 R69, R4, R0, 0x1, P6 ;  /* 0x0000000004457211 */ /* 0x001fe400030f0eff */
[----:B------:R-:W-:Y:S01]  /*a1a0*/  LEA R3, P6, R68, R2, 0x5 ;  /* 0x0000000244037211 */ /* 0x000fe200078c28ff */
[----:B------:R-:W-:-:S03]  /*a1b0*/  @!P3 IMAD.MOV.U32 R4, RZ, RZ, R67 ;  /* 0x000000ffff04b224 */ /* 0x000fc600078e0043 */
[----:B------:R-:W-:Y:S01]  /*a1c0*/  LEA.HI.X.SX32 R66, R5, R0, 0x1, P6 ;  /* 0x0000000005427211 */ /* 0x000fe200030f0eff */
[----:B------:R-:W-:Y:S01]  /*a1d0*/  @!P3 IMAD.MOV.U32 R5, RZ, RZ, R69 ;  /* 0x000000ffff05b224 */ /* 0x000fe200078e0045 */
        /* <DEDUP_REMOVED lines=10> */
[----:B-1----:R-:W-:Y:S01]  /*a280*/  IMAD R4, R68, 0xf, RZ ;  /* 0x0000000f44047824 */ /* 0x002fe200078e02ff */
[----:B------:R0:W-:Y:S01]  /*a290*/  STL [R1+0x338], R3 ;  /* 0x0003380301007387 */ /* 0x0001e20000100800 */
[----:B------:R-:W-:-:S03]  /*a2a0*/  VIADD R5, R7, 0xfffffff4 ;  /* 0xfffffff407057836 */ /* 0x000fc60000000000 */
[----:B------:R1:W-:Y:S01]  /*a2b0*/  STL [R1+0x334], R66 ;  /* 0x0003344201007387 */ /* 0x0003e20000100800 */
[----:B------:R-:W-:Y:S01]  /*a2c0*/  LEA.HI.X.SX32 R70, R4, R0, 0x1, P6 ;  /* 0x0000000004467211 */ /* 0x000fe200030f0eff */
[----:B------:R-:W-:Y:S01]  /*a2d0*/  @!P4 IMAD.MOV.U32 R4, RZ, RZ, R69 ;  /* 0x000000ffff04c224 */ /* 0x000fe200078e0045 */
[----:B------:R-:W-:Y:S02]  /*a2e0*/  ISETP.GE.U32.AND P0, PT, R5, 0x7fffff75, PT ;  /* 0x7fffff750500780c */ /* 0x000fe40003f06070 */
[----:B0-----:R-:W-:Y:S01]  /*a2f0*/  IADD3 R3, P6, PT, R12, R2, RZ ;  /* 0x000000020c037210 */ /* 0x001fe20007fde0ff */
[----:B-1----:R-:W-:Y:S01]  /*a300*/  IMAD R66, R68, 0xe, RZ ;  /* 0x0000000e44427824 */ /* 0x002fe200078e02ff */
        /* <DEDUP_REMOVED lines=27> */
[C---:B------:R-:W-:Y:S02]  /*a4c0*/  VIADD R12, R7.reuse, 0xfffffff5 ;  /* 0xfffffff5070c7836 */ /* 0x040fe40000000000 */
[----:B------:R1:W-:Y:S01]  /*a4d0*/  STL [R1+0x320], R69 ;  /* 0x0003204501007387 */ /* 0x0003e20000100800 */
[----:B0-----:R-:W-:Y:S02]  /*a4e0*/  @!P3 IMAD.MOV.U32 R4, RZ, RZ, R3 ;  /* 0x000000ffff04b224 */ /* 0x001fe400078e0003 */
[----:B------:R-:W-:Y:S02]  /*a4f0*/  @!P3 IMAD.MOV.U32 R5, RZ, RZ, R67 ;  /* 0x000000ffff05b224 */ /* 0x000fe400078e0043 */
[----:B------:R-:W-:Y:S01]  /*a500*/  VIADD R8, R7, 0xfffffff7 ;  /* 0xfffffff707087836 */ /* 0x000fe20000000000 */
[----:B-1----:R-:W-:-:S02]  /*a510*/  IADD3 R69, P6, PT, R11, R2, RZ ;  /* 0x000000020b457210 */ /* 0x002fc40007fde0ff */
[----:B------:R0:W5:Y:S01]  /*a520*/  @!P3 LDG.E.U16 R17, desc[UR20][R4.64] ;  /* 0x000000140411b981 */ /* 0x000162000c1e1500 */
[----:B------:R-:W-:Y:S02]  /*a530*/  ISETP.GE.U32.AND P4, PT, R12, 0x7fffff76, PT ;  /* 0x7fffff760c00780c */ /* 0x000fe40003f86070 */
[----:B------:R-:W-:Y:S01]  /*a540*/  ISETP.GE.U32.AND P5, PT, R8, 0x7fffff78, PT ;  /* 0x7fffff780800780c */ /* 0x000fe20003fa6070 */
[----:B------:R1:W-:Y:S01]  /*a550*/  STL [R1+0x31c], R70 ;  /* 0x00031c4601007387 */ /* 0x0003e20000100800 */
[C---:B0-----:R-:W-:Y:S02]  /*a560*/  IMAD R4, R68.reuse, 0xb, RZ ;  /* 0x0000000b44047824 */ /* 0x041fe400078e02ff */
[----:B------:R-:W-:Y:S01]  /*a570*/  VIADD R5, R7, 0xfffffff8 ;  /* 0xfffffff807057836 */ /* 0x000fe20000000000 */
[----:B------:R0:W-:Y:S01]  /*a580*/  STL [R1+0x318], R3 ;  /* 0x0003180301007387 */ /* 0x0001e20000100800 */
[----:B------:R-:W-:Y:S01]  /*a590*/  IMAD R8, R68, 0xa, RZ ;  /* 0x0000000a44087824 */ /* 0x000fe200078e02ff */
        /* <DEDUP_REMOVED lines=10> */
[----:B0-----:R-:W-:-:S04]  /*a640*/  @!P4 IMAD.MOV.U32 R4, RZ, RZ, R3 ;  /* 0x000000ffff04c224 */ /* 0x001fc800078e0003 */
[----:B------:R-:W-:Y:S01]  /*a650*/  @!P4 IMAD.MOV.U32 R5, RZ, RZ, R67 ;  /* 0x000000ffff05c224 */ /* 0x000fe200078e0043 */
[----:B------:R0:W-:Y:S04]  /*a660*/  STL [R1+0x310], R69 ;  /* 0x0003104501007387 */ /* 0x0001e80000100800 */
[----:B------:R1:W5:Y:S01]  /*a670*/  @!P4 LDG.E.U16 R15, desc[UR20][R4.64] ;  /* 0x00000014040fc981 */ /* 0x000362000c1e1500 */
[----:B0-----:R-:W-:Y:S01]  /*a680*/  IADD3 R69, P6, PT, R10, R2, RZ ;  /* 0x000000020a457210 */ /* 0x001fe20007fde0ff */
[----:B-1----:R-:W-:Y:S02]  /*a690*/  VIADD R5, R7, 0xfffffffa ;  /* 0xfffffffa07057836 */ /* 0x002fe40000000000 */
[C---:B------:R-:W-:Y:S01]  /*a6a0*/  IMAD R4, R68.reuse, 0x9, RZ ;  /* 0x0000000944047824 */ /* 0x040fe200078e02ff */
[----:B------:R0:W-:Y:S02]  /*a6b0*/  STL [R1+0x30c], R70 ;  /* 0x00030c4601007387 */ /* 0x0001e40000100800 */
[----:B------:R-:W-:Y:S01]  /*a6c0*/  ISETP.GE.U32.AND P4, PT, R5, 0x7fffff7b, PT ;  /* 0x7fffff7b0500780c */ /* 0x000fe20003f86070 */
[----:B------:R-:W-:Y:S01]  /*a6d0*/  IMAD.SHL.U32 R5, R68, 0x8, RZ ;  /* 0x0000000844057824 */ /* 0x000fe200078e00ff */
[----:B------:R1:W-:Y:S01]  /*a6e0*/  STL [R1+0x308], R3 ;  /* 0x0003080301007387 */ /* 0x0003e20000100800 */
[----:B------:R-:W-:-:S02]  /*a6f0*/  PRMT R12, RZ, 0x7610, R12 ;  /* 0x00007610ff0c7816 */ /* 0x000fc4000000000c */
[----:B0-----:R-:W-:Y:S01]  /*a700*/  LEA.HI.X.SX32 R70, R4, R0, 0x1, P6 ;  /* 0x0000000004467211 */ /* 0x001fe200030f0eff */
[----:B------:R0:W-:Y:S01]  /*a710*/  STL [R1+0x304], R67 ;  /* 0x0003044301007387 */ /* 0x0001e20000100800 */
[----:B-1----:R-:W-:Y:S01]  /*a720*/  LEA R3, P6, R68, R2, 0x4 ;  /* 0x0000000244037211 */ /* 0x002fe200078c20ff */
[----:B------:R-:W-:-:S03]  /*a730*/  @!P1 IMAD.MOV.U32 R4, RZ, RZ, R69 ;  /* 0x000000ffff049224 */ /* 0x000fc600078e0045 */
[----:B0-----:R-:W-:Y:S01]  /*a740*/  LEA.HI.X.SX32 R67, R5, R0, 0x1, P6 ;  /* 0x0000000005437211 */ /* 0x001fe200030f0eff */
[----:B------:R-:W-:Y:S01]  /*a750*/  @!P1 IMAD.MOV.U32 R5, RZ, RZ, R70 ;  /* 0x000000ffff059224 */ /* 0x000fe200078e0046 */
[----:B------:R-:W-:Y:S01]  /*a760*/  PRMT R13, RZ, 0x7610, R13 ;  /* 0x00007610ff0d7816 */ /* 0x000fe2000000000d */
[----:B------:R-:W-:-:S03]  /*a770*/  VIADD R6, R7, 0xfffffff9 ;  /* 0xfffffff907067836 */ /* 0x000fc60000000000 */
[----:B------:R0:W5:Y:S02]  /*a780*/  @!P1 LDG.E.U16 R12, desc[UR20][R4.64] ;  /* 0x00000014040c9981 */ /* 0x000164000c1e1500 */
[----:B------:R-:W-:Y:S01]  /*a790*/  ISETP.GE.U32.AND P0, PT, R6, 0x7fffff7a, PT ;  /* 0x7fffff7a0600780c */ /* 0x000fe20003f06070 */
[----:B------:R-:W-:Y:S02]  /*a7a0*/  VIADD R6, R7, 0xfffffffb ;  /* 0xfffffffb07067836 */ /* 0x000fe40000000000 */
[----:B0-----:R-:W-:Y:S02]  /*a7b0*/  @!P5 IMAD.MOV.U32 R4, RZ, RZ, R3 ;  /* 0x000000ffff04d224 */ /* 0x001fe400078e0003 */
[----:B------:R-:W-:-:S05]  /*a7c0*/  @!P5 IMAD.MOV.U32 R5, RZ, RZ, R67 ;  /* 0x000000ffff05d224 */ /* 0x000fca00078e0043 */
[----:B------:R0:W5:Y:S01]  /*a7d0*/  @!P5 LDG.E.U16 R13, desc[UR20][R4.64] ;  /* 0x00000014040dd981 */ /* 0x000162000c1e1500 */
[----:B------:R-:W-:Y:S02]  /*a7e0*/  IADD3 R66, P5, PT, R66, R2, RZ ;  /* 0x0000000242427210 */ /* 0x000fe40007fbe0ff */
[----:B------:R-:W-:Y:S01]  /*a7f0*/  ISETP.GE.U32.AND P6, PT, R6, 0x7fffff7c, PT ;  /* 0x7fffff7c0600780c */ /* 0x000fe20003fc6070 */
[----:B------:R1:W-:Y:S01]  /*a800*/  STL [R1+0x300], R69 ;  /* 0x0003004501007387 */ /* 0x0003e20000100800 */
[----:B0-----:R-:W-:-:S03]  /*a810*/  IMAD R4, R68, 0x7, RZ ;  /* 0x0000000744047824 */ /* 0x001fc600078e02ff */
[----:B------:R-:W-:Y:S01]  /*a820*/  STL [R1+0x2fc], R70 ;  /* 0x0002fc4601007387 */ /* 0x000fe20000100800 */
[----:B------:R-:W-:Y:S02]  /*a830*/  VIADD R5, R7, 0xfffffffc ;  /* 0xfffffffc07057836 */ /* 0x000fe40000000000 */
[----:B------:R-:W-:Y:S01]  /*a840*/  IMAD R6, R68, 0x6, RZ ;  /* 0x0000000644067824 */ /* 0x000fe200078e02ff */
[----:B-1----:R-:W-:Y:S01]  /*a850*/  LEA.HI.X.SX32 R69, R4, R0, 0x1, P5 ;  /* 0x0000000004457211 */ /* 0x002fe200028f0eff */
[----:B------:R0:W-:Y:S01]  /*a860*/  STL [R1+0x2f8], R3 ;  /* 0x0002f80301007387 */ /* 0x0001e20000100800 */
[----:B------:R-:W-:Y:S01]  /*a870*/  ISETP.GE.U32.AND P1, PT, R5, 0x7fffff7d, PT ;  /* 0x7fffff7d0500780c */ /* 0x000fe20003f26070 */
[----:B------:R-:W-:Y:S01]  /*a880*/  @!P3 IMAD.MOV.U32 R4, RZ, RZ, R66 ;  /* 0x000000ffff04b224 */ /* 0x000fe200078e0042 */
[----:B------:R-:W-:Y:S01]  /*a890*/  PRMT R10, RZ, 0x7610, R10 ;  /* 0x00007610ff0a7816 */ /* 0x000fe2000000000a */
[----:B------:R1:W-:Y:S01]  /*a8a0*/  STL [R1+0x2f4], R67 ;  /* 0x0002f44301007387 */ /* 0x0003e20000100800 */
[----:B------:R-:W-:Y:S01]  /*a8b0*/  @!P3 IMAD.MOV.U32 R5, RZ, RZ, R69 ;  /* 0x000000ffff05b224 */ /* 0x000fe200078e0045 */
[----:B0-----:R-:W-:-:S04]  /*a8c0*/  IADD3 R3, P5, PT, R9, R2, RZ ;  /* 0x0000000209037210 */ /* 0x001fc80007fbe0ff */
[----:B------:R0:W5:Y:S01]  /*a8d0*/  @!P3 LDG.E.U16 R10, desc[UR20][R4.64] ;  /* 0x00000014040ab981 */ /* 0x000162000c1e1500 */
[----:B-1----:R-:W-:Y:S02]  /*a8e0*/  LEA.HI.X.SX32 R67, R6, R0, 0x1, P5 ;  /* 0x0000000006437211 */ /* 0x002fe400028f0eff */
[----:B------:R-:W-:Y:S01]  /*a8f0*/  PRMT R11, RZ, 0x7610, R11 ;  /* 0x00007610ff0b7816 */ /* 0x000fe2000000000b */
[----:B------:R-:W-:Y:S01]  /*a900*/  STL [R1+0x2f0], R66 ;  /* 0x0002f04201007387 */ /* 0x000fe20000100800 */
[----:B0-----:R-:W-:Y:S02]  /*a910*/  @!P0 IMAD.MOV.U32 R4, RZ, RZ, R3 ;  /* 0x000000ffff048224 */ /* 0x001fe400078e0003 */
[----:B------:R-:W-:Y:S01]  /*a920*/  @!P0 IMAD.MOV.U32 R5, RZ, RZ, R67 ;  /* 0x000000ffff058224 */ /* 0x000fe200078e0043 */
[----:B------:R-:W-:Y:S04]  /*a930*/  STL [R1+0x2ec], R69 ;  /* 0x0002ec4501007387 */ /* 0x000fe80000100800 */
[----:B------:R-:W-:Y:S04]  /*a940*/  STL [R1+0x2e8], R3 ;  /* 0x0002e80301007387 */ /* 0x000fe80000100800 */
[----:B------:R0:W5:Y:S04]  /*a950*/  @!P0 LDG.E.U16 R11, desc[UR20][R4.64] ;  /* 0x00000014040b8981 */ /* 0x000168000c1e1500 */
[----:B------:R1:W-:Y:S01]  /*a960*/  STL [R1+0x2e4], R67 ;  /* 0x0002e44301007387 */ /* 0x0003e20000100800 */
[----:B0-----:R-:W-:Y:S01]  /*a970*/  IMAD R4, R68, 0x5, RZ ;  /* 0x0000000544047824 */ /* 0x001fe200078e02ff */
[-C--:B-1----:R-:W-:Y:S01]  /*a980*/  IADD3 R67, P5, PT, R8, R2.reuse, RZ ;  /* 0x0000000208437210 */ /* 0x082fe20007fbe0ff */
[----:B------:R-:W-:Y:S01]  /*a990*/  VIADD R8, R7, 0xffffffff ;  /* 0xffffffff07087836 */ /* 0x000fe20000000000 */
[C---:B------:R-:W-:Y:S01]  /*a9a0*/  LEA R3, P0, R68.reuse, R2, 0x3 ;  /* 0x0000000244037211 */ /* 0x040fe200078018ff */
[----:B------:R-:W-:Y:S01]  /*a9b0*/  IMAD.SHL.U32 R5, R68, 0x4, RZ ;  /* 0x0000000444057824 */ /* 0x000fe200078e00ff */
[----:B------:R-:W-:-:S02]  /*a9c0*/  LEA.HI.X.SX32 R69, R4, R0, 0x1, P5 ;  /* 0x0000000004457211 */ /* 0x000fc400028f0eff */
[----:B------:R-:W-:Y:S01]  /*a9d0*/  ISETP.GE.U32.AND P5, PT, R8, 0x7fffff80, PT ;  /* 0x7fffff800800780c */ /* 0x000fe20003fa6070 */
[----:B------:R-:W-:Y:S01]  /*a9e0*/  @!P4 IMAD.MOV.U32 R4, RZ, RZ, R67 ;  /* 0x000000ffff04c224 */ /* 0x000fe200078e0043 */
[----:B------:R-:W-:Y:S02]  /*a9f0*/  PRMT R8, RZ, 0x7610, R8 ;  /* 0x00007610ff087816 */ /* 0x000fe40000000008 */
[----:B------:R-:W-:Y:S01]  /*aa00*/  LEA.HI.X.SX32 R66, R5, R0, 0x1, P0 ;  /* 0x0000000005427211 */ /* 0x000fe200000f0eff */
[----:B------:R-:W-:Y:S01]  /*aa10*/  @!P4 IMAD.MOV.U32 R5, RZ, RZ, R69 ;  /* 0x000000ffff05c224 */ /* 0x000fe200078e0045 */
[----:B------:R-:W-:Y:S04]  /*aa20*/  STL [R1+0x2e0], R67 ;  /* 0x0002e04301007387 */ /* 0x000fe80000100800 */
[----:B------:R-:W-:Y:S04]  /*aa30*/  STL [R1+0x2d8], R3 ;  /* 0x0002d80301007387 */ /* 0x000fe80000100800 */
[----:B------:R-:W-:Y:S04]  /*aa40*/  STL [R1+0x2dc], R69 ;  /* 0x0002dc4501007387 */ /* 0x000fe80000100800 */
[----:B------:R0:W5:Y:S01]  /*aa50*/  @!P4 LDG.E.U16 R8, desc[UR20][R4.64] ;  /* 0x000000140408c981 */ /* 0x000162000c1e1500 */
[----:B------:R-:W-:-:S03]  /*aa60*/  VIADD R9, R7, 0xfffffffd ;  /* 0xfffffffd07097836 */ /* 0x000fc60000000000 */
[----:B------:R1:W-:Y:S01]  /*aa70*/  STL [R1+0x2d4], R66 ;  /* 0x0002d44201007387 */ /* 0x0003e20000100800 */
[----:B0-----:R-:W-:Y:S02]  /*aa80*/  @!P6 IMAD.MOV.U32 R5, RZ, RZ, R66 ;  /* 0x000000ffff05e224 */ /* 0x001fe400078e0042 */
[----:B-1----:R-:W0:Y:S01]  /*aa90*/  S2R R66, SR_TID.X ;  /* 0x0000000000427919 */ /* 0x002e220000002100 */
[----:B------:R-:W-:Y:S01]  /*aaa0*/  ISETP.GE.U32.AND P3, PT, R9, 0x7fffff7e, PT ;  /* 0x7fffff7e0900780c */ /* 0x000fe20003f66070 */
[----:B------:R-:W-:Y:S01]  /*aab0*/  @!P6 IMAD.MOV.U32 R4, RZ, RZ, R3 ;  /* 0x000000ffff04e224 */ /* 0x000fe200078e0003 */
[----:B------:R-:W-:Y:S02]  /*aac0*/  PRMT R9, RZ, 0x7610, R9 ;  /* 0x00007610ff097816 */ /* 0x000fe40000000009 */
[----:B------:R-:W-:-:S04]  /*aad0*/  IADD3 R3, P0, PT, R6, R2, RZ ;  /* 0x0000000206037210 */ /* 0x000fc80007f1e0ff */
[----:B------:R1:W5:Y:S02]  /*aae0*/  @!P6 LDG.E.U16 R9, desc[UR20][R4.64] ;  /* 0x000000140409e981 */ /* 0x000364000c1e1500 */
[----:B-1----:R-:W-:Y:S02]  /*aaf0*/  IMAD R4, R68, 0x3, RZ ;  /* 0x0000000344047824 */ /* 0x002fe400078e02ff */
[----:B------:R-:W-:-:S03]  /*ab00*/  VIADD R5, R7, 0xfffffffe ;  /* 0xfffffffe07057836 */ /* 0x000fc60000000000 */
[----:B------:R-:W-:Y:S01]  /*ab10*/  LEA.HI.X.SX32 R4, R4, R0, 0x1, P0 ;  /* 0x0000000004047211 */ /* 0x000fe200000f0eff */
[----:B------:R-:W-:Y:S01]  /*ab20*/  STL [R1+0x2d0], R3 ;  /* 0x0002d00301007387 */ /* 0x000fe20000100800 */
[----:B------:R-:W-:Y:S02]  /*ab30*/  ISETP.GE.U32.AND P6, PT, R5, 0x7fffff7f, PT ;  /* 0x7fffff7f0500780c */ /* 0x000fe40003fc6070 */
[----:B------:R-:W-:Y:S01]  /*ab40*/  PRMT R6, RZ, 0x7610, R6 ;  /* 0x00007610ff067816 */ /* 0x000fe20000000006 */
[----:B------:R1:W-:Y:S01]  /*ab50*/  STL [R1+0x2cc], R4 ;  /* 0x0002cc0401007387 */ /* 0x0003e20000100800 */
[----:B------:R-:W-:Y:S02]  /*ab60*/  @!P1 IMAD.MOV.U32 R5, RZ, RZ, R4 ;  /* 0x000000ffff059224 */ /* 0x000fe400078e0004 */
[----:B------:R-:W-:Y:S01]  /*ab70*/  VIADD R67, R7, 0x7f ;  /* 0x0000007f07437836 */ /* 0x000fe20000000000 */
[----:B0-----:R-:W-:Y:S01]  /*ab80*/  LOP3.LUT R70, R66, 0x7f, RZ, 0xc0, !PT ;  /* 0x0000007f42467812 */ /* 0x001fe200078ec0ff */
[----:B-1----:R-:W-:-:S03]  /*ab90*/  @!P1 IMAD.MOV.U32 R4, RZ, RZ, R3 ;  /* 0x000000ffff049224 */ /* 0x002fc600078e0003 */
[----:B------:R-:W-:Y:S02]  /*aba0*/  ISETP.GT.AND P4, PT, R67, 0x7f, PT ;  /* 0x0000007f4300780c */ /* 0x000fe40003f84270 */
[----:B------:R0:W5:Y:S01]  /*abb0*/  @!P1 LDG.E.U16 R6, desc[UR20][R4.64] ;  /* 0x0000001404069981 */ /* 0x000162000c1e1500 */
[----:B------:R-:W-:Y:S01]  /*abc0*/  LEA R69, P1, R68, R2, 0x2 ;  /* 0x0000000244457211 */ /* 0x000fe200078210ff */
[----:B------:R-:W-:Y:S01]  /*abd0*/  @!P5 IMAD.MOV.U32 R66, RZ, RZ, R2 ;  /* 0x000000ffff42d224 */ /* 0x000fe200078e0002 */
[----:B------:R-:W-:Y:S01]  /*abe0*/  ISETP.LT.AND P0, PT, R70, R7, P4 ;  /* 0x000000074600720c */ /* 0x000fe20002701270 */
[----:B------:R-:W-:Y:S02]  /*abf0*/  @!P5 IMAD.MOV.U32 R67, RZ, RZ, R0 ;  /* 0x000000ffff43d224 */ /* 0x000fe400078e0000 */
[----:B0-----:R-:W-:Y:S01]  /*ac00*/  IMAD.SHL.U32 R4, R68, 0x2, RZ ;  /* 0x0000000244047824 */ /* 0x001fe200078e00ff */
[----:B------:R-:W-:-:S04]  /*ac10*/  PRMT R5, RZ, 0x7610, R5 ;  /* 0x00007610ff057816 */ /* 0x000fc80000000005 */
[----:B------:R-:W-:Y:S02]  /*ac20*/  LEA.HI.X.SX32 R70, R4, R0, 0x1, P1 ;  /* 0x0000000004467211 */ /* 0x000fe400008f0eff */
[----:B------:R0:W5:Y:S03]  /*ac30*/  @!P5 LDG.E.U16 R5, desc[UR20][R66.64] ;  /* 0x000000144205d981 */ /* 0x000166000c1e1500 */
[----:B0-----:R-:W-:Y:S02]  /*ac40*/  IMAD.MOV.U32 R66, RZ, RZ, R70 ;  /* 0x000000ffff427224 */ /* 0x001fe400078e0046 */
[----:B------:R-:W-:-:S05]  /*ac50*/  IMAD.MOV.U32 R67, RZ, RZ, R69 ;  /* 0x000000ffff437224 */ /* 0x000fca00078e0045 */
[----:B------:R-:W-:Y:S02]  /*ac60*/  @!P3 LOP3.LUT R67, R67, R66, RZ, 0x3c, !PT ;  /* 0x000000424343b212 */ /* 0x000fe400078e3cff */
[----:B------:R-:W-:Y:S02]  /*ac70*/  IADD3 R3, P1, PT, R4, R2, RZ ;  /* 0x0000000204037210 */ /* 0x000fe40007f3e0ff */
[C---:B------:R-:W-:Y:S01]  /*ac80*/  @!P3 LOP3.LUT R66, R67.reuse, R66, RZ, 0x3c, !PT ;  /* 0x000000424342b212 */ /* 0x040fe200078e3cff */
[----:B------:R0:W-:Y:S01]  /*ac90*/  STL [R1+0x2c8], R69 ;  /* 0x0002c84501007387 */ /* 0x0001e20000100800 */
[----:B------:R-:W-:Y:S02]  /*aca0*/  PRMT R7, RZ, 0x7610, R7 ;  /* 0x00007610ff077816 */ /* 0x000fe40000000007 */
[----:B------:R-:W-:Y:S01]  /*acb0*/  @!P3 LOP3.LUT R67, R67, R66, RZ, 0x3c, !PT ;  /* 0x000000424343b212 */ /* 0x000fe200078e3cff */
[----:B------:R1:W-:Y:S04]  /*acc0*/  STL [R1+0x2c4], R70 ;  /* 0x0002c44601007387 */ /* 0x0003e80000100800 */
[----:B------:R2:W5:Y:S01]  /*acd0*/  @!P3 LDG.E.U16 R7, desc[UR20][R66.64] ;  /* 0x000000144207b981 */ /* 0x000562000c1e1500 */
[----:B0-----:R-:W-:-:S03]  /*ace0*/  LEA.HI.X.SX32 R69, R68, R0, 0x1, P1 ;  /* 0x0000000044457211 */ /* 0x001fc600008f0eff */
[----:B-1----:R0:W5:Y:S04]  /*acf0*/  LDL.LU R70, [R1+0x7dc] ;  /* 0x0007dc0001467983 */ /* 0x0021680000300800 */
[----:B------:R-:W-:Y:S01]  /*ad00*/  STL [R1+0x2c0], R3 ;  /* 0x0002c00301007387 */ /* 0x000fe20000100800 */
[----:B--2---:R-:W-:Y:S02]  /*ad10*/  @!P6 IMAD.MOV.U32 R67, RZ, RZ, R69 ;  /* 0x000000ffff43e224 */ /* 0x004fe400078e0045 */
[----:B------:R-:W-:Y:S01]  /*ad20*/  @!P6 IMAD.MOV.U32 R66, RZ, RZ, R3 ;  /* 0x000000ffff42e224 */ /* 0x000fe200078e0003 */
[----:B------:R1:W-:Y:S04]  /*ad30*/  STL [R1+0x2bc], R69 ;  /* 0x0002bc4501007387 */ /* 0x0003e80000100800 */
[----:B-1----:R0:W5:Y:S04]  /*ad40*/  LDL.LU R69, [R1+0x7d8] ;  /* 0x0007d80001457983 */ /* 0x0021680000300800 */
[----:B------:R0:W5:Y:S01]  /*ad50*/  LDL.LU R3, [R1+0x7d4] ;  /* 0x0007d40001037983 */ /* 0x0001620000300800 */
[----:B------:R-:W-:-:S04]  /*ad60*/  @!UP1 UIADD3 UR4, UPT, UPT, -UR7, 0x100000, URZ ;  /* 0x0010000007049890 */ /* 0x000fc8000fffe1ff */
[----:B------:R-:W-:Y:S02]  /*ad70*/  @!UP1 USHF.L.U32 UR5, UR4, 0xb, URZ ;  /* 0x0000000b04059899 */ /* 0x000fe400080006ff */
[----:B------:R-:W-:Y:S01]  /*ad80*/  @!UP1 USHF.L.U32 UR4, UR4, 0x1, URZ ;  /* 0x0000000104049899 */ /* 0x000fe200080006ff */
[----:B------:R-:W-:Y:S01]  /*ad90*/  VOTEU.ALL UP1, P2 ;  /* 0x0000000000ff7886 */ /* 0x000fe20001020000 */
[----:B------:R-:W-:-:S06]  /*ada0*/  PRMT R4, RZ, 0x7610, R4 ;  /* 0x00007610ff047816 */ /* 0x000fcc0000000004 */
[----:B------:R0:W5:Y:S04]  /*adb0*/  @!P6 LDG.E.U16 R4, desc[UR20][R66.64] ;  /* 0x000000144204e981 */ /* 0x000168000c1e1500 */
[----:B------:R0:W1:Y:S01]  /*adc0*/  @!UP1 SYNCS.EXCH.64 URZ, [UR9+0x8008], UR4 ;  /* 0x0080080409ff95b2 */ /* 0x0000620008000100 */
[----:B----4-:R-:W-:Y:S05]  /*add0*/  @!P4 BRA `(.L_x_6) ;  /* 0x0000000400b0c947 */ /* 0x010fea0003800000 */
[----:B-----5:R-:W-:Y:S01]  /*ade0*/  PRMT R4, R5, 0x5410, R4 ;  /* 0x0000541005047816 */ /* 0x020fe20000000004 */
[----:B0-----:R-:W2:Y:S01]  /*adf0*/  LDL.LU R66, [R1+0xa0] ;  /* 0x0000a00001427983 */ /* 0x001ea20000300800 */
[----:B------:R-:W-:Y:S02]  /*ae00*/  PRMT R5, R7, 0x5410, R6 ;  /* 0x0000541007057816 */ /* 0x000fe40000000006 */
[----:B------:R-:W-:Y:S01]  /*ae10*/  PRMT R6, R9, 0x5410, R8 ;  /* 0x0000541009067816 */ /* 0x000fe20000000008 */
[----:B------:R-:W3:Y:S01]  /*ae20*/  LDL.LU R67, [R1+0xa8] ;  /* 0x0000a80001437983 */ /* 0x000ee20000300800 */
[----:B------:R-:W-:Y:S02]  /*ae30*/  PRMT R9, R15, 0x5410, R14 ;  /* 0x000054100f097816 */ /* 0x000fe4000000000e */
[----:B------:R-:W-:Y:S02]  /*ae40*/  PRMT R14, R25, 0x5410, R24 ;  /* 0x00005410190e7816 */ /* 0x000fe40000000018 */
[----:B------:R-:W-:-:S02]  /*ae50*/  PRMT R25, R46, 0x5410, R47 ;  /* 0x000054102e197816 */ /* 0x000fc4000000002f */
[----:B------:R-:W-:Y:S01]  /*ae60*/  PRMT R15, R27, 0x5410, R26 ;  /* 0x000054101b0f7816 */ /* 0x000fe2000000001a */
[----:B------:R-:W4:Y:S01]  /*ae70*/  LDL.LU R46, [R1] ;  /* 0x00000000012e7983 */ /* 0x000f220000300800 */
[----:B------:R-:W-:Y:S02]  /*ae80*/  PRMT R26, R48, 0x5410, R49 ;  /* 0x00005410301a7816 */ /* 0x000fe40000000031 */
[----:B------:R-:W-:Y:S01]  /*ae90*/  PRMT R7, R11, 0x5410, R10 ;  /* 0x000054100b077816 */ /* 0x000fe2000000000a */
[----:B------:R-:W2:Y:S01]  /*aea0*/  LDL.LU R47, [R1+0x4] ;  /* 0x00000400012f7983 */ /* 0x000ea20000300800 */
[----:B------:R-:W-:Y:S02]  /*aeb0*/  PRMT R10, R17, 0x5410, R16 ;  /* 0x00005410110a7816 */ /* 0x000fe40000000010 */
[----:B------:R-:W-:Y:S01]  /*aec0*/  PRMT R27, R50, 0x5410, R51 ;  /* 0x00005410321b7816 */ /* 0x000fe20000000033 */
[----:B------:R-:W2:Y:S01]  /*aed0*/  LDL.LU R48, [R1+0xc] ;  /* 0x00000c0001307983 */ /* 0x000ea20000300800 */
[----:B------:R-:W-:-:S02]  /*aee0*/  PRMT R16, R29, 0x5410, R28 ;  /* 0x000054101d107816 */ /* 0x000fc4000000001c */
[----:B------:R-:W-:Y:S01]  /*aef0*/  PRMT R17, R31, 0x5410, R30 ;  /* 0x000054101f117816 */ /* 0x000fe2000000001e */
[----:B------:R-:W2:Y:S01]  /*af00*/  LDL.LU R49, [R1+0x14] ;  /* 0x0000140001317983 */ /* 0x000ea20000300800 */
        /* <DEDUP_REMOVED lines=33> */
[----:B------:R-:W-:-:S03]  /*b120*/  PRMT R24, R44, 0x5410, R45 ;  /* 0x000054102c187816 */ /* 0x000fc6000000002d */
[----:B------:R-:W2:Y:S04]  /*b130*/  LDL.LU R61, [R1+0x78] ;  /* 0x00007800013d7983 */ /* 0x000ea80000300800 */
[----:B------:R-:W2:Y:S04]  /*b140*/  LDL.LU R62, [R1+0x80] ;  /* 0x00008000013e7983 */ /* 0x000ea80000300800 */
[----:B------:R-:W2:Y:S04]  /*b150*/  LDL.LU R63, [R1+0x88] ;  /* 0x00008800013f7983 */ /* 0x000ea80000300800 */
[----:B------:R-:W2:Y:S04]  /*b160*/  LDL.LU R64, [R1+0x90] ;  /* 0x0000900001407983 */ /* 0x000ea80000300800 */
[----:B------:R-:W2:Y:S04]  /*b170*/  LDL.LU R65, [R1+0x98] ;  /* 0x0000980001417983 */ /* 0x000ea80000300800 */
[----:B------:R-:W2:Y:S04]  /*b180*/  LDL.LU R71, [R1+0x9c] ;  /* 0x00009c0001477983 */ /* 0x000ea80000300800 */
[----:B------:R-:W3:Y:S04]  /*b190*/  LDL.LU R72, [R1+0xa4] ;  /* 0x0000a40001487983 */ /* 0x000ee80000300800 */
[----:B------:R-:W3:Y:S04]  /*b1a0*/  LDL.LU R73, [R1+0x8c] ;  /* 0x00008c0001497983 */ /* 0x000ee80000300800 */
[----:B------:R-:W3:Y:S04]  /*b1b0*/  LDL.LU R74, [R1+0x94] ;  /* 0x00009400014a7983 */ /* 0x000ee80000300800 */
[----:B------:R-:W3:Y:S04]  /*b1c0*/  LDL.LU R75, [R1+0x7c] ;  /* 0x00007c00014b7983 */ /* 0x000ee80000300800 */
[----:B------:R-:W3:Y:S01]  /*b1d0*/  LDL.LU R76, [R1+0x84] ;  /* 0x00008400014c7983 */ /* 0x000ee20000300800 */
[----:B------:R-:W-:-:S03]  /*b1e0*/  PRMT R40, R81, 0x5410, R82 ;  /* 0x0000541051287816 */ /* 0x000fc60000000052 */
        /* <DEDUP_REMOVED lines=16> */
[----:B------:R-:W3:Y:S04]  /*b2f0*/  LDL.LU R88, [R1+0x28] ;  /* 0x0000280001587983 */ /* 0x000ee80000300800 */
[----:B------:R-:W3:Y:S04]  /*b300*/  LDL.LU R89, [R1+0x10] ;  /* 0x0000100001597983 */ /* 0x000ee80000300800 */
[----:B------:R-:W3:Y:S04]  /*b310*/  LDL.LU R90, [R1+0x18] ;  /* 0x00001800015a7983 */ /* 0x000ee80000300800 */
[----:B------:R-:W3:Y:S01]  /*b320*/  LDL.LU R92, [R1+0x8] ;  /* 0x00000800015c7983 */ /* 0x000ee20000300800 */
[----:B----4-:R-:W-:-:S02]  /*b330*/  PRMT R46, R93, 0x5410, R46 ;  /* 0x000054105d2e7816 */ /* 0x010fc4000000002e */
[----:B--2---:R-:W-:Y:S02]  /*b340*/  PRMT R66, R66, 0x5410, R71 ;  /* 0x0000541042427816 */ /* 0x004fe40000000047 */
[----:B---3--:R-:W-:Y:S02]  /*b350*/  PRMT R67, R67, 0x5410, R72 ;  /* 0x0000541043437816 */ /* 0x008fe40000000048 */
[----:B------:R-:W-:Y:S02]  /*b360*/  PRMT R64, R64, 0x5410, R73 ;  /* 0x0000541040407816 */ /* 0x000fe40000000049 */
[----:B------:R-:W-:Y:S02]  /*b370*/  PRMT R65, R65, 0x5410, R74 ;  /* 0x0000541041417816 */ /* 0x000fe4000000004a */
[----:B------:R-:W-:Y:S02]  /*b380*/  PRMT R62, R62, 0x5410, R75 ;  /* 0x000054103e3e7816 */ /* 0x000fe4000000004b */
[----:B------:R-:W-:-:S02]  /*b390*/  PRMT R63, R63, 0x5410, R76 ;  /* 0x000054103f3f7816 */ /* 0x000fc4000000004c */
[----:B------:R-:W-:Y:S02]  /*b3a0*/  PRMT R60, R60, 0x5410, R77 ;  /* 0x000054103c3c7816 */ /* 0x000fe4000000004d */
[----:B------:R-:W-:Y:S02]  /*b3b0*/  PRMT R61, R61, 0x5410, R78 ;  /* 0x000054103d3d7816 */ /* 0x000fe4000000004e */
        /* <DEDUP_REMOVED lines=12> */
[----:B------:R-:W-:-:S04]  /*b480*/  PRMT R47, R47, 0x5410, R92 ;  /* 0x000054102f2f7816 */ /* 0x000fc8000000005c */
[----:B------:R2:W-:Y:S03]  /*b490*/  STTM.x64 tmem[UR10+0x40], R4 ;  /* 0x00004004000079ed */ /* 0x0005e6000834000a */
.L_x_6:
[----:B--2--5:R-:W2:Y:S01]  /*b4a0*/  LDL.LU R4, [R1+0xac] ;  /* 0x0000ac0001047983 */ /* 0x024ea20000300800 */
[----:B0-----:R-:W0:Y:S03]  /*b4b0*/  LDCU UR4, c[0x0][0x3b0] ;  /* 0x00007600ff0477ac */ /* 0x001e260008000800 */
[----:B------:R-:W3:Y:S04]  /*b4c0*/  LDL.LU R5, [R1+0xb0] ;  /* 0x0000b00001057983 */ /* 0x000ee80000300800 */
[----:B------:R-:W4:Y:S04]  /*b4d0*/  LDL.LU R6, [R1+0xb4] ;  /* 0x0000b40001067983 */ /* 0x000f280000300800 */
[----:B------:R-:W-:Y:S04]  /*b4e0*/  STL [R1+0x7e0], R69 ;  /* 0x0007e04501007387 */ /* 0x000fe80000100800 */
[----:B------:R-:W-:Y:S04]  /*b4f0*/  STL [R1+0x7dc], R68 ;  /* 0x0007dc4401007387 */ /* 0x000fe80000100800 */
[----:B------:R-:W-:Y:S04]  /*b500*/  STL [R1+0x7d8], R2 ;  /* 0x0007d80201007387 */ /* 0x000fe80000100800 */
[----:B------:R1:W-:Y:S04]  /*b510*/  STL [R1+0x7d4], R0 ;  /* 0x0007d40001007387 */ /* 0x0003e80000100800 */
[----:B------:R-:W4:Y:S04]  /*b520*/  LDL.LU R7, [R1+0xbc] ;  /* 0x0000bc0001077983 */ /* 0x000f280000300800 */
        /* <DEDUP_REMOVED lines=59> */
[----:B------:R-:W0:Y:S01]  /*b8e0*/  LDL.LU R67, [R1+0x1ac] ;  /* 0x0001ac0001437983 */ /* 0x000e220000300800 */
[----:B------:R-:W0:Y:S01]  /*b8f0*/  FENCE.VIEW.ASYNC.T ;  /* 0x00000000000073c6 */ /* 0x000e220000000200 */
[----:B--2---:R-:W-:-:S02]  /*b900*/  IMAD R4, R4, UR11, RZ ;  /* 0x0000000b04047c24 */ /* 0x004fc4000f8e02ff */
[----:B---3--:R-:W-:-:S03]  /*b910*/  IMAD R5, R5, UR11, RZ ;  /* 0x0000000b05057c24 */ /* 0x008fc6000f8e02ff */
[----:B-1----:R-:W-:Y:S01]  /*b920*/  LEA R0, P1, R4, R70, 0x1 ;  /* 0x0000004604007211 */ /* 0x002fe200078208ff */
[----:B----4-:R-:W-:-:S03]  /*b930*/  IMAD R6, R6, UR11, RZ ;  /* 0x0000000b06067c24 */ /* 0x010fc6000f8e02ff */
[----:B------:R-:W-:Y:S01]  /*b940*/  LEA.HI.X.SX32 R4, R4, R3, 0x1, P1 ;  /* 0x0000000304047211 */ /* 0x000fe200008f0eff */
[----:B------:R1:W-:Y:S01]  /*b950*/  STL [R1+0xc0], R0 ;  /* 0x0000c00001007387 */ /* 0x0003e20000100800 */
[----:B------:R-:W-:-:S03]  /*b960*/  LEA R2, P3, R5, R70, 0x1 ;  /* 0x0000004605027211 */ /* 0x000fc600078608ff */
[----:B------:R2:W-:Y:S01]  /*b970*/  STL [R1+0xbc], R4 ;  /* 0x0000bc0401007387 */ /* 0x0005e20000100800 */
[----:B-1----:R-:W-:-:S03]  /*b980*/  LEA R0, P4, R6, R70, 0x1 ;  /* 0x0000004606007211 */ /* 0x002fc600078808ff */
[----:B------:R1:W-:Y:S01]  /*b990*/  STL [R1+0xc8], R2 ;  /* 0x0000c80201007387 */ /* 0x0003e20000100800 */
[----:B------:R-:W-:Y:S02]  /*b9a0*/  IMAD R7, R7, UR11, RZ ;  /* 0x0000000b07077c24 */ /* 0x000fe4000f8e02ff */
[----:B------:R-:W-:-:S03]  /*b9b0*/  IMAD R8, R8, UR11, RZ ;  /* 0x0000000b08087c24 */ /* 0x000fc6000f8e02ff */
[-C--:B--2---:R-:W-:Y:S01]  /*b9c0*/  LEA R4, P5, R7, R70.reuse, 0x1 ;  /* 0x0000004607047211 */ /* 0x084fe200078a08ff */
[----:B------:R-:W-:Y:S01]  /*b9d0*/  IMAD R9, R9, UR11, RZ ;  /* 0x0000000b09097c24 */ /* 0x000fe2000f8e02ff */
[----:B-1----:R-:W-:Y:S01]  /*b9e0*/  LEA R2, P6, R8, R70, 0x1 ;  /* 0x0000004608027211 */ /* 0x002fe200078c08ff */
[----:B------:R1:W-:Y:S01]  /*b9f0*/  STL [R1+0xd0], R0 ;  /* 0x0000d00001007387 */ /* 0x0003e20000100800 */
[----:B------:R-:W-:-:S03]  /*ba00*/  IMAD R10, R10, UR11, RZ ;  /* 0x0000000b0a0a7c24 */ /* 0x000fc6000f8e02ff */
[----:B------:R2:W-:Y:S01]  /*ba10*/  STL [R1+0xd8], R4 ;  /* 0x0000d80401007387 */ /* 0x0005e20000100800 */
[----:B-1----:R-:W-:-:S03]  /*ba20*/  LEA R0, P1, R9, R70, 0x1 ;  /* 0x0000004609007211 */ /* 0x002fc600078208ff */
[----:B------:R1:W-:Y:S01]  /*ba30*/  STL [R1+0xe0], R2 ;  /* 0x0000e00201007387 */ /* 0x0003e20000100800 */
[----:B--2---:R-:W-:-:S03]  /*ba40*/  LEA.HI.X.SX32 R4, R5, R3, 0x1, P3 ;  /* 0x0000000305047211 */ /* 0x004fc600018f0eff */
[----:B------:R2:W-:Y:S01]  /*ba50*/  STL [R1+0xe8], R0 ;  /* 0x0000e80001007387 */ /* 0x0005e20000100800 */
[----:B-1----:R-:W-:-:S03]  /*ba60*/  LEA R2, P3, R10, R70, 0x1 ;  /* 0x000000460a027211 */ /* 0x002fc600078608ff */
[----:B------:R-:W-:Y:S01]  /*ba70*/  STL [R1+0xc4], R4 ;  /* 0x0000c40401007387 */ /* 0x000fe20000100800 */
[----:B--2---:R-:W-:-:S03]  /*ba80*/  LEA.HI.X.SX32 R0, R6, R3, 0x1, P4 ;  /* 0x0000000306007211 */ /* 0x004fc600020f0eff */
[----:B------:R-:W-:Y:S01]  /*ba90*/  STL [R1+0x864], R6 ;  /* 0x0008640601007387 */ /* 0x000fe20000100800 */
[----:B------:R-:W-:-:S03]  /*baa0*/  IMAD R12, R12, UR11, RZ ;  /* 0x0000000b0c0c7c24 */ /* 0x000fc6000f8e02ff */
[----:B------:R-:W-:Y:S01]  /*bab0*/  STL [R1+0xf0], R2 ;  /* 0x0000f00201007387 */ /* 0x000fe20000100800 */
[----:B------:R-:W-:-:S03]  /*bac0*/  IMAD R11, R11, UR11, RZ ;  /* 0x0000000b0b0b7c24 */ /* 0x000fc6000f8e02ff */
[----:B------:R1:W-:Y:S02]  /*bad0*/  STL [R1+0xcc], R0 ;  /* 0x0000cc0001007387 */ /* 0x0003e40000100800 */
[-C--:B------:R-:W-:Y:S02]  /*bae0*/  LEA R85, P4, R11, R70.reuse, 0x1 ;  /* 0x000000460b557211 */ /* 0x080fe400078808ff */
[----:B------:R-:W-:Y:S01]  /*baf0*/  STL [R1+0x888], R7 ;  /* 0x0008880701007387 */ /* 0x000fe20000100800 */
[-C--:B-1----:R-:W-:Y:S02]  /*bb00*/  LEA.HI.X.SX32 R0, R7, R3.reuse, 0x1, P5 ;  /* 0x0000000307007211 */ /* 0x082fe400028f0eff */
[----:B------:R-:W-:Y:S01]  /*bb10*/  LEA R2, P5, R12, R70, 0x1 ;  /* 0x000000460c027211 */ /* 0x000fe200078a08ff */
[----:B------:R-:W-:Y:S02]  /*bb20*/  IMAD R13, R13, UR11, RZ ;  /* 0x0000000b0d0d7c24 */ /* 0x000fe4000f8e02ff */
[----:B------:R1:W-:Y:S04]  /*bb30*/  STL [R1+0xd4], R0 ;  /* 0x0000d40001007387 */ /* 0x0003e80000100800 */
[----:B------:R-:W-:Y:S01]  /*bb40*/  STL [R1+0x8a8], R8 ;  /* 0x0008a80801007387 */ /* 0x000fe20000100800 */
[----:B-1----:R-:W-:-:S03]  /*bb50*/  LEA.HI.X.SX32 R0, R8, R3, 0x1, P6 ;  /* 0x0000000308007211 */ /* 0x002fc600030f0eff */
[----:B------:R1:W-:Y:S01]  /*bb60*/  STL [R1+0x100], R2 ;  /* 0x0001000201007387 */ /* 0x0003e20000100800 */
[----:B------:R-:W-:-:S03]  /*bb70*/  IMAD R14, R14, UR11, RZ ;  /* 0x0000000b0e0e7c24 */ /* 0x000fc6000f8e02ff */
[----:B------:R-:W-:Y:S04]  /*bb80*/  STL [R1+0xf8], R85 ;  /* 0x0000f85501007387 */ /* 0x000fe80000100800 */
[----:B------:R2:W-:Y:S01]  /*bb90*/  STL [R1+0xdc], R0 ;  /* 0x0000dc0001007387 */ /* 0x0005e20000100800 */
[----:B-1----:R-:W-:-:S03]  /*bba0*/  LEA.HI.X.SX32 R2, R9, R3, 0x1, P1 ;  /* 0x0000000309027211 */ /* 0x002fc600008f0eff */
[----:B------:R-:W-:Y:S01]  /*bbb0*/  STL [R1+0x7e4], R85 ;  /* 0x0007e45501007387 */ /* 0x000fe20000100800 */
[----:B--2---:R-:W-:-:S03]  /*bbc0*/  LEA R0, P6, R13, R70, 0x1 ;  /* 0x000000460d007211 */ /* 0x004fc600078c08ff */
[----:B------:R-:W-:Y:S01]  /*bbd0*/  STL [R1+0x82c], R9 ;  /* 0x00082c0901007387 */ /* 0x000fe20000100800 */
[----:B------:R-:W-:-:S03]  /*bbe0*/  IMAD R15, R15, UR11, RZ ;  /* 0x0000000b0f0f7c24 */ /* 0x000fc6000f8e02ff */
[----:B------:R1:W-:Y:S04]  /*bbf0*/  STL [R1+0x108], R0 ;  /* 0x0001080001007387 */ /* 0x0003e80000100800 */
[----:B------:R2:W-:Y:S01]  /*bc00*/  STL [R1+0xe4], R2 ;  /* 0x0000e40201007387 */ /* 0x0005e20000100800 */
[----:B-1----:R-:W-:-:S03]  /*bc10*/  LEA R0, P1, R14, R70, 0x1 ;  /* 0x000000460e007211 */ /* 0x002fc600078208ff */
[----:B------:R-:W-:Y:S01]  /*bc20*/  STL [R1+0x848], R10 ;  /* 0x0008480a01007387 */ /* 0x000fe20000100800 */
[----:B--2---:R-:W-:-:S03]  /*bc30*/  LEA.HI.X.SX32 R2, R10, R3, 0x1, P3 ;  /* 0x000000030a027211 */ /* 0x004fc600018f0eff */
[----:B------:R1:W-:Y:S01]  /*bc40*/  STL [R1+0x110], R0 ;  /* 0x0001100001007387 */ /* 0x0003e20000100800 */
[----:B------:R-:W-:Y:S02]  /*bc50*/  IMAD R16, R16, UR11, RZ ;  /* 0x0000000b10107c24 */ /* 0x000fe4000f8e02ff */
[----:B------:R-:W-:Y:S01]  /*bc60*/  IMAD R17, R17, UR11, RZ ;  /* 0x0000000b11117c24 */ /* 0x000fe2000f8e02ff */
[----:B------:R2:W-:Y:S01]  /*bc70*/  STL [R1+0xec], R2 ;  /* 0x0000ec0201007387 */ /* 0x0005e20000100800 */
[-C--:B------:R-:W-:Y:S02]  /*bc80*/  LEA.HI.X.SX32 R86, R11, R3.reuse, 0x1, P4 ;  /* 0x000000030b567211 */ /* 0x080fe400020f0eff */
[-C--:B-1----:R-:W-:Y:S01]  /*bc90*/  LEA R0, P3, R15, R70.reuse, 0x1 ;  /* 0x000000460f007211 */ /* 0x082fe200078608ff */
[----:B------:R-:W-:Y:S01]  /*bca0*/  STL [R1+0x868], R11 ;  /* 0x0008680b01007387 */ /* 0x000fe20000100800 */
[-C--:B------:R-:W-:Y:S02]  /*bcb0*/  LEA R9, P4, R16, R70.reuse, 0x1 ;  /* 0x0000004610097211 */ /* 0x080fe400078808ff */
[----:B--2---:R-:W-:Y:S01]  /*bcc0*/  LEA.HI.X.SX32 R2, R12, R3, 0x1, P5 ;  /* 0x000000030c027211 */ /* 0x004fe200028f0eff */
[----:B------:R1:W-:Y:S04]  /*bcd0*/  STL [R1+0x130], R0 ;  /* 0x0001300001007387 */ /* 0x0003e80000100800 */
[----:B------:R-:W-:Y:S04]  /*bce0*/  STL [R1+0x88c], R12 ;  /* 0x00088c0c01007387 */ /* 0x000fe80000100800 */
[----:B------:R-:W-:Y:S01]  /*bcf0*/  STL [R1+0xfc], R2 ;  /* 0x0000fc0201007387 */ /* 0x000fe20000100800 */
[----:B-1----:R-:W-:-:S03]  /*bd00*/  LEA R0, P5, R17, R70, 0x1 ;  /* 0x0000004611007211 */ /* 0x002fc600078a08ff */
[----:B------:R-:W-:Y:S04]  /*bd10*/  STL [R1+0xf4], R86 ;  /* 0x0000f45601007387 */ /* 0x000fe80000100800 */
[----:B------:R-:W-:Y:S04]  /*bd20*/  STL [R1+0x138], R9 ;  /* 0x0001380901007387 */ /* 0x000fe80000100800 */
[----:B------:R1:W-:Y:S04]  /*bd30*/  STL [R1+0x140], R0 ;  /* 0x0001400001007387 */ /* 0x0003e80000100800 */
[----:B------:R-:W-:Y:S01]  /*bd40*/  STL [R1+0x838], R9 ;  /* 0x0008380901007387 */ /* 0x000fe20000100800 */
[----:B-1----:R-:W-:-:S03]  /*bd50*/  LEA.HI.X.SX32 R0, R13, R3, 0x1, P6 ;  /* 0x000000030d007211 */ /* 0x002fc600030f0eff */
[----:B------:R1:W-:Y:S01]  /*bd60*/  STL [R1+0x7e8], R86 ;  /* 0x0007e85601007387 */ /* 0x0003e20000100800 */
[----:B------:R-:W-:-:S03]  /*bd70*/  IMAD R18, R18, UR12, RZ ;  /* 0x0000000c12127c24 */ /* 0x000fc6000f8e02ff */
[----:B------:R-:W-:Y:S04]  /*bd80*/  STL [R1+0x8ac], R13 ;  /* 0x0008ac0d01007387 */ /* 0x000fe80000100800 */
[----:B------:R2:W-:Y:S01]  /*bd90*/  STL [R1+0x104], R0 ;  /* 0x0001040001007387 */ /* 0x0005e20000100800 */
[----:B------:R-:W-:Y:S01]  /*bda0*/  IMAD R19, R19, UR13, RZ ;  /* 0x0000000d13137c24 */ /* 0x000fe2000f8e02ff */
[----:B-1----:R-:W-:Y:S01]  /*bdb0*/  LEA R86, P6, R18, R70, 0x1 ;  /* 0x0000004612567211 */ /* 0x002fe200078c08ff */
[----:B------:R-:W-:Y:S01]  /*bdc0*/  IMAD R20, R20, UR14, RZ ;  /* 0x0000000e14147c24 */ /* 0x000fe2000f8e02ff */
[----:B------:R-:W-:Y:S01]  /*bdd0*/  STL [R1+0x830], R14 ;  /* 0x0008300e01007387 */ /* 0x000fe20000100800 */
[----:B--2---:R-:W-:-:S05]  /*bde0*/  LEA.HI.X.SX32 R0, R14, R3, 0x1, P1 ;  /* 0x000000030e007211 */ /* 0x004fca00008f0eff */
[----:B------:R1:W-:Y:S01]  /*bdf0*/  STL [R1+0x10c], R0 ;  /* 0x00010c0001007387 */ /* 0x0003e20000100800 */
[----:B------:R-:W-:Y:S01]  /*be00*/  LEA R71, P1, R19, R70, 0x1 ;  /* 0x0000004613477211 */ /* 0x000fe200078208ff */
[----:B------:R-:W-:Y:S02]  /*be10*/  IMAD R21, R21, UR15, RZ ;  /* 0x0000000f15157c24 */ /* 0x000fe4000f8e02ff */
[----:B------:R-:W-:Y:S01]  /*be20*/  STL [R1+0x84c], R15 ;  /* 0x00084c0f01007387 */ /* 0x000fe20000100800 */
[----:B-1----:R-:W-:-:S03]  /*be30*/  LEA.HI.X.SX32 R0, R15, R3, 0x1, P3 ;  /* 0x000000030f007211 */ /* 0x002fc600018f0eff */
[----:B------:R-:W-:Y:S01]  /*be40*/  STL [R1+0x148], R86 ;  /* 0x0001485601007387 */ /* 0x000fe20000100800 */
[-C--:B------:R-:W-:Y:S01]  /*be50*/  LEA R13, P3, R20, R70.reuse, 0x1 ;  /* 0x00000046140d7211 */ /* 0x080fe200078608ff */
[----:B------:R-:W-:Y:S01]  /*be60*/  IMAD R22, R22, UR16, RZ ;  /* 0x0000001016167c24 */ /* 0x000fe2000f8e02ff */
[----:B------:R-:W-:Y:S01]  /*be70*/  LEA.HI.X.SX32 R14, R16, R3, 0x1, P4 ;  /* 0x00000003100e7211 */ /* 0x000fe200020f0eff */
[----:B------:R1:W-:Y:S01]  /*be80*/  STL [R1+0x12c], R0 ;  /* 0x00012c0001007387 */ /* 0x0003e20000100800 */
[----:B------:R-:W-:-:S03]  /*be90*/  LEA R12, P4, R21, R70, 0x1 ;  /* 0x00000046150c7211 */ /* 0x000fc600078808ff */
[----:B------:R-:W-:Y:S01]  /*bea0*/  STL [R1+0x7f8], R86 ;  /* 0x0007f85601007387 */ /* 0x000fe20000100800 */
[----:B------:R-:W-:-:S03]  /*beb0*/  IMAD R23, R23, UR17, RZ ;  /* 0x0000001117177c24 */ /* 0x000fc6000f8e02ff */
[----:B------:R-:W-:Y:S01]  /*bec0*/  STL [R1+0x86c], R16 ;  /* 0x00086c1001007387 */ /* 0x000fe20000100800 */
[----:B-1----:R-:W-:-:S03]  /*bed0*/  LEA.HI.X.SX32 R0, R17, R3, 0x1, P5 ;  /* 0x0000000311007211 */ /* 0x002fc600028f0eff */
[----:B------:R-:W-:Y:S01]  /*bee0*/  STL [R1+0x150], R71 ;  /* 0x0001504701007387 */ /* 0x000fe20000100800 */
[----:B------:R-:W-:-:S03]  /*bef0*/  IMAD R24, R24, UR18, RZ ;  /* 0x0000001218187c24 */ /* 0x000fc6000f8e02ff */
[----:B------:R-:W-:Y:S01]  /*bf00*/  STL [R1+0x158], R13 ;  /* 0x0001580d01007387 */ /* 0x000fe20000100800 */
[----:B------:R-:W-:-:S03]  /*bf10*/  LEA R11, P5, R22, R70, 0x1 ;  /* 0x00000046160b7211 */ /* 0x000fc600078a08ff */
[----:B------:R1:W-:Y:S04]  /*bf20*/  STL [R1+0x7ec], R71 ;  /* 0x0007ec4701007387 */ /* 0x0003e80000100800 */
[----:B------:R-:W-:Y:S04]  /*bf30*/  STL [R1+0x134], R14 ;  /* 0x0001340e01007387 */ /* 0x000fe80000100800 */
[----:B------:R-:W-:Y:S01]  /*bf40*/  STL [R1+0x83c], R14 ;  /* 0x00083c0e01007387 */ /* 0x000fe20000100800 */
[----:B-1----:R-:W-:-:S03]  /*bf50*/  LEA.HI.X.SX32 R71, R18, R3, 0x1, P6 ;  /* 0x0000000312477211 */ /* 0x002fc600030f0eff */
[----:B------:R-:W-:Y:S01]  /*bf60*/  STL [R1+0x890], R17 ;  /* 0x0008901101007387 */ /* 0x000fe20000100800 */
[----:B------:R-:W-:-:S03]  /*bf70*/  LEA R10, P6, R23, R70, 0x1 ;  /* 0x00000046170a7211 */ /* 0x000fc600078c08ff */
[----:B------:R-:W-:Y:S01]  /*bf80*/  STL [R1+0x160], R12 ;  /* 0x0001600c01007387 */ /* 0x000fe20000100800 */
[----:B------:R-:W-:-:S03]  /*bf90*/  LEA.HI.X.SX32 R84, R19, R3, 0x1, P1 ;  /* 0x0000000313547211 */ /* 0x000fc600008f0eff */
[----:B------:R1:W-:Y:S01]  /*bfa0*/  STL [R1+0x13c], R0 ;  /* 0x00013c0001007387 */ /* 0x0003e20000100800 */
[----:B------:R-:W-:-:S03]  /*bfb0*/  IMAD R25, R25, UR19, RZ ;  /* 0x0000001319197c24 */ /* 0x000fc6000f8e02ff */
[----:B------:R-:W-:Y:S04]  /*bfc0*/  STL [R1+0x894], R12 ;  /* 0x0008940c01007387 */ /* 0x000fe80000100800 */
[----:B------:R-:W-:Y:S01]  /*bfd0*/  STL [R1+0x168], R11 ;  /* 0x0001680b01007387 */ /* 0x000fe20000100800 */
[----:B-1----:R-:W-:-:S03]  /*bfe0*/  LEA R0, P1, R24, R70, 0x1 ;  /* 0x0000004618007211 */ /* 0x002fc600078208ff */
[----:B------:R-:W-:Y:S01]  /*bff0*/  STL [R1+0x870], R11 ;  /* 0x0008700b01007387 */ /* 0x000fe20000100800 */
[----:B------:R-:W-:-:S03]  /*c000*/  LEA.HI.X.SX32 R2, R20, R3, 0x1, P3 ;  /* 0x0000000314027211 */ /* 0x000fc600018f0eff */
[----:B------:R-:W-:Y:S04]  /*c010*/  STL [R1+0x834], R19 ;  /* 0x0008341301007387 */ /* 0x000fe80000100800 */
[----:B------:R-:W-:Y:S04]  /*c020*/  STL [R1+0x170], R10 ;  /* 0x0001700a01007387 */ /* 0x000fe80000100800 */
[----:B------:R-:W-:Y:S04]  /*c030*/  STL [R1+0x850], R10 ;  /* 0x0008500a01007387 */ /* 0x000fe80000100800 */
[----:B------:R1:W-:Y:S04]  /*c040*/  STL [R1+0x178], R0 ;  /* 0x0001780001007387 */ /* 0x0003e80000100800 */
[----:B------:R-:W-:Y:S04]  /*c050*/  STL [R1+0x144], R71 ;  /* 0x0001444701007387 */ /* 0x000fe80000100800 */
[----:B------:R-:W-:Y:S01]  /*c060*/  STL [R1+0x7fc], R71 ;  /* 0x0007fc4701007387 */ /* 0x000fe20000100800 */
[----:B-1----:R-:W-:-:S03]  /*c070*/  LEA R0, P3, R25, R70, 0x1 ;  /* 0x0000004619007211 */ /* 0x002fc600078608ff */
[----:B------:R-:W-:Y:S04]  /*c080*/  STL [R1+0x854], R20 ;  /* 0x0008541401007387 */ /* 0x000fe80000100800 */
[----:B------:R-:W-:Y:S04]  /*c090*/  STL [R1+0x154], R2 ;  /* 0x0001540201007387 */ /* 0x000fe80000100800 */
[----:B------:R-:W-:Y:S04]  /*c0a0*/  STL [R1+0x14c], R84 ;  /* 0x00014c5401007387 */ /* 0x000fe80000100800 */
[----:B------:R-:W-:Y:S04]  /*c0b0*/  STL [R1+0x7f0], R84 ;  /* 0x0007f05401007387 */ /* 0x000fe80000100800 */
[----:B------:R1:W-:Y:S01]  /*c0c0*/  STL [R1+0x180], R0 ;  /* 0x0001800001007387 */ /* 0x0003e20000100800 */
[----:B------:R-:W-:-:S03]  /*c0d0*/  IMAD R26, R26, UR22, RZ ;  /* 0x000000161a1a7c24 */ /* 0x000fc6000f8e02ff */
[----:B------:R-:W-:Y:S01]  /*c0e0*/  STL [R1+0x874], R21 ;  /* 0x0008741501007387 */ /* 0x000fe20000100800 */
[----:B-1----:R-:W-:-:S05]  /*c0f0*/  LEA.HI.X.SX32 R0, R21, R3, 0x1, P4 ;  /* 0x0000000315007211 */ /* 0x002fca00020f0eff */
[----:B------:R1:W-:Y:S01]  /*c100*/  STL [R1+0x15c], R0 ;  /* 0x00015c0001007387 */ /* 0x0003e20000100800 */
[----:B------:R-:W-:Y:S01]  /*c110*/  LEA R69, P4, R26, R70, 0x1 ;  /* 0x000000461a457211 */ /* 0x000fe200078808ff */
[----:B------:R-:W-:Y:S02]  /*c120*/  IMAD R27, R27, UR23, RZ ;  /* 0x000000171b1b7c24 */ /* 0x000fe4000f8e02ff */
[----:B------:R-:W-:Y:S01]  /*c130*/  STL [R1+0x898], R22 ;  /* 0x0008981601007387 */ /* 0x000fe20000100800 */
[----:B-1----:R-:W-:-:S05]  /*c140*/  LEA.HI.X.SX32 R0, R22, R3, 0x1, P5 ;  /* 0x0000000316007211 */ /* 0x002fca00028f0eff */
[----:B------:R1:W-:Y:S01]  /*c150*/  STL [R1+0x164], R0 ;  /* 0x0001640001007387 */ /* 0x0003e20000100800 */
[----:B------:R-:W-:-:S03]  /*c160*/  LEA R82, P5, R27, R70, 0x1 ;  /* 0x000000461b527211 */ /* 0x000fc600078a08ff */
[----:B------:R-:W-:Y:S01]  /*c170*/  STL [R1+0x188], R69 ;  /* 0x0001884501007387 */ /* 0x000fe20000100800 */
[----:B-1----:R-:W-:-:S03]  /*c180*/  LEA.HI.X.SX32 R0, R23, R3, 0x1, P6 ;  /* 0x0000000317007211 */ /* 0x002fc600030f0eff */
[----:B------:R-:W-:Y:S01]  /*c190*/  STL [R1+0x7f4], R69 ;  /* 0x0007f44501007387 */ /* 0x000fe20000100800 */
[----:B------:R-:W-:-:S03]  /*c1a0*/  IMAD R28, R28, UR24, RZ ;  /* 0x000000181c1c7c24 */ /* 0x000fc6000f8e02ff */
[----:B------:R1:W-:Y:S01]  /*c1b0*/  STL [R1+0x16c], R0 ;  /* 0x00016c0001007387 */ /* 0x0003e20000100800 */
[----:B------:R-:W-:Y:S01]  /*c1c0*/  IMAD R29, R29, UR25, RZ ;  /* 0x000000191d1d7c24 */ /* 0x000fe2000f8e02ff */
[-C--:B------:R-:W-:Y:S02]  /*c1d0*/  LEA R8, P6, R28, R70.reuse, 0x1 ;  /* 0x000000461c087211 */ /* 0x080fe400078c08ff */
[----:B------:R-:W-:Y:S01]  /*c1e0*/  STL [R1+0x190], R82 ;  /* 0x0001905201007387 */ /* 0x000fe20000100800 */
[----:B------:R-:W-:Y:S01]  /*c1f0*/  IMAD R30, R30, UR26, RZ ;  /* 0x0000001a1e1e7c24 */ /* 0x000fe2000f8e02ff */
[----:B-1----:R-:W-:Y:S02]  /*c200*/  LEA.HI.X.SX32 R0, R24, R3, 0x1, P1 ;  /* 0x0000000318007211 */ /* 0x002fe400008f0eff */
[----:B------:R-:W-:Y:S01]  /*c210*/  STL [R1+0x800], R82 ;  /* 0x0008005201007387 */ /* 0x000fe20000100800 */
[----:B------:R-:W-:Y:S01]  /*c220*/  IMAD R31, R31, UR27, RZ ;  /* 0x0000001b1f1f7c24 */ /* 0x000fe2000f8e02ff */
[----:B------:R-:W-:-:S02]  /*c230*/  LEA R7, P1, R29, R70, 0x1 ;  /* 0x000000461d077211 */ /* 0x000fc400078208ff */
[----:B------:R1:W-:Y:S01]  /*c240*/  STL [R1+0x174], R0 ;  /* 0x0001740001007387 */ /* 0x0003e20000100800 */
[----:B------:R-:W-:-:S03]  /*c250*/  LEA.HI.X.SX32 R85, R26, R3, 0x1, P4 ;  /* 0x000000031a557211 */ /* 0x000fc600020f0eff */
[----:B------:R-:W-:Y:S01]  /*c260*/  STL [R1+0x198], R8 ;  /* 0x0001980801007387 */ /* 0x000fe20000100800 */
[----:B-1----:R-:W-:Y:S02]  /*c270*/  LEA.HI.X.SX32 R0, R25, R3, 0x1, P3 ;  /* 0x0000000319007211 */ /* 0x002fe400018f0eff */
[-C--:B------:R-:W-:Y:S01]  /*c280*/  LEA R6, P3, R30, R70.reuse, 0x1 ;  /* 0x000000461e067211 */ /* 0x080fe200078608ff */
[----:B------:R-:W-:Y:S02]  /*c290*/  IMAD R32, R32, UR28, RZ ;  /* 0x0000001c20207c24 */ /* 0x000fe4000f8e02ff */
[----:B------:R1:W-:Y:S04]  /*c2a0*/  STL [R1+0x17c], R0 ;  /* 0x00017c0001007387 */ /* 0x0003e80000100800 */
[----:B------:R-:W-:Y:S04]  /*c2b0*/  STL [R1+0x1a0], R7 ;  /* 0x0001a00701007387 */ /* 0x000fe80000100800 */
[----:B------:R-:W-:Y:S01]  /*c2c0*/  STL [R1+0x89c], R7 ;  /* 0x00089c0701007387 */ /* 0x000fe20000100800 */
[----:B-1----:R-:W-:-:S03]  /*c2d0*/  LEA R0, P4, R31, R70, 0x1 ;  /* 0x000000461f007211 */ /* 0x002fc600078808ff */
[----:B------:R-:W-:Y:S01]  /*c2e0*/  STL [R1+0x858], R26 ;  /* 0x0008581a01007387 */ /* 0x000fe20000100800 */
[----:B------:R-:W-:-:S03]  /*c2f0*/  LEA.HI.X.SX32 R83, R27, R3, 0x1, P5 ;  /* 0x000000031b537211 */ /* 0x000fc600028f0eff */
[----:B------:R-:W-:Y:S01]  /*c300*/  STL [R1+0x1a8], R6 ;  /* 0x0001a80601007387 */ /* 0x000fe20000100800 */
[----:B------:R-:W-:-:S03]  /*c310*/  IMAD R33, R33, UR29, RZ ;  /* 0x0000001d21217c24 */ /* 0x000fc6000f8e02ff */
[----:B------:R-:W-:Y:S04]  /*c320*/  STL [R1+0x878], R6 ;  /* 0x0008780601007387 */ /* 0x000fe80000100800 */
[----:B------:R1:W-:Y:S01]  /*c330*/  STL [R1+0x1b0], R0 ;  /* 0x0001b00001007387 */ /* 0x0003e20000100800 */
[----:B------:R-:W-:-:S03]  /*c340*/  LEA.HI.X.SX32 R2, R28, R3, 0x1, P6 ;  /* 0x000000031c027211 */ /* 0x000fc600030f0eff */
[----:B------:R-:W-:Y:S01]  /*c350*/  STL [R1+0x87c], R27 ;  /* 0x00087c1b01007387 */ /* 0x000fe20000100800 */
[----:B-1----:R-:W-:-:S03]  /*c360*/  LEA R0, P5, R32, R70, 0x1 ;  /* 0x0000004620007211 */ /* 0x002fc600078a08ff */
[----:B------:R-:W-:Y:S04]  /*c370*/  STL [R1+0x184], R85 ;  /* 0x0001845501007387 */ /* 0x000fe80000100800 */
[----:B------:R-:W-:Y:S04]  /*c380*/  STL [R1+0x804], R85 ;  /* 0x0008045501007387 */ /* 0x000fe80000100800 */
[----:B------:R1:W-:Y:S01]  /*c390*/  STL [R1+0x1b8], R0 ;  /* 0x0001b80001007387 */ /* 0x0003e20000100800 */
[----:B------:R-:W-:-:S03]  /*c3a0*/  LEA.HI.X.SX32 R4, R29, R3, 0x1, P1 ;  /* 0x000000031d047211 */ /* 0x000fc600008f0eff */
[----:B------:R-:W-:Y:S04]  /*c3b0*/  STL [R1+0x8a0], R28 ;  /* 0x0008a01c01007387 */ /* 0x000fe80000100800 */
[----:B------:R2:W-:Y:S01]  /*c3c0*/  STL [R1+0x194], R2 ;  /* 0x0001940201007387 */ /* 0x0005e20000100800 */
[----:B-1----:R-:W-:-:S03]  /*c3d0*/  LEA R0, P6, R33, R70, 0x1 ;  /* 0x0000004621007211 */ /* 0x002fc600078c08ff */
[----:B------:R-:W-:Y:S01]  /*c3e0*/  STL [R1+0x18c], R83 ;  /* 0x00018c5301007387 */ /* 0x000fe20000100800 */
[----:B------:R-:W-:-:S03]  /*c3f0*/  IMAD R34, R34, UR30, RZ ;  /* 0x0000001e22227c24 */ /* 0x000fc6000f8e02ff */
[----:B------:R-:W-:Y:S04]  /*c400*/  STL [R1+0x808], R83 ;  /* 0x0008085301007387 */ /* 0x000fe80000100800 */
[----:B------:R1:W-:Y:S01]  /*c410*/  STL [R1+0x1c0], R0 ;  /* 0x0001c00001007387 */ /* 0x0003e20000100800 */
[----:B--2---:R-:W-:-:S03]  /*c420*/  LEA R2, P1, R34, R70, 0x1 ;  /* 0x0000004622027211 */ /* 0x004fc600078208ff */
[----:B------:R-:W-:Y:S01]  /*c430*/  STL [R1+0x19c], R4 ;  /* 0x00019c0401007387 */ /* 0x000fe20000100800 */
[----:B-1----:R-:W-:-:S03]  /*c440*/  LEA.HI.X.SX32 R0, R30, R3, 0x1, P3 ;  /* 0x000000031e007211 */ /* 0x002fc600018f0eff */
[----:B------:R-:W-:Y:S01]  /*c450*/  STL [R1+0x818], R30 ;  /* 0x0008181e01007387 */ /* 0x000fe20000100800 */
[----:B------:R-:W-:-:S03]  /*c460*/  IMAD R36, R36, UR32, RZ ;  /* 0x0000002024247c24 */ /* 0x000fc6000f8e02ff */
[----:B------:R1:W-:Y:S01]  /*c470*/  STL [R1+0x1a4], R0 ;  /* 0x0001a40001007387 */ /* 0x0003e20000100800 */
[----:B------:R-:W-:-:S03]  /*c480*/  IMAD R35, R35, UR31, RZ ;  /* 0x0000001f23237c24 */ /* 0x000fc6000f8e02ff */
[----:B------:R-:W-:Y:S01]  /*c490*/  STL [R1+0x840], R31 ;  /* 0x0008401f01007387 */ /* 0x000fe20000100800 */
[----:B-1----:R-:W-:-:S03]  /*c4a0*/  LEA.HI.X.SX32 R0, R31, R3, 0x1, P4 ;  /* 0x000000031f007211 */ /* 0x002fc600020f0eff */
[----:B------:R-:W-:Y:S01]  /*c4b0*/  STL [R1+0x1c8], R2 ;  /* 0x0001c80201007387 */ /* 0x000fe20000100800 */
[----:B------:R-:W-:-:S03]  /*c4c0*/  LEA R80, P3, R35, R70, 0x1 ;  /* 0x0000004623507211 */ /* 0x000fc600078608ff */
[----:B------:R1:W-:Y:S04]  /*c4d0*/  STL [R1+0x1ac], R0 ;  /* 0x0001ac0001007387 */ /* 0x0003e80000100800 */
[----:B------:R2:W-:Y:S01]  /*c4e0*/  STL [R1+0x80c], R2 ;  /* 0x00080c0201007387 */ /* 0x0005e20000100800 */
[----:B------:R-:W-:-:S03]  /*c4f0*/  IMAD R37, R37, UR33, RZ ;  /* 0x0000002125257c24 */ /* 0x000fc6000f8e02ff */
[----:B------:R-:W-:Y:S01]  /*c500*/  STL [R1+0x85c], R32 ;  /* 0x00085c2001007387 */ /* 0x000fe20000100800 */
[----:B-1----:R-:W-:Y:S02]  /*c510*/  LEA.HI.X.SX32 R0, R32, R3, 0x1, P5 ;  /* 0x0000000320007211 */ /* 0x002fe400028f0eff */
[----:B--2---:R-:W-:Y:S01]  /*c520*/  LEA R2, P4, R36, R70, 0x1 ;  /* 0x0000004624027211 */ /* 0x004fe200078808ff */
[----:B------:R-:W-:-:S04]  /*c530*/  IMAD R38, R38, UR34, RZ ;  /* 0x0000002226267c24 */ /* 0x000fc8000f8e02ff */
[----:B------:R1:W-:Y:S01]  /*c540*/  STL [R1+0x1d8], R2 ;  /* 0x0001d80201007387 */ /* 0x0003e20000100800 */
[----:B------:R-:W-:-:S03]  /*c550*/  IMAD R39, R39, UR35, RZ ;  /* 0x0000002327277c24 */ /* 0x000fc6000f8e02ff */
[----:B------:R-:W-:Y:S04]  /*c560*/  STL [R1+0x1d0], R80 ;  /* 0x0001d05001007387 */ /* 0x000fe80000100800 */
[----:B------:R2:W-:Y:S01]  /*c570*/  STL [R1+0x1b4], R0 ;  /* 0x0001b40001007387 */ /* 0x0005e20000100800 */
[----:B-1----:R-:W-:-:S03]  /*c580*/  LEA.HI.X.SX32 R2, R33, R3, 0x1, P6 ;  /* 0x0000000321027211 */ /* 0x002fc600030f0eff */
[----:B------:R-:W-:Y:S01]  /*c590*/  STL [R1+0x810], R80 ;  /* 0x0008105001007387 */ /* 0x000fe20000100800 */
[-C--:B------:R-:W-:Y:S02]  /*c5a0*/  LEA R32, P6, R38, R70.reuse, 0x1 ;  /* 0x0000004626207211 */ /* 0x080fe400078c08ff */
[-C--:B--2---:R-:W-:Y:S01]  /*c5b0*/  LEA R0, P5, R37, R70.reuse, 0x1 ;  /* 0x0000004625007211 */ /* 0x084fe200078a08ff */
[----:B------:R-:W-:Y:S01]  /*c5c0*/  STL [R1+0x880], R33 ;  /* 0x0008802101007387 */ /* 0x000fe20000100800 */
[-C--:B------:R-:W-:Y:S02]  /*c5d0*/  LEA.HI.X.SX32 R68, R34, R3.reuse, 0x1, P1 ;  /* 0x0000000322447211 */ /* 0x080fe400008f0eff */
[----:B------:R-:W-:Y:S01]  /*c5e0*/  LEA R31, P1, R39, R70, 0x1 ;  /* 0x00000046271f7211 */ /* 0x000fe200078208ff */
[----:B------:R1:W-:Y:S04]  /*c5f0*/  STL [R1+0x1e0], R0 ;  /* 0x0001e00001007387 */ /* 0x0003e80000100800 */
[----:B------:R2:W-:Y:S04]  /*c600*/  STL [R1+0x8a4], R34 ;  /* 0x0008a42201007387 */ /* 0x0005e80000100800 */
[----:B------:R-:W-:Y:S04]  /*c610*/  STL [R1+0x1bc], R2 ;  /* 0x0001bc0201007387 */ /* 0x000fe80000100800 */
[----:B------:R-:W-:Y:S04]  /*c620*/  STL [R1+0x1e8], R32 ;  /* 0x0001e82001007387 */ /* 0x000fe80000100800 */
[----:B------:R3:W-:Y:S04]  /*c630*/  STL [R1+0x884], R32 ;  /* 0x0008842001007387 */ /* 0x0007e80000100800 */
[----:B------:R-:W-:Y:S04]  /*c640*/  STL [R1+0x814], R2 ;  /* 0x0008140201007387 */ /* 0x000fe80000100800 */
[----:B------:R-:W-:Y:S04]  /*c650*/  STL [R1+0x1f0], R31 ;  /* 0x0001f01f01007387 */ /* 0x000fe80000100800 */
[----:B------:R4:W-:Y:S04]  /*c660*/  STL [R1+0x860], R31 ;  /* 0x0008601f01007387 */ /* 0x0009e80000100800 */
[----:B------:R-:W4:Y:S04]  /*c670*/  LDL R5, [R1+0xbc] ;  /* 0x0000bc0001057983 */ /* 0x000f280000100800 */
[----:B------:R-:W4:Y:S01]  /*c680*/  LDL R4, [R1+0xc0] ;  /* 0x0000c00001047983 */ /* 0x000f220000100800 */
[----:B------:R-:W-:Y:S01]  /*c690*/  IMAD R40, R40, UR36, RZ ;  /* 0x0000002428287c24 */ /* 0x000fe2000f8e02ff */
[----:B------:R-:W-:Y:S01]  /*c6a0*/  LEA.HI.X.SX32 R81, R35, R3, 0x1, P3 ;  /* 0x0000000323517211 */ /* 0x000fe200018f0eff */
[----:B------:R-:W-:-:S03]  /*c6b0*/  IMAD R41, R41, UR37, RZ ;  /* 0x0000002529297c24 */ /* 0x000fc6000f8e02ff */
[----:B-1----:R-:W-:Y:S01]  /*c6c0*/  LEA R0, P3, R40, R70, 0x1 ;  /* 0x0000004628007211 */ /* 0x002fe200078608ff */
[----:B------:R-:W-:Y:S01]  /*c6d0*/  IMAD R42, R42, UR38, RZ ;  /* 0x000000262a2a7c24 */ /* 0x000fe2000f8e02ff */
[----:B--2---:R-:W-:-:S03]  /*c6e0*/  LEA.HI.X.SX32 R34, R36, R3, 0x1, P4 ;  /* 0x0000000324227211 */ /* 0x004fc600020f0eff */
[----:B------:R-:W-:Y:S01]  /*c6f0*/  STL [R1+0x1f8], R0 ;  /* 0x0001f80001007387 */ /* 0x000fe20000100800 */
[----:B------:R-:W-:-:S03]  /*c700*/  LEA R85, P4, R41, R70, 0x1 ;  /* 0x0000004629557211 */ /* 0x000fc600078808ff */
[----:B------:R-:W-:Y:S01]  /*c710*/  STL [R1+0x1c4], R68 ;  /* 0x0001c44401007387 */ /* 0x000fe20000100800 */
[----:B------:R-:W-:Y:S01]  /*c720*/  IMAD R43, R43, UR39, RZ ;  /* 0x000000272b2b7c24 */ /* 0x000fe2000f8e02ff */
[----:B---3--:R-:W-:Y:S02]  /*c730*/  LEA.HI.X.SX32 R32, R37, R3, 0x1, P5 ;  /* 0x0000000325207211 */ /* 0x008fe400028f0eff */
[----:B------:R-:W-:Y:S01]  /*c740*/  STL [R1+0x81c], R68 ;  /* 0x00081c4401007387 */ /* 0x000fe20000100800 */
[----:B------:R-:W-:-:S03]  /*c750*/  IMAD R44, R44, UR40, RZ ;  /* 0x000000282c2c7c24 */ /* 0x000fc6000f8e02ff */
[----:B------:R-:W-:Y:S01]  /*c760*/  STL [R1+0x820], R36 ;  /* 0x0008202401007387 */ /* 0x000fe20000100800 */
[----:B------:R-:W-:-:S03]  /*c770*/  LEA R93, P5, R42, R70, 0x1 ;  /* 0x000000462a5d7211 */ /* 0x000fc600078a08ff */
[----:B------:R-:W-:Y:S01]  /*c780*/  STL [R1+0x1cc], R81 ;  /* 0x0001cc5101007387 */ /* 0x000fe20000100800 */
[----:B------:R-:W-:Y:S01]  /*c790*/  IMAD R45, R45, UR41, RZ ;  /* 0x000000292d2d7c24 */ /* 0x000fe2000f8e02ff */
[----:B----4-:R-:W-:Y:S02]  /*c7a0*/  LEA.HI.X.SX32 R31, R38, R3, 0x1, P6 ;  /* 0x00000003261f7211 */ /* 0x010fe400030f0eff */
[----:B------:R-:W-:Y:S01]  /*c7b0*/  STL [R1+0x1d4], R34 ;  /* 0x0001d42201007387 */ /* 0x000fe20000100800 */
[----:B------:R-:W-:-:S03]  /*c7c0*/  IMAD R46, R46, UR42, RZ ;  /* 0x0000002a2e2e7c24 */ /* 0x000fc6000f8e02ff */
[----:B------:R-:W-:Y:S01]  /*c7d0*/  STL [R1+0x824], R81 ;  /* 0x0008245101007387 */ /* 0x000fe20000100800 */
[----:B------:R-:W-:-:S03]  /*c7e0*/  LEA R78, P6, R43, R70, 0x1 ;  /* 0x000000462b4e7211 */ /* 0x000fc600078c08ff */
[----:B------:R1:W-:Y:S01]  /*c7f0*/  STL [R1+0x844], R37 ;  /* 0x0008442501007387 */ /* 0x0003e20000100800 */
[----:B------:R-:W-:-:S03]  /*c800*/  IMAD R47, R47, UR43, RZ ;  /* 0x0000002b2f2f7c24 */ /* 0x000fc6000f8e02ff */
[----:B------:R-:W-:Y:S01]  /*c810*/  STL [R1+0x200], R85 ;  /* 0x0002005501007387 */ /* 0x000fe20000100800 */
[----:B------:R-:W-:-:S03]  /*c820*/  IMAD R48, R48, UR44, RZ ;  /* 0x0000002c30307c24 */ /* 0x000fc6000f8e02ff */
[----:B------:R-:W-:Y:S01]  /*c830*/  STL [R1+0x1dc], R32 ;  /* 0x0001dc2001007387 */ /* 0x000fe20000100800 */
[----:B-1----:R-:W-:-:S03]  /*c840*/  LEA.HI.X.SX32 R37, R39, R3, 0x1, P1 ;  /* 0x0000000327257211 */ /* 0x002fc600008f0eff */
[----:B------:R1:W-:Y:S01]  /*c850*/  STL [R1+0x828], R85 ;  /* 0x0008285501007387 */ /* 0x0003e20000100800 */
[----:B------:R-:W-:-:S03]  /*c860*/  LEA R7, P1, R44, R70, 0x1 ;  /* 0x000000462c077211 */ /* 0x000fc600078208ff */
[----:B------:R-:W-:Y:S01]  /*c870*/  STL [R1+0x208], R93 ;  /* 0x0002085d01007387 */ /* 0x000fe20000100800 */
[----:B------:R-:W-:-:S03]  /*c880*/  LEA.HI.X.SX32 R83, R41, R3, 0x1, P4 ;  /* 0x0000000329537211 */ /* 0x000fc600020f0eff */
[----:B------:R-:W-:Y:S01]  /*c890*/  STL [R1+0x1e4], R31 ;  /* 0x0001e41f01007387 */ /* 0x000fe20000100800 */
[-C--:B-1----:R-:W-:Y:S02]  /*c8a0*/  LEA.HI.X.SX32 R85, R40, R3.reuse, 0x1, P3 ;  /* 0x0000000328557211 */ /* 0x082fe400018f0eff */
[-C--:B------:R-:W-:Y:S01]  /*c8b0*/  LEA R27, P3, R45, R70.reuse, 0x1 ;  /* 0x000000462d1b7211 */ /* 0x080fe200078608ff */
[----:B------:R-:W-:Y:S01]  /*c8c0*/  STL [R1+0x1ec], R37 ;  /* 0x0001ec2501007387 */ /* 0x000fe20000100800 */
[-C--:B------:R-:W-:Y:S01]  /*c8d0*/  LEA R20, P4, R46, R70.reuse, 0x1 ;  /* 0x000000462e147211 */ /* 0x080fe200078808ff */
[----:B------:R-:W-:Y:S01]  /*c8e0*/  IMAD R49, R49, UR45, RZ ;  /* 0x0000002d31317c24 */ /* 0x000fe2000f8e02ff */
[-C--:B------:R-:W-:Y:S01]  /*c8f0*/  LEA.HI.X.SX32 R0, R42, R3.reuse, 0x1, P5 ;  /* 0x000000032a007211 */ /* 0x080fe200028f0eff */
[----:B------:R-:W-:Y:S01]  /*c900*/  STL [R1+0x210], R78 ;  /* 0x0002104e01007387 */ /* 0x000fe20000100800 */
[-C--:B------:R-:W-:Y:S01]  /*c910*/  LEA R9, P5, R47, R70.reuse, 0x1 ;  /* 0x000000462f097211 */ /* 0x080fe200078a08ff */
[----:B------:R-:W-:Y:S01]  /*c920*/  IMAD R50, R50, UR46, RZ ;  /* 0x0000002e32327c24 */ /* 0x000fe2000f8e02ff */
[----:B------:R-:W-:Y:S01]  /*c930*/  LEA.HI.X.SX32 R79, R43, R3, 0x1, P6 ;  /* 0x000000032b4f7211 */ /* 0x000fe200030f0eff */
[----:B------:R-:W-:Y:S01]  /*c940*/  STL [R1+0x218], R7 ;  /* 0x0002180701007387 */ /* 0x000fe20000100800 */
[----:B------:R-:W-:-:S03]  /*c950*/  LEA R36, P6, R48, R70, 0x1 ;  /* 0x0000004630247211 */ /* 0x000fc600078c08ff */
[----:B------:R-:W-:Y:S01]  /*c960*/  STL [R1+0x1f4], R85 ;  /* 0x0001f45501007387 */ /* 0x000fe20000100800 */
[----:B------:R-:W-:-:S03]  /*c970*/  LEA.HI.X.SX32 R28, R44, R3, 0x1, P1 ;  /* 0x000000032c1c7211 */ /* 0x000fc600008f0eff */
[----:B------:R-:W-:Y:S01]  /*c980*/  STL [R1+0x220], R27 ;  /* 0x0002201b01007387 */ /* 0x000fe20000100800 */
[----:B------:R-:W-:Y:S01]  /*c990*/  IMAD R51, R51, UR47, RZ ;  /* 0x0000002f33337c24 */ /* 0x000fe2000f8e02ff */
[-C--:B------:R-:W-:Y:S02]  /*c9a0*/  LEA R71, P1, R49, R70.reuse, 0x1 ;  /* 0x0000004631477211 */ /* 0x080fe400078208ff */
[----:B------:R-:W-:Y:S01]  /*c9b0*/  STL [R1+0x1fc], R83 ;  /* 0x0001fc5301007387 */ /* 0x000fe20000100800 */
[----:B------:R-:W-:Y:S01]  /*c9c0*/  IMAD R52, R52, UR48, RZ ;  /* 0x0000003034347c24 */ /* 0x000fe2000f8e02ff */
[----:B------:R-:W-:Y:S02]  /*c9d0*/  LEA.HI.X.SX32 R33, R45, R3, 0x1, P3 ;  /* 0x000000032d217211 */ /* 0x000fe400018f0eff */
[----:B------:R-:W-:Y:S01]  /*c9e0*/  STL [R1+0x228], R20 ;  /* 0x0002281401007387 */ /* 0x000fe20000100800 */
[----:B------:R-:W-:-:S03]  /*c9f0*/  LEA R91, P3, R50, R70, 0x1 ;  /* 0x00000046325b7211 */ /* 0x000fc600078608ff */
[----:B------:R-:W-:Y:S01]  /*ca00*/  STL [R1+0x230], R9 ;  /* 0x0002300901007387 */ /* 0x000fe20000100800 */
[----:B------:R-:W-:Y:S01]  /*ca10*/  IMAD R53, R53, UR49, RZ ;  /* 0x0000003135357c24 */ /* 0x000fe2000f8e02ff */
[-C--:B------:R-:W-:Y:S02]  /*ca20*/  LEA.HI.X.SX32 R26, R46, R3.reuse, 0x1, P4 ;  /* 0x000000032e1a7211 */ /* 0x080fe400020f0eff */
[----:B------:R-:W-:Y:S01]  /*ca30*/  STL [R1+0x204], R0 ;  /* 0x0002040001007387 */ /* 0x000fe20000100800 */
[----:B------:R-:W-:-:S03]  /*ca40*/  LEA.HI.X.SX32 R14, R47, R3, 0x1, P5 ;  /* 0x000000032f0e7211 */ /* 0x000fc600028f0eff */
[----:B------:R-:W-:Y:S01]  /*ca50*/  STL [R1+0x238], R36 ;  /* 0x0002382401007387 */ /* 0x000fe20000100800 */
[----:B------:R-:W-:Y:S01]  /*ca60*/  IMAD R54, R54, UR50, RZ ;  /* 0x0000003236367c24 */ /* 0x000fe2000f8e02ff */
[-C--:B------:R-:W-:Y:S02]  /*ca70*/  LEA R76, P4, R51, R70.reuse, 0x1 ;  /* 0x00000046334c7211 */ /* 0x080fe400078808ff */
[----:B------:R-:W-:Y:S01]  /*ca80*/  STL [R1+0x20c], R79 ;  /* 0x00020c4f01007387 */ /* 0x000fe20000100800 */
[----:B------:R-:W-:Y:S01]  /*ca90*/  IMAD R55, R55, UR51, RZ ;  /* 0x0000003337377c24 */ /* 0x000fe2000f8e02ff */
[----:B------:R-:W-:Y:S02]  /*caa0*/  LEA R22, P5, R52, R70, 0x1 ;  /* 0x0000004634167211 */ /* 0x000fe400078a08ff */
[----:B------:R1:W-:Y:S01]  /*cab0*/  STL [R1+0x214], R28 ;  /* 0x0002141c01007387 */ /* 0x0003e20000100800 */
[----:B------:R-:W-:-:S03]  /*cac0*/  LEA.HI.X.SX32 R81, R48, R3, 0x1, P6 ;  /* 0x0000000330517211 */ /* 0x000fc600030f0eff */
[----:B------:R-:W-:Y:S01]  /*cad0*/  STL [R1+0x240], R71 ;  /* 0x0002404701007387 */ /* 0x000fe20000100800 */
[----:B------:R-:W-:Y:S01]  /*cae0*/  IMAD R56, R56, UR52, RZ ;  /* 0x0000003438387c24 */ /* 0x000fe2000f8e02ff */
[----:B------:R-:W-:Y:S02]  /*caf0*/  LEA R21, P6, R53, R70, 0x1 ;  /* 0x0000004635157211 */ /* 0x000fe400078c08ff */
[----:B------:R-:W-:Y:S01]  /*cb00*/  STL [R1+0x21c], R33 ;  /* 0x00021c2101007387 */ /* 0x000fe20000100800 */
[----:B------:R-:W-:-:S03]  /*cb10*/  LEA.HI.X.SX32 R82, R49, R3, 0x1, P1 ;  /* 0x0000000331527211 */ /* 0x000fc600008f0eff */
[----:B------:R-:W-:Y:S01]  /*cb20*/  STL [R1+0x248], R91 ;  /* 0x0002485b01007387 */ /* 0x000fe20000100800 */
[----:B------:R-:W-:-:S03]  /*cb30*/  LEA R15, P1, R54, R70, 0x1 ;  /* 0x00000046360f7211 */ /* 0x000fc600078208ff */
[----:B------:R-:W-:Y:S01]  /*cb40*/  STL [R1+0x224], R26 ;  /* 0x0002241a01007387 */ /* 0x000fe20000100800 */
[----:B------:R-:W-:Y:S01]  /*cb50*/  LEA.HI.X.SX32 R92, R50, R3, 0x1, P3 ;  /* 0x00000003325c7211 */ /* 0x000fe200018f0eff */
[----:B------:R-:W-:Y:S02]  /*cb60*/  IMAD R57, R57, UR53, RZ ;  /* 0x0000003539397c24 */ /* 0x000fe4000f8e02ff */
[----:B------:R-:W-:Y:S01]  /*cb70*/  STL [R1+0x22c], R14 ;  /* 0x00022c0e01007387 */ /* 0x000fe20000100800 */
[----:B------:R-:W-:-:S03]  /*cb80*/  LEA R24, P3, R55, R70, 0x1 ;  /* 0x0000004637187211 */ /* 0x000fc600078608ff */
[----:B------:R-:W-:Y:S01]  /*cb90*/  STL [R1+0x250], R76 ;  /* 0x0002504c01007387 */ /* 0x000fe20000100800 */
[----:B------:R-:W-:Y:S01]  /*cba0*/  LEA.HI.X.SX32 R77, R51, R3, 0x1, P4 ;  /* 0x00000003334d7211 */ /* 0x000fe200020f0eff */
[----:B------:R-:W-:Y:S02]  /*cbb0*/  IMAD R58, R58, UR54, RZ ;  /* 0x000000363a3a7c24 */ /* 0x000fe4000f8e02ff */
[----:B------:R2:W-:Y:S01]  /*cbc0*/  STL [R1+0x258], R22 ;  /* 0x0002581601007387 */ /* 0x0005e20000100800 */
        /* <DEDUP_REMOVED lines=12> */
[----:B------:R-:W-:-:S03]  /*cc90*/  LEA.HI.X.SX32 R10, R54, R3, 0x1, P1 ;  /* 0x00000003360a7211 */ /* 0x000fc600008f0eff */
[----:B------:R-:W-:Y:S01]  /*cca0*/  STL [R1+0x244], R92 ;  /* 0x0002445c01007387 */ /* 0x000fe20000100800 */
[----:B------:R-:W-:Y:S01]  /*ccb0*/  IMAD R61, R61, UR57, RZ ;  /* 0x000000393d3d7c24 */ /* 0x000fe2000f8e02ff */
[----:B------:R-:W-:Y:S02]  /*ccc0*/  LEA.HI.X.SX32 R25, R55, R3, 0x1, P3 ;  /* 0x0000000337197211 */ /* 0x000fe400018f0eff */
[----:B------:R-:W-:Y:S01]  /*ccd0*/  STL [R1+0x278], R30 ;  /* 0x0002781e01007387 */ /* 0x000fe20000100800 */
[----:B------:R-:W-:-:S03]  /*cce0*/  LEA R73, P1, R59, R70, 0x1 ;  /* 0x000000463b497211 */ /* 0x000fc600078208ff */
[----:B------:R-:W-:Y:S01]  /*ccf0*/  STL [R1+0x24c], R77 ;  /* 0x00024c4d01007387 */ /* 0x000fe20000100800 */
[----:B------:R-:W-:Y:S01]  /*cd00*/  IMAD R62, R62, UR58, RZ ;  /* 0x0000003a3e3e7c24 */ /* 0x000fe2000f8e02ff */
[----:B------:R-:W-:Y:S02]  /*cd10*/  LEA R17, P3, R60, R70, 0x1 ;  /* 0x000000463c117211 */ /* 0x000fe400078608ff */
[----:B------:R3:W-:Y:S01]  /*cd20*/  STL [R1+0x254], R49 ;  /* 0x0002543101007387 */ /* 0x0007e20000100800 */
[----:B------:R-:W-:-:S03]  /*cd30*/  IMAD R63, R63, UR59, RZ ;  /* 0x0000003b3f3f7c24 */ /* 0x000fc6000f8e02ff */
[----:B------:R-:W-:Y:S01]  /*cd40*/  STL [R1+0x280], R69 ;  /* 0x0002804501007387 */ /* 0x000fe20000100800 */
        /* <DEDUP_REMOVED lines=14> */
[-C--:B------:R-:W-:Y:S01]  /*ce30*/  LEA.HI.X.SX32 R75, R59, R3.reuse, 0x1, P1 ;  /* 0x000000033b4b7211 */ /* 0x080fe200008f0eff */
[----:B------:R-:W-:Y:S02]  /*ce40*/  IMAD R66, R66, UR62, RZ ;  /* 0x0000003e42427c24 */ /* 0x000fe4000f8e02ff */
[----:B------:R-:W4:Y:S01]  /*ce50*/  LDL R57, [R1+0x1d8] ;  /* 0x0001d80001397983 */ /* 0x000f220000100800 */
[----:B------:R-:W-:Y:S01]  /*ce60*/  LEA R80, P1, R64, R70, 0x1 ;  /* 0x0000004640507211 */ /* 0x000fe200078208ff */
[----:B0-----:R-:W-:Y:S02]  /*ce70*/  IMAD R67, R67, UR4, RZ ;  /* 0x0000000443437c24 */ /* 0x001fe4000f8e02ff */
[----:B------:R-:W-:Y:S01]  /*ce80*/  STL [R1+0x274], R68 ;  /* 0x0002744401007387 */ /* 0x000fe20000100800 */
[----:B------:R-:W-:-:S03]  /*ce90*/  LEA.HI.X.SX32 R12, R60, R3, 0x1, P3 ;  /* 0x000000033c0c7211 */ /* 0x000fc600018f0eff */
[----:B------:R-:W-:Y:S01]  /*cea0*/  STL [R1+0x2a0], R16 ;  /* 0x0002a01001007387 */ /* 0x000fe20000100800 */
[----:B------:R-:W-:-:S03]  /*ceb0*/  LEA R84, P3, R65, R70, 0x1 ;  /* 0x0000004641547211 */ /* 0x000fc600078608ff */
        /* <DEDUP_REMOVED lines=11> */
[----:B------:R-:W-:-:S03]  /*cf70*/  LEA.HI.X.SX32 R2, R64, R3, 0x1, P1 ;  /* 0x0000000340027211 */ /* 0x000fc600008f0eff */
[----:B------:R0:W-:Y:S01]  /*cf80*/  STL [R1+0x294], R12 ;  /* 0x0002940c01007387 */ /* 0x0001e20000100800 */
[----:B------:R-:W-:-:S03]  /*cf90*/  LEA.HI.X.SX32 R65, R65, R3, 0x1, P3 ;  /* 0x0000000341417211 */ /* 0x000fc600018f0eff */
[----:B------:R-:W-:Y:S01]  /*cfa0*/  STL [R1+0x2b4], R84 ;  /* 0x0002b45401007387 */ /* 0x000fe20000100800 */
[----:B------:R-:W-:-:S03]  /*cfb0*/  LEA.HI.X.SX32 R88, R66, R3, 0x1, P4 ;  /* 0x0000000342587211 */ /* 0x000fc600020f0eff */
[----:B------:R0:W-:Y:S01]  /*cfc0*/  STL [R1+0x29c], R11 ;  /* 0x00029c0b01007387 */ /* 0x0001e20000100800 */
[----:B------:R-:W-:Y:S01]  /*cfd0*/  PRMT R47, RZ, 0x7610, R47 ;  /* 0x00007610ff2f7816 */ /* 0x000fe2000000002f */
[----:B------:R-:W-:Y:S01]  /*cfe0*/  BAR.SYNC.DEFER_BLOCKING 0x0 ;  /* 0x0000000000007b1d */ /* 0x000fe20000010000 */
[----:B------:R-:W-:-:S05]  /*cff0*/  LEA.HI.X.SX32 R74, R67, R3, 0x1, P5 ;  /* 0x00000003434a7211 */ /* 0x000fca00028f0eff */
[----:B------:R-:W-:Y:S04]  /*d000*/  STL [R1+0x2b8], R87 ;  /* 0x0002b85701007387 */ /* 0x000fe80000100800 */
[----:B------:R0:W-:Y:S04]  /*d010*/  STL [R1+0x2a4], R53 ;  /* 0x0002a43501007387 */ /* 0x0001e80000100800 */
[----:B------:R0:W-:Y:S04]  /*d020*/  STL [R1+0x114], R70 ;  /* 0x0001144601007387 */ /* 0x0001e80000100800 */
[----:B------:R-:W-:Y:S04]  /*d030*/  STL [R1+0x128], R72 ;  /* 0x0001284801007387 */ /* 0x000fe80000100800 */
[----:B------:R0:W-:Y:S04]  /*d040*/  STL [R1+0x11c], R2 ;  /* 0x00011c0201007387 */ /* 0x0001e80000100800 */
[----:B------:R-:W2:Y:S04]  /*d050*/  LDL R3, [R1+0x194] ;  /* 0x0001940001037983 */ /* 0x000ea80000100800 */
[----:B------:R0:W-:Y:S04]  /*d060*/  STL [R1+0x120], R65 ;  /* 0x0001204101007387 */ /* 0x0001e80000100800 */
[----:B------:R-:W-:Y:S04]  /*d070*/  STL [R1+0x124], R88 ;  /* 0x0001245801007387 */ /* 0x000fe80000100800 */
[----:B------:R-:W2:Y:S04]  /*d080*/  LDL R64, [R1+0xc4] ;  /* 0x0000c40001407983 */ /* 0x000ea80000100800 */
[----:B------:R-:W2:Y:S04]  /*d090*/  LDL R48, [R1+0xc8] ;  /* 0x0000c80001307983 */ /* 0x000ea80000100800 */
[----:B------:R-:W2:Y:S04]  /*d0a0*/  LDL R56, [R1+0x108] ;  /* 0x0001080001387983 */ /* 0x000ea80000100800 */
[----:B------:R-:W-:Y:S04]  /*d0b0*/  STL [R1+0x118], R74 ;  /* 0x0001184a01007387 */ /* 0x000fe80000100800 */
[----:B------:R0:W2:Y:S04]  /*d0c0*/  @P0 LDG.E.U16 R47, desc[UR20][R4.64] ;  /* 0x00000014042f0981 */ /* 0x0000a8000c1e1500 */
[----:B------:R-:W0:Y:S04]  /*d0d0*/  LDL R4, [R1+0xfc] ;  /* 0x0000fc0001047983 */ /* 0x000e280000100800 */
[----:B------:R-:W0:Y:S01]  /*d0e0*/  LDL R5, [R1+0x100] ;  /* 0x0001000001057983 */ /* 0x000e220000100800 */
[----:B------:R-:W-:-:S02]  /*d0f0*/  PRMT R41, RZ, 0x7610, R41 ;  /* 0x00007610ff297816 */ /* 0x000fc40000000029 */
[----:B0-----:R-:W-:-:S04]  /*d100*/  @P0 LOP3.LUT R5, R5, R4, RZ, 0x3c, !PT ;  /* 0x0000000405050212 */ /* 0x001fc800078e3cff */
[----:B------:R-:W-:-:S04]  /*d110*/  @P0 LOP3.LUT R4, R5, R4, RZ, 0x3c, !PT ;  /* 0x0000000405040212 */ /* 0x000fc800078e3cff */
[----:B------:R-:W-:-:S05]  /*d120*/  @P0 LOP3.LUT R5, R5, R4, RZ, 0x3c, !PT ;  /* 0x0000000405050212 */ /* 0x000fca00078e3cff */
[----:B------:R0:W2:Y:S04]  /*d130*/  @P0 LDG.E.U16 R41, desc[UR20][R4.64] ;  /* 0x0000001404290981 */ /* 0x0000a8000c1e1500 */
[----:B------:R-:W2:Y:S01]  /*d140*/  LDL R5, [R1+0x154] ;  /* 0x0001540001057983 */ /* 0x000ea20000100800 */
[----:B------:R-:W-:Y:S01]  /*d150*/  PRMT R35, RZ, 0x7610, R35 ;  /* 0x00007610ff237816 */ /* 0x000fe20000000023 */
[----:B0-----:R-:W-:Y:S02]  /*d160*/  @P0 IMAD.MOV.U32 R4, RZ, RZ, R13 ;  /* 0x000000ffff040224 */ /* 0x001fe400078e000d */
[----:B------:R-:W3:Y:S01]  /*d170*/  LDL.LU R13, [R1+0x8ac] ;  /* 0x0008ac00010d7983 */ /* 0x000ee20000300800 */
[----:B------:R-:W-:Y:S02]  /*d180*/  PRMT R29, RZ, 0x7610, R29 ;  /* 0x00007610ff1d7816 */ /* 0x000fe4000000001d */
[----:B------:R-:W-:-:S02]  /*d190*/  PRMT R23, RZ, 0x7610, R23 ;  /* 0x00007610ff177816 */ /* 0x000fc40000000017 */
[----:B------:R-:W-:Y:S01]  /*d1a0*/  PRMT R18, RZ, 0x7610, R18 ;  /* 0x00007610ff127816 */ /* 0x000fe20000000012 */
[----:B--2---:R0:W2:Y:S02]  /*d1b0*/  @P0 LDG.E.U16 R35, desc[UR20][R4.64] ;  /* 0x0000001404230981 */ /* 0x0040a4000c1e1500 */
[----:B0-----:R-:W-:Y:S02]  /*d1c0*/  @P0 IMAD.MOV.U32 R4, RZ, RZ, R8 ;  /* 0x000000ffff040224 */ /* 0x001fe400078e0008 */
[----:B------:R-:W2:Y:S01]  /*d1d0*/  LDL.LU R8, [R1+0x8a8] ;  /* 0x0008a80001087983 */ /* 0x000ea20000300800 */
[----:B------:R-:W-:Y:S01]  /*d1e0*/  @P0 IMAD.MOV.U32 R5, RZ, RZ, R3 ;  /* 0x000000ffff050224 */ /* 0x000fe200078e0003 */
[----:B---3--:R-:W-:Y:S02]  /*d1f0*/  PRMT R13, RZ, 0x7610, R13 ;  /* 0x00007610ff0d7816 */ /* 0x008fe4000000000d */
[----:B------:R-:W3:Y:S04]  /*d200*/  LDL R3, [R1+0x1e0] ;  /* 0x0001e00001037983 */ /* 0x000ee80000100800 */
[----:B------:R4:W3:Y:S02]  /*d210*/  @P0 LDG.E.U16 R29, desc[UR20][R4.64] ;  /* 0x00000014041d0981 */ /* 0x0008e4000c1e1500 */
[----:B----4-:R-:W-:-:S02]  /*d220*/  @P0 IMAD.MOV.U32 R4, RZ, RZ, R57 ;  /* 0x000000ffff040224 */ /* 0x010fc400078e0039 */
[----:B------:R-:W-:Y:S01]  /*d230*/  @P0 IMAD.MOV.U32 R5, RZ, RZ, R34 ;  /* 0x000000ffff050224 */ /* 0x000fe200078e0022 */
[----:B------:R-:W-:Y:S01]  /*d240*/  PRMT R46, RZ, 0x7610, R46 ;  /* 0x00007610ff2e7816 */ /* 0x000fe2000000002e */
[----:B------:R-:W4:Y:S04]  /*d250*/  LDL.LU R34, [R1+0x8a4] ;  /* 0x0008a40001227983 */ /* 0x000f280000300800 */
[----:B------:R0:W3:Y:S02]  /*d260*/  @P0 LDG.E.U16 R23, desc[UR20][R4.64] ;  /* 0x0000001404170981 */ /* 0x0000e4000c1e1500 */
[----:B0-----:R-:W-:Y:S02]  /*d270*/  @P0 IMAD.MOV.U32 R4, RZ, RZ, R7 ;  /* 0x000000ffff040224 */ /* 0x001fe400078e0007 */
[----:B------:R-:W-:-:S02]  /*d280*/  @P0 IMAD.MOV.U32 R5, RZ, RZ, R28 ;  /* 0x000000ffff050224 */ /* 0x000fc400078e001c */
[----:B-1----:R-:W3:Y:S04]  /*d290*/  LDL.LU R28, [R1+0x8a0] ;  /* 0x0008a000011c7983 */ /* 0x002ee80000300800 */
[----:B------:R0:W3:Y:S04]  /*d2a0*/  @P0 LDG.E.U16 R18, desc[UR20][R4.64] ;  /* 0x0000001404120981 */ /* 0x0000e8000c1e1500 */
[----:B------:R-:W3:Y:S01]  /*d2b0*/  LDL.LU R7, [R1+0x89c] ;  /* 0x00089c0001077983 */ /* 0x000ee20000300800 */
[----:B0-----:R-:W-:Y:S02]  /*d2c0*/  @P0 IMAD.MOV.U32 R4, RZ, RZ, R22 ;  /* 0x000000ffff040224 */ /* 0x001fe400078e0016 */
[----:B------:R-:W-:Y:S01]  /*d2d0*/  @P0 IMAD.MOV.U32 R5, RZ, RZ, R49 ;  /* 0x000000ffff050224 */ /* 0x000fe200078e0031 */
[----:B------:R-:W3:Y:S04]  /*d2e0*/  LDL.LU R22, [R1+0x898] ;  /* 0x0008980001167983 */ /* 0x000ee80000300800 */
[----:B------:R0:W3:Y:S04]  /*d2f0*/  @P0 LDG.E.U16 R13, desc[UR20][R4.64] ;  /* 0x00000014040d0981 */ /* 0x0000e8000c1e1500 */
[----:B------:R-:W3:Y:S04]  /*d300*/  LDL R57, [R1+0xcc] ;  /* 0x0000cc0001397983 */ /* 0x000ee80000100800 */
[----:B------:R-:W3:Y:S01]  /*d310*/  LDL R49, [R1+0xd0] ;  /* 0x0000d00001317983 */ /* 0x000ee20000100800 */
[----:B0-----:R-:W-:-:S02]  /*d320*/  @P0 IMAD.MOV.U32 R4, RZ, RZ, R17 ;  /* 0x000000ffff040224 */ /* 0x001fc400078e0011 */
[----:B------:R-:W-:Y:S02]  /*d330*/  @P0 IMAD.MOV.U32 R5, RZ, RZ, R12 ;  /* 0x000000ffff050224 */ /* 0x000fe400078e000c */
[----:B------:R-:W3:Y:S04]  /*d340*/  LDL.LU R12, [R1+0x894] ;  /* 0x00089400010c7983 */ /* 0x000ee80000300800 */
[----:B------:R-:W3:Y:S01]  /*d350*/  LDL.LU R17, [R1+0x890] ;  /* 0x0008900001117983 */ /* 0x000ee20000300800 */
[----:B--2---:R-:W-:-:S06]  /*d360*/  PRMT R8, RZ, 0x7610, R8 ;  /* 0x00007610ff087816 */ /* 0x004fcc0000000008 */
[----:B------:R0:W2:Y:S02]  /*d370*/  @P0 LDG.E.U16 R8, desc[UR20][R4.64] ;  /* 0x0000001404080981 */ /* 0x0000a4000c1e1500 */
[----:B0-----:R-:W-:Y:S02]  /*d380*/  @P0 IMAD.MOV.U32 R4, RZ, RZ, R48 ;  /* 0x000000ffff040224 */ /* 0x001fe400078e0030 */
[----:B------:R-:W-:Y:S01]  /*d390*/  @P0 IMAD.MOV.U32 R5, RZ, RZ, R64 ;  /* 0x000000ffff050224 */ /* 0x000fe200078e0040 */
[----:B------:R-:W-:Y:S01]  /*d3a0*/  PRMT R40, RZ, 0x7610, R40 ;  /* 0x00007610ff287816 */ /* 0x000fe20000000028 */
[----:B------:R-:W2:Y:S04]  /*d3b0*/  LDL R64, [R1+0x10c] ;  /* 0x00010c0001407983 */ /* 0x000ea80000100800 */
[----:B------:R0:W2:Y:S01]  /*d3c0*/  @P0 LDG.E.U16 R46, desc[UR20][R4.64] ;  /* 0x00000014042e0981 */ /* 0x0000a2000c1e1500 */
[----:B----4-:R-:W-:-:S03]  /*d3d0*/  PRMT R34, RZ, 0x7610, R34 ;  /* 0x00007610ff227816 */ /* 0x010fc60000000022 */
[----:B------:R-:W4:Y:S04]  /*d3e0*/  LDL R48, [R1+0x110] ;  /* 0x0001100001307983 */ /* 0x000f280000100800 */
[----:B------:R-:W2:Y:S01]  /*d3f0*/  LDL R5, [R1+0x104] ;  /* 0x0001040001057983 */ /* 0x000ea20000100800 */
[----:B0-----:R-:W-:-:S03]  /*d400*/  @P0 IMAD.MOV.U32 R4, RZ, RZ, R56 ;  /* 0x000000ffff040224 */ /* 0x001fc600078e0038 */
[----:B------:R-:W3:Y:S04]  /*d410*/  LDL R56, [R1+0x164] ;  /* 0x0001640001387983 */ /* 0x000ee80000100800 */
[----:B--2---:R3:W2:Y:S04]  /*d420*/  @P0 LDG.E.U16 R40, desc[UR20][R4.64] ;  /* 0x0000001404280981 */ /* 0x0046a8000c1e1500 */
[----:B------:R-:W2:Y:S01]  /*d430*/  LDL R5, [R1+0x15c] ;  /* 0x00015c0001057983 */ /* 0x000ea20000100800 */
[----:B---3--:R-:W-:-:S03]  /*d440*/  @P0 IMAD.MOV.U32 R4, RZ, RZ, R12 ;  /* 0x000000ffff040224 */ /* 0x008fc600078e000c */
[----:B------:R-:W3:Y:S01]  /*d450*/  LDL.LU R12, [R1+0x88c] ;  /* 0x00088c00010c7983 */ /* 0x000ee20000300800 */
[----:B------:R-:W-:-:S03]  /*d460*/  PRMT R28, RZ, 0x7610, R28 ;  /* 0x00007610ff1c7816 */ /* 0x000fc6000000001c */
[----:B--2---:R0:W2:Y:S04]  /*d470*/  @P0 LDG.E.U16 R34, desc[UR20][R4.64] ;  /* 0x0000001404220981 */ /* 0x0040a8000c1e1500 */
[----:B------:R-:W2:Y:S01]  /*d480*/  LDL R5, [R1+0x19c] ;  /* 0x00019c0001057983 */ /* 0x000ea20000100800 */
[----:B0-----:R-:W-:Y:S01]  /*d490*/  @P0 IMAD.MOV.U32 R4, RZ, RZ, R7 ;  /* 0x000000ffff040224 */ /* 0x001fe200078e0007 */
[----:B------:R-:W-:Y:S02]  /*d4a0*/  PRMT R22, RZ, 0x7610, R22 ;  /* 0x00007610ff167816 */ /* 0x000fe40000000016 */
[----:B------:R-:W4:Y:S01]  /*d4b0*/  LDL.LU R7, [R1+0x888] ;  /* 0x0008880001077983 */ /* 0x000f220000300800 */
[----:B------:R-:W-:Y:S02]  /*d4c0*/  PRMT R17, RZ, 0x7610, R17 ;  /* 0x00007610ff117816 */ /* 0x000fe40000000011 */
[----:B---3--:R-:W-:Y:S01]  /*d4d0*/  PRMT R12, RZ, 0x7610, R12 ;  /* 0x00007610ff0c7816 */ /* 0x008fe2000000000c */
[----:B--2---:R0:W2:Y:S02]  /*d4e0*/  @P0 LDG.E.U16 R28, desc[UR20][R4.64] ;  /* 0x00000014041c0981 */ /* 0x0040a4000c1e1500 */
[----:B0-----:R-:W-:-:S02]  /*d4f0*/  @P0 IMAD.MOV.U32 R4, RZ, RZ, R3 ;  /* 0x000000ffff040224 */ /* 0x001fc400078e0003 */
[----:B------:R-:W-:Y:S02]  /*d500*/  @P0 IMAD.MOV.U32 R5, RZ, RZ, R32 ;  /* 0x000000ffff050224 */ /* 0x000fe400078e0020 */
[----:B------:R-:W3:Y:S04]  /*d510*/  LDL.LU R32, [R1+0x884] ;  /* 0x0008840001207983 */ /* 0x000ee80000300800 */
[----:B------:R0:W2:Y:S02]  /*d520*/  @P0 LDG.E.U16 R22, desc[UR20][R4.64] ;  /* 0x0000001404160981 */ /* 0x0000a4000c1e1500 */
[----:B0-----:R-:W-:Y:S02]  /*d530*/  @P0 IMAD.MOV.U32 R4, RZ, RZ, R27 ;  /* 0x000000ffff040224 */ /* 0x001fe400078e001b */
[----:B------:R-:W-:-:S02]  /*d540*/  @P0 IMAD.MOV.U32 R5, RZ, RZ, R33 ;  /* 0x000000ffff050224 */ /* 0x000fc400078e0021 */
[----:B------:R-:W2:Y:S04]  /*d550*/  LDL.LU R33, [R1+0x880] ;  /* 0x0008800001217983 */ /* 0x000ea80000300800 */
[----:B------:R0:W3:Y:S04]  /*d560*/  @P0 LDG.E.U16 R17, desc[UR20][R4.64] ;  /* 0x0000001404110981 */ /* 0x0000e8000c1e1500 */
[----:B------:R-:W3:Y:S01]  /*d570*/  LDL.LU R27, [R1+0x87c] ;  /* 0x00087c00011b7983 */ /* 0x000ee20000300800 */
[----:B0-----:R-:W-:Y:S02]  /*d580*/  @P0 IMAD.MOV.U32 R4, RZ, RZ, R21 ;  /* 0x000000ffff040224 */ /* 0x001fe400078e0015 */
[----:B------:R-:W-:-:S02]  /*d590*/  @P0 IMAD.MOV.U32 R5, RZ, RZ, R6 ;  /* 0x000000ffff050224 */ /* 0x000fc400078e0006 */
[----:B------:R-:W3:Y:S04]  /*d5a0*/  LDL.LU R6, [R1+0x878] ;  /* 0x0008780001067983 */ /* 0x000ee80000300800 */
[----:B------:R0:W3:Y:S04]  /*d5b0*/  @P0 LDG.E.U16 R12, desc[UR20][R4.64] ;  /* 0x00000014040c0981 */ /* 0x0000e8000c1e1500 */
[----:B------:R-:W3:Y:S01]  /*d5c0*/  LDL.LU R21, [R1+0x874] ;  /* 0x0008740001157983 */ /* 0x000ee20000300800 */
[----:B0-----:R-:W-:-:S03]  /*d5d0*/  @P0 IMAD.MOV.U32 R5, RZ, RZ, R11 ;  /* 0x000000ffff050224 */ /* 0x001fc600078e000b */
[----:B------:R-:W3:Y:S01]  /*d5e0*/  LDL.LU R11, [R1+0x870] ;  /* 0x00087000010b7983 */ /* 0x000ee20000300800 */
[----:B----4-:R-:W-:Y:S01]  /*d5f0*/  PRMT R7, RZ, 0x7610, R7 ;  /* 0x00007610ff077816 */ /* 0x010fe20000000007 */
[----:B------:R-:W-:Y:S01]  /*d600*/  @P0 IMAD.MOV.U32 R4, RZ, RZ, R16 ;  /* 0x000000ffff040224 */ /* 0x000fe200078e0010 */
[----:B------:R-:W-:Y:S01]  /*d610*/  PRMT R45, RZ, 0x7610, R45 ;  /* 0x00007610ff2d7816 */ /* 0x000fe2000000002d */
[----:B------:R-:W4:Y:S04]  /*d620*/  LDL.LU R16, [R1+0x86c] ;  /* 0x00086c0001107983 */ /* 0x000f280000300800 */
[----:B------:R0:W4:Y:S01]  /*d630*/  @P0 LDG.E.U16 R7, desc[UR20][R4.64] ;  /* 0x0000001404070981 */ /* 0x000122000c1e1500 */
[----:B------:R-:W-:-:S03]  /*d640*/  PRMT R39, RZ, 0x7610, R39 ;  /* 0x00007610ff277816 */ /* 0x000fc60000000027 */
[----:B------:R-:W4:Y:S01]  /*d650*/  LDL R3, [R1+0xd8] ;  /* 0x0000d80001037983 */ /* 0x000f220000100800 */
[----:B0-----:R-:W-:Y:S02]  /*d660*/  @P0 IMAD.MOV.U32 R4, RZ, RZ, R49 ;  /* 0x000000ffff040224 */ /* 0x001fe400078e0031 */
[----:B------:R-:W-:Y:S01]  /*d670*/  @P0 IMAD.MOV.U32 R5, RZ, RZ, R57 ;  /* 0x000000ffff050224 */ /* 0x000fe200078e0039 */
[----:B------:R-:W4:Y:S04]  /*d680*/  LDL R49, [R1+0x130] ;  /* 0x0001300001317983 */ /* 0x000f280000100800 */
[----:B------:R0:W4:Y:S04]  /*d690*/  @P0 LDG.E.U16 R45, desc[UR20][R4.64] ;  /* 0x00000014042d0981 */ /* 0x000128000c1e1500 */
[----:B------:R-:W4:Y:S01]  /*d6a0*/  LDL R57, [R1+0x12c] ;  /* 0x00012c0001397983 */ /* 0x000f220000100800 */
[----:B0-----:R-:W-:-:S02]  /*d6b0*/  @P0 IMAD.MOV.U32 R4, RZ, RZ, R48 ;  /* 0x000000ffff040224 */ /* 0x001fc400078e0030 */
[----:B------:R-:W-:Y:S01]  /*d6c0*/  @P0 IMAD.MOV.U32 R5, RZ, RZ, R64 ;  /* 0x000000ffff050224 */ /* 0x000fe200078e0040 */
[----:B------:R-:W4:Y:S04]  /*d6d0*/  LDL R48, [R1+0x16c] ;  /* 0x00016c0001307983 */ /* 0x000f280000100800 */
[----:B------:R0:W4:Y:S02]  /*d6e0*/  @P0 LDG.E.U16 R39, desc[UR20][R4.64] ;  /* 0x0000001404270981 */ /* 0x000124000c1e1500 */
[----:B0-----:R-:W-:Y:S01]  /*d6f0*/  @P0 IMAD.MOV.U32 R5, RZ, RZ, R56 ;  /* 0x000000ffff050224 */ /* 0x001fe200078e0038 */
[----:B--2---:R-:W-:Y:S01]  /*d700*/  PRMT R33, RZ, 0x7610, R33 ;  /* 0x00007610ff217816 */ /* 0x004fe20000000021 */
[----:B---3--:R-:W-:Y:S02]  /*d710*/  @P0 IMAD.MOV.U32 R4, RZ, RZ, R11 ;  /* 0x000000ffff040224 */ /* 0x008fe400078e000b */
[----:B------:R-:W2:Y:S04]  /*d720*/  LDL.LU R11, [R1+0x868] ;  /* 0x00086800010b7983 */ /* 0x000ea80000300800 */
[----:B------:R0:W3:Y:S04]  /*d730*/  @P0 LDG.E.U16 R33, desc[UR20][R4.64] ;  /* 0x0000001404210981 */ /* 0x0000e8000c1e1500 */
[----:B------:R-:W3:Y:S04]  /*d740*/  LDL R64, [R1+0x1ac] ;  /* 0x0001ac0001407983 */ /* 0x000ee80000100800 */
[----:B------:R-:W3:Y:S04]  /*d750*/  LDL R56, [R1+0x1b0] ;  /* 0x0001b00001387983 */ /* 0x000ee80000100800 */
[----:B------:R-:W3:Y:S01]  /*d760*/  LDL R5, [R1+0x1a4] ;  /* 0x0001a40001057983 */ /* 0x000ee20000100800 */
[----:B0-----:R-:W-:-:S03]  /*d770*/  @P0 IMAD.MOV.U32 R4, RZ, RZ, R6 ;  /* 0x000000ffff040224 */ /* 0x001fc600078e0006 */
[----:B------:R-:W3:Y:S01]  /*d780*/  LDL.LU R6, [R1+0x864] ;  /* 0x0008640001067983 */ /* 0x000ee20000300800 */
[----:B------:R-:W-:Y:S02]  /*d790*/  PRMT R27, RZ, 0x7610, R27 ;  /* 0x00007610ff1b7816 */ /* 0x000fe4000000001b */
[----:B------:R-:W-:Y:S02]  /*d7a0*/  PRMT R21, RZ, 0x7610, R21 ;  /* 0x00007610ff157816 */ /* 0x000fe40000000015 */
[----:B----4-:R-:W-:Y:S02]  /*d7b0*/  PRMT R16, RZ, 0x7610, R16 ;  /* 0x00007610ff107816 */ /* 0x010fe40000000010 */
[----:B--2---:R-:W-:Y:S01]  /*d7c0*/  PRMT R11, RZ, 0x7610, R11 ;  /* 0x00007610ff0b7816 */ /* 0x004fe2000000000b */
[----:B---3--:R0:W2:Y:S02]  /*d7d0*/  @P0 LDG.E.U16 R27, desc[UR20][R4.64] ;  /* 0x00000014041b0981 */ /* 0x0080a4000c1e1500 */
[----:B0-----:R-:W-:-:S02]  /*d7e0*/  @P0 IMAD.MOV.U32 R4, RZ, RZ, R32 ;  /* 0x000000ffff040224 */ /* 0x001fc400078e0020 */
[----:B------:R-:W-:Y:S01]  /*d7f0*/  @P0 IMAD.MOV.U32 R5, RZ, RZ, R31 ;  /* 0x000000ffff050224 */ /* 0x000fe200078e001f */
[----:B------:R-:W-:Y:S01]  /*d800*/  PRMT R6, RZ, 0x7610, R6 ;  /* 0x00007610ff067816 */ /* 0x000fe20000000006 */
[----:B------:R-:W3:Y:S04]  /*d810*/  LDL.LU R31, [R1+0x860] ;  /* 0x00086000011f7983 */ /* 0x000ee80000300800 */
[----:B------:R0:W4:Y:S04]  /*d820*/  @P0 LDG.E.U16 R21, desc[UR20][R4.64] ;  /* 0x0000001404150981 */ /* 0x000128000c1e1500 */
[----:B------:R-:W2:Y:S01]  /*d830*/  LDL.LU R32, [R1+0x85c] ;  /* 0x00085c0001207983 */ /* 0x000ea20000300800 */
[----:B0-----:R-:W-:-:S02]  /*d840*/  @P0 IMAD.MOV.U32 R4, RZ, RZ, R20 ;  /* 0x000000ffff040224 */ /* 0x001fc400078e0014 */
[----:B------:R-:W-:Y:S02]  /*d850*/  @P0 IMAD.MOV.U32 R5, RZ, RZ, R26 ;  /* 0x000000ffff050224 */ /* 0x000fe400078e001a */
[----:B------:R-:W3:Y:S04]  /*d860*/  LDL.LU R26, [R1+0x858] ;  /* 0x00085800011a7983 */ /* 0x000ee80000300800 */
[----:B------:R0:W4:Y:S04]  /*d870*/  @P0 LDG.E.U16 R16, desc[UR20][R4.64] ;  /* 0x0000001404100981 */ /* 0x000128000c1e1500 */
[----:B------:R-:W4:Y:S01]  /*d880*/  LDL.LU R20, [R1+0x854] ;  /* 0x0008540001147983 */ /* 0x000f220000300800 */
[----:B0-----:R-:W-:-:S02]  /*d890*/  @P0 IMAD.MOV.U32 R4, RZ, RZ, R15 ;  /* 0x000000ffff040224 */ /* 0x001fc400078e000f */
[----:B------:R-:W-:Y:S02]  /*d8a0*/  @P0 IMAD.MOV.U32 R5, RZ, RZ, R10 ;  /* 0x000000ffff050224 */ /* 0x000fe400078e000a */
[----:B------:R-:W4:Y:S04]  /*d8b0*/  LDL.LU R10, [R1+0x850] ;  /* 0x00085000010a7983 */ /* 0x000f280000300800 */
[----:B------:R0:W4:Y:S04]  /*d8c0*/  @P0 LDG.E.U16 R11, desc[UR20][R4.64] ;  /* 0x00000014040b0981 */ /* 0x000128000c1e1500 */
[----:B------:R-:W4:Y:S01]  /*d8d0*/  LDL.LU R15, [R1+0x84c] ;  /* 0x00084c00010f7983 */ /* 0x000f220000300800 */
[----:B0-----:R-:W-:-:S02]  /*d8e0*/  @P0 IMAD.MOV.U32 R4, RZ, RZ, R52 ;  /* 0x000000ffff040224 */ /* 0x001fc400078e0034 */
[----:B------:R-:W-:Y:S01]  /*d8f0*/  @P0 IMAD.MOV.U32 R5, RZ, RZ, R53 ;  /* 0x000000ffff050224 */ /* 0x000fe200078e0035 */
[----:B------:R-:W-:Y:S01]  /*d900*/  PRMT R44, RZ, 0x7610, R44 ;  /* 0x00007610ff2c7816 */ /* 0x000fe2000000002c */
[----:B------:R-:W4:Y:S04]  /*d910*/  LDL R53, [R1+0xdc] ;  /* 0x0000dc0001357983 */ /* 0x000f280000100800 */
[----:B------:R0:W4:Y:S01]  /*d920*/  @P0 LDG.E.U16 R6, desc[UR20][R4.64] ;  /* 0x0000001404060981 */ /* 0x000122000c1e1500 */
[----:B------:R-:W-:-:S03]  /*d930*/  PRMT R38, RZ, 0x7610, R38 ;  /* 0x00007610ff267816 */ /* 0x000fc60000000026 */
[----:B------:R-:W4:Y:S04]  /*d940*/  LDL R52, [R1+0xe0] ;  /* 0x0000e00001347983 */ /* 0x000f280000100800 */
[----:B------:R-:W4:Y:S01]  /*d950*/  LDL R5, [R1+0xd4] ;  /* 0x0000d40001057983 */ /* 0x000f220000100800 */
[----:B0-----:R-:W-:Y:S01]  /*d960*/  @P0 IMAD.MOV.U32 R4, RZ, RZ, R3 ;  /* 0x000000ffff040224 */ /* 0x001fe200078e0003 */
[----:B--2---:R-:W-:Y:S02]  /*d970*/  PRMT R32, RZ, 0x7610, R32 ;  /* 0x00007610ff207816 */ /* 0x004fe40000000020 */
[----:B---3--:R-:W-:Y:S02]  /*d980*/  PRMT R26, RZ, 0x7610, R26 ;  /* 0x00007610ff1a7816 */ /* 0x008fe4000000001a */
[----:B----4-:R-:W-:Y:S01]  /*d990*/  PRMT R20, RZ, 0x7610, R20 ;  /* 0x00007610ff147816 */ /* 0x010fe20000000014 */
[----:B------:R0:W2:Y:S02]  /*d9a0*/  @P0 LDG.E.U16 R44, desc[UR20][R4.64] ;  /* 0x00000014042c0981 */ /* 0x0000a4000c1e1500 */
[----:B0-----:R-:W-:-:S02]  /*d9b0*/  @P0 IMAD.MOV.U32 R4, RZ, RZ, R49 ;  /* 0x000000ffff040224 */ /* 0x001fc400078e0031 */
[----:B------:R-:W-:-:S05]  /*d9c0*/  @P0 IMAD.MOV.U32 R5, RZ, RZ, R57 ;  /* 0x000000ffff050224 */ /* 0x000fca00078e0039 */
[----:B------:R0:W3:Y:S02]  /*d9d0*/  @P0 LDG.E.U16 R38, desc[UR20][R4.64] ;  /* 0x0000001404260981 */ /* 0x0000e4000c1e1500 */
[----:B0-----:R-:W-:Y:S02]  /*d9e0*/  @P0 IMAD.MOV.U32 R4, RZ, RZ, R10 ;  /* 0x000000ffff040224 */ /* 0x001fe400078e000a */
[----:B------:R-:W-:Y:S01]  /*d9f0*/  @P0 IMAD.MOV.U32 R5, RZ, RZ, R48 ;  /* 0x000000ffff050224 */ /* 0x000fe200078e0030 */
[----:B------:R-:W4:Y:S04]  /*da00*/  LDL.LU R10, [R1+0x848] ;  /* 0x00084800010a7983 */ /* 0x000f280000300800 */
[----:B------:R0:W2:Y:S04]  /*da10*/  @P0 LDG.E.U16 R32, desc[UR20][R4.64] ;  /* 0x0000001404200981 */ /* 0x0000a8000c1e1500 */
[----:B------:R-:W2:Y:S04]  /*da20*/  LDL R49, [R1+0x174] ;  /* 0x0001740001317983 */ /* 0x000ea80000100800 */
[----:B------:R-:W2:Y:S01]  /*da30*/  LDL R48, [R1+0x178] ;  /* 0x0001780001307983 */ /* 0x000ea20000100800 */
[----:B0-----:R-:W-:-:S02]  /*da40*/  @P0 IMAD.MOV.U32 R4, RZ, RZ, R56 ;  /* 0x000000ffff040224 */ /* 0x001fc400078e0038 */
[----:B------:R-:W-:Y:S01]  /*da50*/  @P0 IMAD.MOV.U32 R5, RZ, RZ, R64 ;  /* 0x000000ffff050224 */ /* 0x000fe200078e0040 */
[----:B------:R-:W2:Y:S04]  /*da60*/  LDL R57, [R1+0x1b8] ;  /* 0x0001b80001397983 */ /* 0x000ea80000100800 */
[----:B------:R0:W2:Y:S04]  /*da70*/  @P0 LDG.E.U16 R26, desc[UR20][R4.64] ;  /* 0x00000014041a0981 */ /* 0x0000a8000c1e1500 */
[----:B------:R-:W2:Y:S01]  /*da80*/  LDL R56, [R1+0x1f8] ;  /* 0x0001f80001387983 */ /* 0x000ea20000100800 */
[----:B0-----:R-:W-:-:S02]  /*da90*/  @P0 IMAD.MOV.U32 R4, RZ, RZ, R31 ;  /* 0x000000ffff040224 */ /* 0x001fc400078e001f */
[----:B------:R-:W-:Y:S02]  /*daa0*/  @P0 IMAD.MOV.U32 R5, RZ, RZ, R37 ;  /* 0x000000ffff050224 */ /* 0x000fe400078e0025 */
[----:B------:R-:W2:Y:S04]  /*dab0*/  LDL.LU R37, [R1+0x844] ;  /* 0x0008440001257983 */ /* 0x000ea80000300800 */
[----:B------:R-:W2:Y:S04]  /*dac0*/  LDL.LU R31, [R1+0x840] ;  /* 0x00084000011f7983 */ /* 0x000ea80000300800 */
[----:B------:R0:W3:Y:S02]  /*dad0*/  @P0 LDG.E.U16 R20, desc[UR20][R4.64] ;  /* 0x0000001404140981 */ /* 0x0000e4000c1e1500 */
[----:B0-----:R-:W-:-:S02]  /*dae0*/  @P0 IMAD.MOV.U32 R5, RZ, RZ, R14 ;  /* 0x000000ffff050224 */ /* 0x001fc400078e000e */
[----:B------:R-:W-:Y:S01]  /*daf0*/  @P0 IMAD.MOV.U32 R4, RZ, RZ, R9 ;  /* 0x000000ffff040224 */ /* 0x000fe200078e0009 */
[----:B------:R-:W3:Y:S04]  /*db00*/  LDL.LU R14, [R1+0x83c] ;  /* 0x00083c00010e7983 */ /* 0x000ee80000300800 */
[----:B------:R-:W3:Y:S01]  /*db10*/  LDL.LU R9, [R1+0x838] ;  /* 0x0008380001097983 */ /* 0x000ee20000300800 */
[----:B------:R-:W-:-:S06]  /*db20*/  PRMT R15, RZ, 0x7610, R15 ;  /* 0x00007610ff0f7816 */ /* 0x000fcc000000000f */
[----:B------:R0:W3:Y:S01]  /*db30*/  @P0 LDG.E.U16 R15, desc[UR20][R4.64] ;  /* 0x00000014040f0981 */ /* 0x0000e2000c1e1500 */
[----:B------:R-:W-:Y:S02]  /*db40*/  PRMT R43, RZ, 0x7610, R43 ;  /* 0x00007610ff2b7816 */ /* 0x000fe4000000002b */
[----:B0-----:R-:W-:Y:S02]  /*db50*/  PRMT R5, RZ, 0x7610, R5 ;  /* 0x00007610ff057816 */ /* 0x001fe40000000005 */
[----:B----4-:R-:W-:-:S06]  /*db60*/  PRMT R10, RZ, 0x7610, R10 ;  /* 0x00007610ff0a7816 */ /* 0x010fcc000000000a */
[----:B------:R0:W4:Y:S02]  /*db70*/  @P0 LDG.E.U16 R10, desc[UR20][R24.64] ;  /* 0x00000014180a0981 */ /* 0x000124000c1e1500 */
[----:B0-----:R-:W-:Y:S02]  /*db80*/  @P0 IMAD.MOV.U32 R24, RZ, RZ, R19 ;  /* 0x000000ffff180224 */ /* 0x001fe400078e0013 */
[----:B------:R-:W-:Y:S01]  /*db90*/  @P0 IMAD.MOV.U32 R25, RZ, RZ, R70 ;  /* 0x000000ffff190224 */ /* 0x000fe200078e0046 */
[----:B------:R-:W4:Y:S04]  /*dba0*/  LDL.LU R19, [R1+0x834] ;  /* 0x0008340001137983 */ /* 0x000f280000300800 */
[----:B------:R0:W4:Y:S04]  /*dbb0*/  @P0 LDG.E.U16 R5, desc[UR20][R24.64] ;  /* 0x0000001418050981 */ /* 0x000128000c1e1500 */
[----:B------:R-:W4:Y:S04]  /*dbc0*/  LDL R3, [R1+0x13c] ;  /* 0x00013c0001037983 */ /* 0x000f280000100800 */
[----:B------:R-:W4:Y:S01]  /*dbd0*/  LDL R64, [R1+0x140] ;  /* 0x0001400001407983 */ /* 0x000f220000100800 */
[----:B0-----:R-:W-:-:S02]  /*dbe0*/  @P0 IMAD.MOV.U32 R24, RZ, RZ, R52 ;  /* 0x000000ffff180224 */ /* 0x001fc400078e0034 */
[----:B------:R-:W-:Y:S01]  /*dbf0*/  @P0 IMAD.MOV.U32 R25, RZ, RZ, R53 ;  /* 0x000000ffff190224 */ /* 0x000fe200078e0035 */
[----:B------:R-:W4:Y:S01]  /*dc00*/  LDL R70, [R1+0x17c] ;  /* 0x00017c0001467983 */ /* 0x000f220000100800 */
[----:B--2---:R-:W-:-:S03]  /*dc10*/  PRMT R31, RZ, 0x7610, R31 ;  /* 0x00007610ff1f7816 */ /* 0x004fc6000000001f */
[----:B------:R3:W2:Y:S04]  /*dc20*/  @P0 LDG.E.U16 R43, desc[UR20][R24.64] ;  /* 0x00000014182b0981 */ /* 0x0006a8000c1e1500 */
[----:B------:R-:W2:Y:S04]  /*dc30*/  LDL R53, [R1+0x180] ;  /* 0x0001800001357983 */ /* 0x000ea80000100800 */
[----:B------:R0:W2:Y:S01]  /*dc40*/  @P0 LDG.E.U16 R31, desc[UR20][R48.64] ;  /* 0x00000014301f0981 */ /* 0x0000a2000c1e1500 */
[----:B---3--:R-:W-:-:S03]  /*dc50*/  @P0 IMAD.MOV.U32 R25, RZ, RZ, R14 ;  /* 0x000000ffff190224 */ /* 0x008fc600078e000e */
[----:B------:R-:W3:Y:S01]  /*dc60*/  LDL.LU R14, [R1+0x830] ;  /* 0x00083000010e7983 */ /* 0x000ee20000300800 */
[----:B------:R-:W-:-:S03]  /*dc70*/  @P0 IMAD.MOV.U32 R24, RZ, RZ, R9 ;  /* 0x000000ffff180224 */ /* 0x000fc600078e0009 */
[----:B------:R-:W2:Y:S04]  /*dc80*/  LDL.LU R9, [R1+0x82c] ;  /* 0x00082c0001097983 */ /* 0x000ea80000300800 */
[----:B------:R-:W2:Y:S01]  /*dc90*/  LDL R49, [R1+0x1b4] ;  /* 0x0001b40001317983 */ /* 0x000ea20000100800 */
[----:B------:R-:W-:Y:S01]  /*dca0*/  PRMT R37, RZ, 0x7610, R37 ;  /* 0x00007610ff257816 */ /* 0x000fe20000000025 */
[----:B0-----:R-:W-:Y:S02]  /*dcb0*/  @P0 IMAD.MOV.U32 R48, RZ, RZ, R57 ;  /* 0x000000ffff300224 */ /* 0x001fe400078e0039 */
[----:B------:R-:W2:Y:S04]  /*dcc0*/  LDL R52, [R1+0x1c0] ;  /* 0x0001c00001347983 */ /* 0x000ea80000100800 */
[----:B------:R0:W2:Y:S02]  /*dcd0*/  @P0 LDG.E.U16 R37, desc[UR20][R24.64] ;  /* 0x0000001418250981 */ /* 0x0000a4000c1e1500 */
[----:B0-----:R-:W-:-:S02]  /*dce0*/  PRMT R25, RZ, 0x7610, R25 ;  /* 0x00007610ff197816 */ /* 0x001fc40000000019 */
[----:B------:R-:W-:Y:S02]  /*dcf0*/  PRMT R4, RZ, 0x7610, R4 ;  /* 0x00007610ff047816 */ /* 0x000fe40000000004 */
[----:B----4-:R-:W-:Y:S02]  /*dd00*/  PRMT R19, RZ, 0x7610, R19 ;  /* 0x00007610ff137816 */ /* 0x010fe40000000013 */
[----:B---3--:R-:W-:Y:S01]  /*dd10*/  PRMT R14, RZ, 0x7610, R14 ;  /* 0x00007610ff0e7816 */ /* 0x008fe2000000000e */
[----:B--2---:R0:W2:Y:S02]  /*dd20*/  @P0 LDG.E.U16 R25, desc[UR20][R48.64] ;  /* 0x0000001430190981 */ /* 0x0040a4000c1e1500 */
[----:B0-----:R-:W-:Y:S02]  /*dd30*/  @P0 IMAD.MOV.U32 R48, RZ, RZ, R56 ;  /* 0x000000ffff300224 */ /* 0x001fe400078e0038 */
[----:B------:R-:W-:Y:S01]  /*dd40*/  @P0 IMAD.MOV.U32 R49, RZ, RZ, R85 ;  /* 0x000000ffff310224 */ /* 0x000fe200078e0055 */
[----:B------:R-:W-:Y:S01]  /*dd50*/  PRMT R9, RZ, 0x7610, R9 ;  /* 0x00007610ff097816 */ /* 0x000fe20000000009 */
[----:B------:R-:W3:Y:S04]  /*dd60*/  LDL.LU R85, [R1+0x828] ;  /* 0x0008280001557983 */ /* 0x000ee80000300800 */
[----:B------:R0:W4:Y:S02]  /*dd70*/  @P0 LDG.E.U16 R19, desc[UR20][R48.64] ;  /* 0x0000001430130981 */ /* 0x000124000c1e1500 */
[----:B0-----:R-:W-:-:S02]  /*dd80*/  @P0 IMAD.MOV.U32 R48, RZ, RZ, R36 ;  /* 0x000000ffff300224 */ /* 0x001fc400078e0024 */
[----:B------:R-:W-:Y:S02]  /*dd90*/  @P0 IMAD.MOV.U32 R49, RZ, RZ, R81 ;  /* 0x000000ffff310224 */ /* 0x000fe400078e0051 */
[----:B------:R-:W2:Y:S04]  /*dda0*/  LDL.LU R81, [R1+0x824] ;  /* 0x0008240001517983 */ /* 0x000ea80000300800 */
[----:B------:R0:W2:Y:S04]  /*ddb0*/  @P0 LDG.E.U16 R14, desc[UR20][R48.64] ;  /* 0x00000014300e0981 */ /* 0x0000a8000c1e1500 */
[----:B------:R-:W2:Y:S04]  /*ddc0*/  LDL.LU R36, [R1+0x820] ;  /* 0x0008200001247983 */ /* 0x000ea80000300800 */
[----:B------:R-:W3:Y:S01]  /*ddd0*/  LDL R57, [R1+0xec] ;  /* 0x0000ec0001397983 */ /* 0x000ee20000100800 */
[----:B0-----:R-:W-:-:S02]  /*dde0*/  @P0 IMAD.MOV.U32 R48, RZ, RZ, R30 ;  /* 0x000000ffff300224 */ /* 0x001fc400078e001e */
[----:B------:R-:W-:Y:S01]  /*ddf0*/  @P0 IMAD.MOV.U32 R49, RZ, RZ, R68 ;  /* 0x000000ffff310224 */ /* 0x000fe200078e0044 */
[----:B------:R-:W3:Y:S04]  /*de00*/  LDL R56, [R1+0xf0] ;  /* 0x0000f00001387983 */ /* 0x000ee80000100800 */
[----:B------:R0:W3:Y:S04]  /*de10*/  @P0 LDG.E.U16 R9, desc[UR20][R48.64] ;  /* 0x0000001430090981 */ /* 0x0000e8000c1e1500 */
[----:B------:R-:W3:Y:S04]  /*de20*/  LDL.LU R68, [R1+0x81c] ;  /* 0x00081c0001447983 */ /* 0x000ee80000300800 */
[----:B------:R-:W3:Y:S01]  /*de30*/  LDL.LU R30, [R1+0x818] ;  /* 0x00081800011e7983 */ /* 0x000ee20000300800 */
[----:B0-----:R-:W-:-:S02]  /*de40*/  @P0 IMAD.MOV.U32 R48, RZ, RZ, R80 ;  /* 0x000000ffff300224 */ /* 0x001fc400078e0050 */
[----:B------:R-:W-:Y:S02]  /*de50*/  @P0 IMAD.MOV.U32 R49, RZ, RZ, R2 ;  /* 0x000000ffff310224 */ /* 0x000fe400078e0002 */
[----:B------:R-:W4:Y:S04]  /*de60*/  LDL.LU R2, [R1+0x814] ;  /* 0x0008140001027983 */ /* 0x000f280000300800 */
[----:B------:R-:W4:Y:S04]  /*de70*/  LDL.LU R80, [R1+0x810] ;  /* 0x0008100001507983 */ /* 0x000f280000300800 */
[----:B------:R0:W4:Y:S04]  /*de80*/  @P0 LDG.E.U16 R4, desc[UR20][R48.64] ;  /* 0x0000001430040981 */ /* 0x000128000c1e1500 */
[----:B------:R-:W0:Y:S04]  /*de90*/  LDL R48, [R1+0xe4] ;  /* 0x0000e40001307983 */ /* 0x000e280000100800 */
[----:B------:R-:W0:Y:S01]  /*dea0*/  LDL R49, [R1+0xe8] ;  /* 0x0000e80001317983 */ /* 0x000e220000100800 */
[----:B------:R-:W-:-:S02]  /*deb0*/  PRMT R42, RZ, 0x7610, R42 ;  /* 0x00007610ff2a7816 */ /* 0x000fc4000000002a */
[----:B------:R-:W-:Y:S02]  /*dec0*/  PRMT R24, RZ, 0x7610, R24 ;  /* 0x00007610ff187816 */ /* 0x000fe40000000018 */
[----:B------:R-:W-:Y:S02]  /*ded0*/  PRMT R50, RZ, 0x7610, R50 ;  /* 0x00007610ff327816 */ /* 0x000fe40000000032 */
[----:B--2---:R-:W-:Y:S02]  /*dee0*/  PRMT R36, RZ, 0x7610, R36 ;  /* 0x00007610ff247816 */ /* 0x004fe40000000024 */
[----:B---3--:R-:W-:Y:S02]  /*def0*/  PRMT R30, RZ, 0x7610, R30 ;  /* 0x00007610ff1e7816 */ /* 0x008fe4000000001e */
[----:B0-----:R-:W-:-:S04]  /*df00*/  @P0 LOP3.LUT R49, R49, R48, RZ, 0x3c, !PT ;  /* 0x0000003031310212 */ /* 0x001fc800078e3cff */
[----:B------:R-:W-:-:S04]  /*df10*/  @P0 LOP3.LUT R48, R49, R48, RZ, 0x3c, !PT ;  /* 0x0000003031300212 */ /* 0x000fc800078e3cff */
[----:B------:R-:W-:-:S05]  /*df20*/  @P0 LOP3.LUT R49, R49, R48, RZ, 0x3c, !PT ;  /* 0x0000003031310212 */ /* 0x000fca00078e3cff */
[----:B------:R0:W2:Y:S02]  /*df30*/  @P0 LDG.E.U16 R42, desc[UR20][R48.64] ;  /* 0x00000014302a0981 */ /* 0x0000a4000c1e1500 */
[----:B0-----:R-:W-:Y:S02]  /*df40*/  @P0 IMAD.MOV.U32 R48, RZ, RZ, R64 ;  /* 0x000000ffff300224 */ /* 0x001fe400078e0040 */
[----:B------:R-:W-:-:S05]  /*df50*/  @P0 IMAD.MOV.U32 R49, RZ, RZ, R3 ;  /* 0x000000ffff310224 */ /* 0x000fca00078e0003 */
[----:B------:R0:W3:Y:S02]  /*df60*/  @P0 LDG.E.U16 R36, desc[UR20][R48.64] ;  /* 0x0000001430240981 */ /* 0x0000e4000c1e1500 */
[----:B0-----:R-:W-:Y:S02]  /*df70*/  @P0 IMAD.MOV.U32 R48, RZ, RZ, R53 ;  /* 0x000000ffff300224 */ /* 0x001fe400078e0035 */
[----:B------:R-:W-:-:S05]  /*df80*/  @P0 IMAD.MOV.U32 R49, RZ, RZ, R70 ;  /* 0x000000ffff310224 */ /* 0x000fca00078e0046 */
[----:B------:R0:W2:Y:S01]  /*df90*/  @P0 LDG.E.U16 R30, desc[UR20][R48.64] ;  /* 0x00000014301e0981 */ /* 0x0000a2000c1e1500 */
[----:B------:R-:W-:Y:S02]  /*dfa0*/  @P0 IMAD.MOV.U32 R53, RZ, RZ, R82 ;  /* 0x000000ffff350224 */ /* 0x000fe400078e0052 */
[----:B0-----:R-:W-:Y:S02]  /*dfb0*/  @P0 IMAD.MOV.U32 R48, RZ, RZ, R52 ;  /* 0x000000ffff300224 */ /* 0x001fe400078e0034 */
[----:B----4-:R-:W-:Y:S02]  /*dfc0*/  @P0 IMAD.MOV.U32 R49, RZ, RZ, R2 ;  /* 0x000000ffff310224 */ /* 0x010fe400078e0002 */
[----:B------:R-:W-:Y:S01]  /*dfd0*/  @P0 IMAD.MOV.U32 R52, RZ, RZ, R71 ;  /* 0x000000ffff340224 */ /* 0x000fe200078e0047 */
[----:B------:R-:W4:Y:S04]  /*dfe0*/  LDL.LU R2, [R1+0x80c] ;  /* 0x00080c0001027983 */ /* 0x000f280000300800 */
[----:B------:R0:W2:Y:S04]  /*dff0*/  @P0 LDG.E.U16 R24, desc[UR20][R48.64] ;  /* 0x0000001430180981 */ /* 0x0000a8000c1e1500 */
[----:B------:R1:W2:Y:S01]  /*e000*/  @P0 LDG.E.U16 R50, desc[UR20][R52.64] ;  /* 0x0000001434320981 */ /* 0x0002a2000c1e1500 */
[----:B0-----:R-:W-:-:S02]  /*e010*/  @P0 IMAD.MOV.U32 R49, RZ, RZ, R83 ;  /* 0x000000ffff310224 */ /* 0x001fc400078e0053 */
[----:B------:R-:W-:Y:S01]  /*e020*/  @P0 IMAD.MOV.U32 R48, RZ, RZ, R85 ;  /* 0x000000ffff300224 */ /* 0x000fe200078e0055 */
[----:B------:R-:W2:Y:S01]  /*e030*/  LDL.LU R83, [R1+0x808] ;  /* 0x0008080001537983 */ /* 0x000ea20000300800 */
[----:B-1----:R-:W-:-:S03]  /*e040*/  @P0 IMAD.MOV.U32 R53, RZ, RZ, R86 ;  /* 0x000000ffff350224 */ /* 0x002fc600078e0056 */
[----:B------:R-:W2:Y:S04]  /*e050*/  LDL.LU R85, [R1+0x804] ;  /* 0x0008040001557983 */ /* 0x000ea80000300800 */
[----:B------:R-:W2:Y:S04]  /*e060*/  LDL.LU R82, [R1+0x800] ;  /* 0x0008000001527983 */ /* 0x000ea80000300800 */
[----:B------:R-:W2:Y:S04]  /*e070*/  LDL.LU R71, [R1+0x7fc] ;  /* 0x0007fc0001477983 */ /* 0x000ea80000300800 */
[----:B------:R-:W3:Y:S01]  /*e080*/  LDL.LU R86, [R1+0x7f8] ;  /* 0x0007f80001567983 */ /* 0x000ee20000300800 */
[----:B------:R-:W-:-:S03]  /*e090*/  @P0 IMAD.MOV.U32 R52, RZ, RZ, R69 ;  /* 0x000000ffff340224 */ /* 0x000fc600078e0045 */
[----:B------:R-:W4:Y:S01]  /*e0a0*/  LDL.LU R69, [R1+0x7f4] ;  /* 0x0007f40001457983 */ /* 0x000f220000300800 */
[----:B------:R-:W-:-:S06]  /*e0b0*/  PRMT R51, RZ, 0x7610, R51 ;  /* 0x00007610ff337816 */ /* 0x000fcc0000000033 */
[----:B------:R0:W4:Y:S02]  /*e0c0*/  @P0 LDG.E.U16 R51, desc[UR20][R48.64] ;  /* 0x0000001430330981 */ /* 0x000124000c1e1500 */
[----:B0-----:R-:W-:Y:S02]  /*e0d0*/  PRMT R49, RZ, 0x7610, R49 ;  /* 0x00007610ff317816 */ /* 0x001fe40000000031 */
[----:B------:R-:W-:-:S04]  /*e0e0*/  PRMT R48, RZ, 0x7610, R48 ;  /* 0x00007610ff307816 */ /* 0x000fc80000000030 */
[----:B------:R0:W4:Y:S01]  /*e0f0*/  @P0 LDG.E.U16 R49, desc[UR20][R52.64] ;  /* 0x0000001434310981 */ /* 0x000122000c1e1500 */
[----:B------:R-:W-:Y:S01]  /*e100*/  PRMT R54, RZ, 0x7610, R54 ;  /* 0x00007610ff367816 */ /* 0x000fe20000000036 */
[----:B0-----:R-:W-:Y:S02]  /*e110*/  @P0 IMAD.MOV.U32 R52, RZ, RZ, R84 ;  /* 0x000000ffff340224 */ /* 0x001fe400078e0054 */
[----:B------:R-:W-:Y:S01]  /*e120*/  @P0 IMAD.MOV.U32 R53, RZ, RZ, R65 ;  /* 0x000000ffff350224 */ /* 0x000fe200078e0041 */
[----:B------:R-:W4:Y:S04]  /*e130*/  LDL.LU R84, [R1+0x7f0] ;  /* 0x0007f00001547983 */ /* 0x000f280000300800 */
[----:B------:R0:W4:Y:S02]  /*e140*/  @P0 LDG.E.U16 R48, desc[UR20][R52.64] ;  /* 0x0000001434300981 */ /* 0x000124000c1e1500 */
[----:B0-----:R-:W-:-:S02]  /*e150*/  @P0 IMAD.MOV.U32 R52, RZ, RZ, R56 ;  /* 0x000000ffff340224 */ /* 0x001fc400078e0038 */
[----:B------:R-:W-:Y:S02]  /*e160*/  @P0 IMAD.MOV.U32 R53, RZ, RZ, R57 ;  /* 0x000000ffff350224 */ /* 0x000fe400078e0039 */
[----:B--2---:R-:W-:Y:S02]  /*e170*/  @P0 IMAD.MOV.U32 R57, RZ, RZ, R71 ;  /* 0x000000ffff390224 */ /* 0x004fe400078e0047 */
[----:B------:R-:W2:Y:S01]  /*e180*/  LDL.LU R71, [R1+0x7ec] ;  /* 0x0007ec0001477983 */ /* 0x000ea20000300800 */
[----:B---3--:R-:W-:-:S03]  /*e190*/  @P0 IMAD.MOV.U32 R56, RZ, RZ, R86 ;  /* 0x000000ffff380224 */ /* 0x008fc600078e0056 */
[----:B------:R-:W3:Y:S04]  /*e1a0*/  LDL.LU R86, [R1+0x7e8] ;  /* 0x0007e80001567983 */ /* 0x000ee80000300800 */
[----:B------:R0:W3:Y:S02]  /*e1b0*/  @P0 LDG.E.U16 R54, desc[UR20][R56.64] ;  /* 0x0000001438360981 */ /* 0x0000e4000c1e1500 */
[----:B0-----:R-:W-:Y:S02]  /*e1c0*/  @P0 IMAD.MOV.U32 R57, RZ, RZ, R85 ;  /* 0x000000ffff390224 */ /* 0x001fe400078e0055 */
[----:B------:R-:W3:Y:S01]  /*e1d0*/  LDL.LU R85, [R1+0x7e4] ;  /* 0x0007e40001557983 */ /* 0x000ee20000300800 */
[----:B------:R-:W-:Y:S01]  /*e1e0*/  PRMT R55, RZ, 0x7610, R55 ;  /* 0x00007610ff377816 */ /* 0x000fe20000000037 */
[----:B----4-:R-:W-:Y:S01]  /*e1f0*/  @P0 IMAD.MOV.U32 R56, RZ, RZ, R69 ;  /* 0x000000ffff380224 */ /* 0x010fe200078e0045 */
[----:B------:R-:W-:-:S02]  /*e200*/  PRMT R63, RZ, 0x7610, R63 ;  /* 0x00007610ff3f7816 */ /* 0x000fc4000000003f */
[----:B------:R-:W-:Y:S01]  /*e210*/  PRMT R61, RZ, 0x7610, R61 ;  /* 0x00007610ff3d7816 */ /* 0x000fe2000000003d */
[----:B------:R-:W-:Y:S01]  /*e220*/  @P0 IMAD.MOV.U32 R64, RZ, RZ, R89 ;  /* 0x000000ffff400224 */ /* 0x000fe200078e0059 */
[----:B------:R0:W4:Y:S01]  /*e230*/  @P0 LDG.E.U16 R55, desc[UR20][R52.64] ;  /* 0x0000001434370981 */ /* 0x000122000c1e1500 */
[----:B------:R-:W-:Y:S01]  /*e240*/  PRMT R59, RZ, 0x7610, R59 ;  /* 0x00007610ff3b7816 */ /* 0x000fe2000000003b */
[----:B------:R-:W-:Y:S01]  /*e250*/  @P0 IMAD.MOV.U32 R65, RZ, RZ, R90 ;  /* 0x000000ffff410224 */ /* 0x000fe200078e005a */
[----:B------:R-:W-:Y:S01]  /*e260*/  PRMT R67, RZ, 0x7610, R67 ;  /* 0x00007610ff437816 */ /* 0x000fe20000000043 */
[----:B------:R-:W4:Y:S04]  /*e270*/  LDL.LU R69, [R1+0x7e0] ;  /* 0x0007e00001457983 */ /* 0x000f280000300800 */
[----:B------:R-:W4:Y:S01]  /*e280*/  @P0 LDG.E.U16 R59, desc[UR20][R64.64] ;  /* 0x00000014403b0981 */ /* 0x000f22000c1e1500 */
[----:B0-----:R-:W-:-:S02]  /*e290*/  PRMT R53, RZ, 0x7610, R53 ;  /* 0x00007610ff357816 */ /* 0x001fc40000000035 */
[----:B------:R-:W-:-:S04]  /*e2a0*/  PRMT R52, RZ, 0x7610, R52 ;  /* 0x00007610ff347816 */ /* 0x000fc80000000034 */
[----:B------:R0:W4:Y:S02]  /*e2b0*/  @P0 LDG.E.U16 R53, desc[UR20][R56.64] ;  /* 0x0000001438350981 */ /* 0x000124000c1e1500 */
[----:B0-----:R-:W-:Y:S02]  /*e2c0*/  @P0 IMAD.MOV.U32 R56, RZ, RZ, R2 ;  /* 0x000000ffff380224 */ /* 0x001fe400078e0002 */
[----:B------:R-:W-:Y:S02]  /*e2d0*/  @P0 IMAD.MOV.U32 R57, RZ, RZ, R68 ;  /* 0x000000ffff390224 */ /* 0x000fe400078e0044 */
[----:B------:R-:W-:Y:S01]  /*e2e0*/  @P0 IMAD.MOV.U32 R64, RZ, RZ, R87 ;  /* 0x000000ffff400224 */ /* 0x000fe200078e0057 */
[----:B------:R-:W-:Y:S01]  /*e2f0*/  PRMT R66, RZ, 0x7610, R66 ;  /* 0x00007610ff427816 */ /* 0x000fe20000000042 */
[----:B------:R-:W-:Y:S01]  /*e300*/  @P0 IMAD.MOV.U32 R65, RZ, RZ, R88 ;  /* 0x000000ffff410224 */ /* 0x000fe200078e0058 */
[----:B------:R0:W4:Y:S01]  /*e310*/  @P0 LDG.E.U16 R52, desc[UR20][R56.64] ;  /* 0x0000001438340981 */ /* 0x000122000c1e1500 */
[----:B------:R-:W-:-:S02]  /*e320*/  PRMT R62, RZ, 0x7610, R62 ;  /* 0x00007610ff3e7816 */ /* 0x000fc4000000003e */
[----:B------:R-:W-:Y:S01]  /*e330*/  PRMT R60, RZ, 0x7610, R60 ;  /* 0x00007610ff3c7816 */ /* 0x000fe2000000003c */
[----:B------:R-:W5:Y:S01]  /*e340*/  LDL.LU R68, [R1+0x7dc] ;  /* 0x0007dc0001447983 */ /* 0x000f620000300800 */
[----:B------:R-:W-:-:S03]  /*e350*/  PRMT R58, RZ, 0x7610, R58 ;  /* 0x00007610ff3a7816 */ /* 0x000fc6000000003a */
[----:B------:R-:W5:Y:S01]  /*e360*/  LDL.LU R2, [R1+0x7d8] ;  /* 0x0007d80001027983 */ /* 0x000f620000300800 */
[----:B0-----:R-:W-:Y:S02]  /*e370*/  @P0 IMAD.MOV.U32 R56, RZ, RZ, R93 ;  /* 0x000000ffff380224 */ /* 0x001fe400078e005d */
[----:B------:R-:W-:Y:S02]  /*e380*/  @P0 IMAD.MOV.U32 R57, RZ, RZ, R0 ;  /* 0x000000ffff390224 */ /* 0x000fe400078e0000 */
[----:B------:R-:W5:Y:S04]  /*e390*/  LDL.LU R0, [R1+0x7d4] ;  /* 0x0007d40001007983 */ /* 0x000f680000300800 */
[----:B------:R0:W4:Y:S02]  /*e3a0*/  @P0 LDG.E.U16 R63, desc[UR20][R56.64] ;  /* 0x00000014383f0981 */ /* 0x000124000c1e1500 */
[----:B0-----:R-:W-:-:S02]  /*e3b0*/  @P0 IMAD.MOV.U32 R56, RZ, RZ, R91 ;  /* 0x000000ffff380224 */ /* 0x001fc400078e005b */
[----:B------:R-:W-:-:S05]  /*e3c0*/  @P0 IMAD.MOV.U32 R57, RZ, RZ, R92 ;  /* 0x000000ffff390224 */ /* 0x000fca00078e005c */
[----:B------:R0:W4:Y:S02]  /*e3d0*/  @P0 LDG.E.U16 R61, desc[UR20][R56.64] ;  /* 0x00000014383d0981 */ /* 0x000124000c1e1500 */
[----:B0-----:R-:W-:-:S06]  /*e3e0*/  PRMT R57, RZ, 0x7610, R57 ;  /* 0x00007610ff397816 */ /* 0x001fcc0000000039 */
[----:B------:R3:W4:Y:S01]  /*e3f0*/  @P0 LDG.E.U16 R57, desc[UR20][R64.64] ;  /* 0x0000001440390981 */ /* 0x000722000c1e1500 */
[----:B------:R-:W-:Y:S01]  /*e400*/  PRMT R56, RZ, 0x7610, R56 ;  /* 0x00007610ff387816 */ /* 0x000fe20000000038 */
[----:B--2---:R-:W-:Y:S02]  /*e410*/  @P0 IMAD.MOV.U32 R70, RZ, RZ, R71 ;  /* 0x000000ffff460224 */ /* 0x004fe400078e0047 */
[----:B------:R-:W-:Y:S02]  /*e420*/  @P0 IMAD.MOV.U32 R71, RZ, RZ, R84 ;  /* 0x000000ffff470224 */ /* 0x000fe400078e0054 */
[----:B---3--:R-:W-:-:S03]  /*e430*/  @P0 IMAD.MOV.U32 R65, RZ, RZ, R86 ;  /* 0x000000ffff410224 */ /* 0x008fc600078e0056 */
[----:B------:R0:W2:Y:S01]  /*e440*/  @P0 LDG.E.U16 R66, desc[UR20][R70.64] ;  /* 0x0000001446420981 */ /* 0x0000a2000c1e1500 */
[----:B------:R-:W-:Y:S02]  /*e450*/  @P0 IMAD.MOV.U32 R64, RZ, RZ, R85 ;  /* 0x000000ffff400224 */ /* 0x000fe400078e0055 */
[----:B0-----:R-:W-:-:S03]  /*e460*/  @P0 IMAD.MOV.U32 R70, RZ, RZ, R82 ;  /* 0x000000ffff460224 */ /* 0x001fc600078e0052 */
[----:B------:R0:W3:Y:S01]  /*e470*/  @P0 LDG.E.U16 R67, desc[UR20][R64.64] ;  /* 0x0000001440430981 */ /* 0x0000e2000c1e1500 */
[----:B------:R-:W-:Y:S01]  /*e480*/  @P0 IMAD.MOV.U32 R71, RZ, RZ, R83 ;  /* 0x000000ffff470224 */ /* 0x000fe200078e0053 */
[----:B0-----:R-:W-:Y:S02]  /*e490*/  PRMT R65, RZ, 0x7610, R65 ;  /* 0x00007610ff417816 */ /* 0x001fe40000000041 */
[----:B------:R-:W-:-:S04]  /*e4a0*/  PRMT R64, RZ, 0x7610, R64 ;  /* 0x00007610ff407816 */ /* 0x000fc80000000040 */
[----:B------:R0:W2:Y:S02]  /*e4b0*/  @P0 LDG.E.U16 R65, desc[UR20][R70.64] ;  /* 0x0000001446410981 */ /* 0x0000a4000c1e1500 */
[----:B0-----:R-:W-:Y:S02]  /*e4c0*/  @P0 IMAD.MOV.U32 R70, RZ, RZ, R80 ;  /* 0x000000ffff460224 */ /* 0x001fe400078e0050 */
[----:B------:R-:W-:-:S05]  /*e4d0*/  @P0 IMAD.MOV.U32 R71, RZ, RZ, R81 ;  /* 0x000000ffff470224 */ /* 0x000fca00078e0051 */
        /* <DEDUP_REMOVED lines=12> */
[----:B------:R0:W2:Y:S01]  /*e5a0*/  @P0 LDG.E.U16 R56, desc[UR20][R70.64] ;  /* 0x0000001446380981 */ /* 0x0000a2000c1e1500 */
[----:B------:R-:W0:Y:S02]  /*e5b0*/  S2R R73, SR_TID.X ;  /* 0x0000000000497919 */ /* 0x000e240000002100 */
[C---:B0-----:R-:W-:Y:S02]  /*e5c0*/  IMAD.SHL.U32 R70, R73.reuse, 0x2, RZ ;  /* 0x0000000249467824 */ /* 0x041fe400078e00ff */
[----:B------:R-:W-:-:S05]  /*e5d0*/  IMAD.SHL.U32 R3, R73, 0x80, RZ ;  /* 0x0000008049037824 */ /* 0x000fca00078e00ff */
[----:B------:R-:W-:-:S04]  /*e5e0*/  LOP3.LUT R3, R3, 0x207e, R70, 0xc8, !PT ;  /* 0x0000207e03037812 */ /* 0x000fc800078ec846 */
[C---:B------:R-:W-:Y:S01]  /*e5f0*/  LOP3.LUT R71, R3.reuse, 0x10, RZ, 0x3c, !PT ;  /* 0x0000001003477812 */ /* 0x040fe200078e3cff */
[----:B------:R-:W-:Y:S04]  /*e600*/  STS.U16 [R3+UR9], R47 ;  /* 0x0000002f03007988 */ /* 0x000fe80008000409 */
[----:B------:R-:W-:Y:S04]  /*e610*/  STS.U16 [R3+UR9+0x400], R41 ;  /* 0x0004002903007988 */ /* 0x000fe80008000409 */
[----:B------:R-:W-:Y:S04]  /*e620*/  STS.U16 [R3+UR9+0x800], R35 ;  /* 0x0008002303007988 */ /* 0x000fe80008000409 */
[----:B------:R-:W-:Y:S04]  /*e630*/  STS.U16 [R3+UR9+0xc00], R29 ;  /* 0x000c001d03007988 */ /* 0x000fe80008000409 */
[----:B------:R-:W-:Y:S04]  /*e640*/  STS.U16 [R3+UR9+0x1000], R23 ;  /* 0x0010001703007988 */ /* 0x000fe80008000409 */
[----:B------:R-:W-:Y:S04]  /*e650*/  STS.U16 [R3+UR9+0x1400], R18 ;  /* 0x0014001203007988 */ /* 0x000fe80008000409 */
[----:B------:R-:W-:Y:S04]  /*e660*/  STS.U16 [R3+UR9+0x1800], R13 ;  /* 0x0018000d03007988 */ /* 0x000fe80008000409 */
[----:B------:R-:W-:Y:S01]  /*e670*/  STS.U16 [R3+UR9+0x1c00], R8 ;  /* 0x001c000803007988 */ /* 0x000fe20008000409 */
[----:B------:R-:W-:-:S03]  /*e680*/  LOP3.LUT R70, R3, 0x20, RZ, 0x3c, !PT ;  /* 0x0000002003467812 */ /* 0x000fc600078e3cff */
[----:B------:R-:W-:Y:S04]  /*e690*/  STS.U16 [R71+UR9+0x80], R46 ;  /* 0x0000802e47007988 */ /* 0x000fe80008000409 */
[----:B------:R-:W-:Y:S04]  /*e6a0*/  STS.U16 [R71+UR9+0x480], R40 ;  /* 0x0004802847007988 */ /* 0x000fe80008000409 */
[----:B------:R-:W-:Y:S01]  /*e6b0*/  STS.U16 [R71+UR9+0x880], R34 ;  /* 0x0008802247007988 */ /* 0x000fe20008000409 */
[----:B------:R-:W-:-:S03]  /*e6c0*/  SHF.R.U32.HI R72, RZ, 0x5, R73 ;  /* 0x00000005ff487819 */ /* 0x000fc60000011649 */
[----:B------:R-:W-:Y:S04]  /*e6d0*/  STS.U16 [R71+UR9+0xc80], R28 ;  /* 0x000c801c47007988 */ /* 0x000fe80008000409 */
[----:B------:R-:W-:Y:S04]  /*e6e0*/  STS.U16 [R71+UR9+0x1080], R22 ;  /* 0x0010801647007988 */ /* 0x000fe80008000409 */
[----:B------:R-:W-:Y:S04]  /*e6f0*/  STS.U16 [R71+UR9+0x1480], R17 ;  /* 0x0014801147007988 */ /* 0x000fe80008000409 */
[----:B------:R0:W-:Y:S04]  /*e700*/  STS.U16 [R71+UR9+0x1880], R12 ;  /* 0x0018800c47007988 */ /* 0x0001e80008000409 */
[----:B------:R1:W-:Y:S01]  /*e710*/  STS.U16 [R71+UR9+0x1c80], R7 ;  /* 0x001c800747007988 */ /* 0x0003e20008000409 */
[----:B------:R-:W-:-:S02]  /*e720*/  ISETP.NE.U32.AND P0, PT, R72, RZ, PT ;  /* 0x000000ff4800720c */ /* 0x000fc40003f05070 */
[----:B------:R-:W1:Y:S01]  /*e730*/  LDC R72, c[0x0][0x3a0] ;  /* 0x0000e800ff487b82 */ /* 0x000e620000000800 */
[----:B------:R-:W-:Y:S01]  /*e740*/  STS.U16 [R70+UR9+0x100], R45 ;  /* 0x0001002d46007988 */ /* 0x000fe20008000409 */
[----:B0-----:R-:W-:-:S03]  /*e750*/  LOP3.LUT R12, R3, 0x30, RZ, 0x3c, !PT ;  /* 0x00000030030c7812 */ /* 0x001fc600078e3cff */
[----:B------:R-:W-:Y:S04]  /*e760*/  STS.U16 [R70+UR9+0x500], R39 ;  /* 0x0005002746007988 */ /* 0x000fe80008000409 */
[----:B------:R-:W-:Y:S04]  /*e770*/  STS.U16 [R70+UR9+0x900], R33 ;  /* 0x0009002146007988 */ /* 0x000fe80008000409 */
[----:B------:R-:W-:Y:S04]  /*e780*/  STS.U16 [R70+UR9+0xd00], R27 ;  /* 0x000d001b46007988 */ /* 0x000fe80008000409 */
[----:B------:R-:W-:Y:S04]  /*e790*/  STS.U16 [R70+UR9+0x1100], R21 ;  /* 0x0011001546007988 */ /* 0x000fe80008000409 */
[----:B------:R-:W-:Y:S04]  /*e7a0*/  STS.U16 [R70+UR9+0x1500], R16 ;  /* 0x0015001046007988 */ /* 0x000fe80008000409 */
[----:B------:R-:W-:Y:S04]  /*e7b0*/  STS.U16 [R70+UR9+0x1900], R11 ;  /* 0x0019000b46007988 */ /* 0x000fe80008000409 */
[----:B------:R0:W-:Y:S01]  /*e7c0*/  STS.U16 [R70+UR9+0x1d00], R6 ;  /* 0x001d000646007988 */ /* 0x0001e20008000409 */
[----:B------:R-:W-:-:S03]  /*e7d0*/  LOP3.LUT R8, R3, 0x40, RZ, 0x3c, !PT ;  /* 0x0000004003087812 */ /* 0x000fc600078e3cff */
[----:B------:R-:W-:Y:S04]  /*e7e0*/  STS.U16 [R12+UR9+0x180], R44 ;  /* 0x0001802c0c007988 */ /* 0x000fe80008000409 */
[----:B------:R-:W-:Y:S04]  /*e7f0*/  STS.U16 [R12+UR9+0x580], R38 ;  /* 0x000580260c007988 */ /* 0x000fe80008000409 */
[----:B------:R-:W-:Y:S04]  /*e800*/  STS.U16 [R12+UR9+0x980], R32 ;  /* 0x000980200c007988 */ /* 0x000fe80008000409 */
[----:B------:R-:W-:Y:S04]  /*e810*/  STS.U16 [R12+UR9+0xd80], R26 ;  /* 0x000d801a0c007988 */ /* 0x000fe80008000409 */
[----:B------:R-:W-:Y:S04]  /*e820*/  STS.U16 [R12+UR9+0x1180], R20 ;  /* 0x001180140c007988 */ /* 0x000fe80008000409 */
[----:B------:R-:W-:Y:S04]  /*e830*/  STS.U16 [R12+UR9+0x1580], R15 ;  /* 0x0015800f0c007988 */ /* 0x000fe80008000409 */
[----:B------:R-:W-:Y:S04]  /*e840*/  STS.U16 [R12+UR9+0x1980], R10 ;  /* 0x0019800a0c007988 */ /* 0x000fe80008000409 */
[----:B------:R-:W-:Y:S01]  /*e850*/  STS.U16 [R12+UR9+0x1d80], R5 ;  /* 0x001d80050c007988 */ /* 0x000fe20008000409 */
[----:B-1----:R-:W-:-:S03]  /*e860*/  LOP3.LUT R7, R3, 0x50, RZ, 0x3c, !PT ;  /* 0x0000005003077812 */ /* 0x002fc600078e3cff */
[----:B------:R-:W-:Y:S04]  /*e870*/  STS.U16 [R8+UR9+0x200], R43 ;  /* 0x0002002b08007988 */ /* 0x000fe80008000409 */
[----:B------:R-:W-:Y:S04]  /*e880*/  STS.U16 [R8+UR9+0x600], R37 ;  /* 0x0006002508007988 */ /* 0x000fe80008000409 */
[----:B------:R-:W-:Y:S04]  /*e890*/  STS.U16 [R8+UR9+0xa00], R31 ;  /* 0x000a001f08007988 */ /* 0x000fe80008000409 */
[----:B------:R-:W-:Y:S04]  /*e8a0*/  STS.U16 [R8+UR9+0xe00], R25 ;  /* 0x000e001908007988 */ /* 0x000fe80008000409 */
[----:B------:R-:W-:Y:S04]  /*e8b0*/  STS.U16 [R8+UR9+0x1200], R19 ;  /* 0x0012001308007988 */ /* 0x000fe80008000409 */
[----:B------:R-:W-:Y:S04]  /*e8c0*/  STS.U16 [R8+UR9+0x1600], R14 ;  /* 0x0016000e08007988 */ /* 0x000fe80008000409 */
[----:B------:R-:W-:Y:S04]  /*e8d0*/  STS.U16 [R8+UR9+0x1a00], R9 ;  /* 0x001a000908007988 */ /* 0x000fe80008000409 */
[----:B------:R1:W-:Y:S01]  /*e8e0*/  STS.U16 [R8+UR9+0x1e00], R4 ;  /* 0x001e000408007988 */ /* 0x0003e20008000409 */
[----:B0-----:R-:W-:-:S03]  /*e8f0*/  LOP3.LUT R6, R3, 0x60, RZ, 0x3c, !PT ;  /* 0x0000006003067812 */ /* 0x001fc600078e3cff */
[----:B------:R0:W-:Y:S01]  /*e900*/  STS.U16 [R7+UR9+0x280], R42 ;  /* 0x0002802a07007988 */ /* 0x0001e20008000409 */
[----:B------:R-:W-:-:S03]  /*e910*/  VIADD R72, R72, 0x7f ;  /* 0x0000007f48487836 */ /* 0x000fc60000000000 */
[----:B------:R0:W-:Y:S04]  /*e920*/  STS.U16 [R7+UR9+0x680], R36 ;  /* 0x0006802407007988 */ /* 0x0001e80008000409 */
[----:B------:R0:W-:Y:S04]  /*e930*/  STS.U16 [R7+UR9+0xa80], R30 ;  /* 0x000a801e07007988 */ /* 0x0001e80008000409 */
[----:B------:R0:W-:Y:S04]  /*e940*/  STS.U16 [R7+UR9+0xe80], R24 ;  /* 0x000e801807007988 */ /* 0x0001e80008000409 */
[----:B------:R0:W-:Y:S04]  /*e950*/  STS.U16 [R7+UR9+0x1280], R51 ;  /* 0x0012803307007988 */ /* 0x0001e80008000409 */
[----:B------:R0:W-:Y:S01]  /*e960*/  STS.U16 [R7+UR9+0x1680], R50 ;  /* 0x0016803207007988 */ /* 0x0001e20008000409 */
[----:B-1----:R-:W-:-:S03]  /*e970*/  SHF.R.S32.HI R4, RZ, 0x1f, R72 ;  /* 0x0000001fff047819 */ /* 0x002fc60000011448 */
[----:B------:R0:W-:Y:S04]  /*e980*/  STS.U16 [R7+UR9+0x1a80], R49 ;  /* 0x001a803107007988 */ /* 0x0001e80008000409 */
[----:B------:R0:W-:Y:S01]  /*e990*/  STS.U16 [R7+UR9+0x1e80], R48 ;  /* 0x001e803007007988 */ /* 0x0001e20008000409 */
[----:B------:R-:W-:-:S03]  /*e9a0*/  LOP3.LUT R5, R3, 0x70, RZ, 0x3c, !PT ;  /* 0x0000007003057812 */ /* 0x000fc600078e3cff */
[----:B----4-:R0:W-:Y:S04]  /*e9b0*/  STS.U16 [R6+UR9+0x300], R55 ;  /* 0x0003003706007988 */ /* 0x0101e80008000409 */
[----:B------:R0:W-:Y:S01]  /*e9c0*/  STS.U16 [R6+UR9+0x700], R54 ;  /* 0x0007003606007988 */ /* 0x0001e20008000409 */
[----:B------:R-:W-:-:S03]  /*e9d0*/  LEA.HI R4, R4, R72, RZ, 0x7 ;  /* 0x0000004804047211 */ /* 0x000fc600078f38ff */
[----:B------:R0:W-:Y:S04]  /*e9e0*/  STS.U16 [R6+UR9+0xb00], R53 ;  /* 0x000b003506007988 */ /* 0x0001e80008000409 */
[----:B------:R0:W-:Y:S04]  /*e9f0*/  STS.U16 [R6+UR9+0xf00], R52 ;  /* 0x000f003406007988 */ /* 0x0001e80008000409 */
[----:B------:R0:W-:Y:S04]  /*ea00*/  STS.U16 [R6+UR9+0x1300], R63 ;  /* 0x0013003f06007988 */ /* 0x0001e80008000409 */
[----:B------:R0:W-:Y:S01]  /*ea10*/  STS.U16 [R6+UR9+0x1700], R61 ;  /* 0x0017003d06007988 */ /* 0x0001e20008000409 */
[----:B------:R-:W-:-:S03]  /*ea20*/  SHF.R.S32.HI R4, RZ, 0x7, R4 ;  /* 0x00000007ff047819 */ /* 0x000fc60000011404 */
[----:B------:R0:W-:Y:S04]  /*ea30*/  STS.U16 [R6+UR9+0x1b00], R59 ;  /* 0x001b003b06007988 */ /* 0x0001e80008000409 */
[----:B------:R0:W-:Y:S04]  /*ea40*/  STS.U16 [R6+UR9+0x1f00], R57 ;  /* 0x001f003906007988 */ /* 0x0001e80008000409 */
[----:B---3--:R0:W-:Y:S04]  /*ea50*/  STS.U16 [R5+UR9+0x380], R67 ;  /* 0x0003804305007988 */ /* 0x0081e80008000409 */
[----:B--2---:R0:W-:Y:S01]  /*ea60*/  STS.U16 [R5+UR9+0x780], R66 ;  /* 0x0007804205007988 */ /* 0x0041e20008000409 */
[----:B------:R-:W-:-:S03]  /*ea70*/  VIMNMX R4, PT, PT, R4, 0x1, !PT ;  /* 0x0000000104047848 */ /* 0x000fc60007fe0100 */
[----:B------:R0:W-:Y:S04]  /*ea80*/  STS.U16 [R5+UR9+0xb80], R65 ;  /* 0x000b804105007988 */ /* 0x0001e80008000409 */
[----:B------:R0:W-:Y:S04]  /*ea90*/  STS.U16 [R5+UR9+0xf80], R64 ;  /* 0x000f804005007988 */ /* 0x0001e80008000409 */
[----:B------:R0:W-:Y:S04]  /*eaa0*/  STS.U16 [R5+UR9+0x1380], R62 ;  /* 0x0013803e05007988 */ /* 0x0001e80008000409 */
[----:B------:R0:W-:Y:S04]  /*eab0*/  STS.U16 [R5+UR9+0x1780], R60 ;  /* 0x0017803c05007988 */ /* 0x0001e80008000409 */
[----:B------:R0:W-:Y:S01]  /*eac0*/  STS.U16 [R5+UR9+0x1b80], R58 ;  /* 0x001b803a05007988 */ /* 0x0001e20008000409 */
[----:B------:R-:W-:-:S03]  /*ead0*/  VIADD R4, R4, 0xffffffff ;  /* 0xffffffff04047836 */ /* 0x000fc60000000000 */
[----:B------:R0:W-:Y:S01]  /*eae0*/  STS.U16 [R5+UR9+0x1f80], R56 ;  /* 0x001f803805007988 */ /* 0x0001e20008000409 */
[----:B------:R1:W-:Y:S06]  /*eaf0*/  MEMBAR.ALL.CTA ;  /* 0x0000000000007992 */ /* 0x0003ec0000008000 */
[----:B-1----:R-:W1:Y:S01]  /*eb00*/  FENCE.VIEW.ASYNC.S ;  /* 0x00000000000073c6 */ /* 0x002e620000000000 */
[----:B------:R-:W-:-:S03]  /*eb10*/  UIADD3 UR4, UPT, UPT, UR9, 0x4000, URZ ;  /* 0x0000400009047890 */ /* 0x000fc6000fffe0ff */
[----:B------:R0:W-:Y:S01]  /*eb20*/  STL [R1+0x6b4], R4 ;  /* 0x0006b40401007387 */ /* 0x0001e20000100800 */
[----:B------:R-:W-:Y:S01]  /*eb30*/  USHF.R.U32.HI UR4, URZ, 0x4, UR4 ;  /* 0x00000004ff047899 */ /* 0x000fe20008011604 */
[----:B-1----:R-:W-:Y:S01]  /*eb40*/  BAR.SYNC.DEFER_BLOCKING 0x0 ;  /* 0x0000000000007b1d */ /* 0x002fe20000010000 */
[----:B------:R-:W-:Y:S02]  /*eb50*/  ISETP.LT.OR P1, PT, R72, 0x80, P0 ;  /* 0x000000804800780c */ /* 0x000fe40000721670 */
[----:B------:R-:W-:-:S04]  /*eb60*/  USGXT.U32 UR12, UR4, 0xe ;  /* 0x0000000e040c789a */ /* 0x000fc80008000000 */
[----:B------:R-:W-:Y:S01]  /*eb70*/  UIADD3 UR7, UP1, UPT, UR12, 0x2, URZ ;  /* 0x000000020c077890 */ /* 0x000fe2000ff3e0ff */
[----:B------:R-:W-:Y:S01]  /*eb80*/  UMOV UR4, URZ ;  /* 0x000000ff00047c82 */ /* 0x000fe20008000000 */
[----:B------:R-:W-:Y:S02]  /*eb90*/  UIADD3 UR11, UPT, UPT, UR8, 0x40, URZ ;  /* 0x00000040080b7890 */ /* 0x000fe4000fffe0ff */
[----:B------:R-:W-:Y:S01]  /*eba0*/  UIADD3.X UR13, UPT, UPT, UR4, 0x40004040, URZ, UP1, !UPT ;  /* 0x40004040040d7890 */ /* 0x000fe20008ffe4ff */
[----:B------:R-:W-:Y:S01]  /*ebb0*/  ISETP.NE.U32.AND P3, PT, R4, RZ, PT ;  /* 0x000000ff0400720c */ /* 0x000fe20003f65070 */
[----:B------:R-:W-:Y:S01]  /*ebc0*/  IMAD.SHL.U32 R69, R69, 0x80, RZ ;  /* 0x0000008045457824 */ /* 0x000fe200078e00ff */
[----:B0-----:R-:W-:Y:S11]  /*ebd0*/  @P1 BRA `(.L_x_7) ;  /* 0x0000000000c01947 */ /* 0x001ff60003800000 */
[----:B------:R-:W-:Y:S01]  /*ebe0*/  USHF.R.U32.HI UR14, URZ, 0x4, UR9 ;  /* 0x00000004ff0e7899 */ /* 0x000fe20008011609 */
[----:B------:R-:W-:Y:S01]  /*ebf0*/  UMOV UR4, URZ ;  /* 0x000000ff00047c82 */ /* 0x000fe20008000000 */
[----:B------:R-:W-:Y:S02]  /*ec00*/  UIADD3 UR16, UPT, UPT, UR8, 0x48, URZ ;  /* 0x0000004808107890 */ /* 0x000fe4000fffe0ff */
[----:B------:R-:W-:Y:S02]  /*ec10*/  USGXT.U32 UR14, UR14, 0xe ;  /* 0x0000000e0e0e789a */ /* 0x000fe40008000000 */
[----:B------:R-:W-:Y:S02]  /*ec20*/  UIADD3 UR17, UPT, UPT, UR8, 0x50, URZ ;  /* 0x0000005008117890 */ /* 0x000fe4000fffe0ff */
[----:B------:R-:W-:Y:S02]  /*ec30*/  UIADD3 UR38, UP1, UPT, UR14, 0x2, URZ ;  /* 0x000000020e267890 */ /* 0x000fe4000ff3e0ff */
[----:B------:R-:W-:-:S02]  /*ec40*/  UIADD3 UR24, UPT, UPT, UR8, 0x58, URZ ;  /* 0x0000005808187890 */ /* 0x000fc4000fffe0ff */
[----:B------:R-:W-:Y:S02]  /*ec50*/  UIADD3.X UR39, UPT, UPT, UR4, 0x40004040, URZ, UP1, !UPT ;  /* 0x4000404004277890 */ /* 0x000fe40008ffe4ff */
[----:B------:R-:W-:Y:S02]  /*ec60*/  UIADD3 UR25, UPT, UPT, UR8, 0x60, URZ ;  /* 0x0000006008197890 */ /* 0x000fe4000fffe0ff */
[----:B------:R-:W-:Y:S02]  /*ec70*/  UIADD3.64 UR18, UPT, UPT, UR38, 0x2, URZ ;  /* 0x0000000226127897 */ /* 0x000fe4000fffe0ff */
[----:B------:R-:W-:Y:S02]  /*ec80*/  UIADD3.64 UR22, UPT, UPT, UR38, 0x4, URZ ;  /* 0x0000000426167897 */ /* 0x000fe4000fffe0ff */
[----:B------:R-:W-:Y:S02]  /*ec90*/  UIADD3.64 UR26, UPT, UPT, UR38, 0x1fe, URZ ;  /* 0x000001fe261a7897 */ /* 0x000fe4000fffe0ff */
[----:B------:R-:W-:-:S02]  /*eca0*/  UIADD3 UR30, UPT, UPT, UR8, 0x68, URZ ;  /* 0x00000068081e7890 */ /* 0x000fc4000fffe0ff */
[----:B------:R-:W-:Y:S02]  /*ecb0*/  UIADD3.64 UR28, UPT, UPT, UR38, 0x200, URZ ;  /* 0x00000200261c7897 */ /* 0x000fe4000fffe0ff */
[----:B------:R-:W-:Y:S02]  /*ecc0*/  UIADD3 UR31, UPT, UPT, UR8, 0x70, URZ ;  /* 0x00000070081f7890 */ /* 0x000fe4000fffe0ff */
[----:B------:R-:W-:Y:S01]  /*ecd0*/  UIADD3.64 UR32, UPT, UPT, UR38, 0x202, URZ ;  /* 0x0000020226207897 */ /* 0x000fe2000fffe0ff */
[----:B------:R-:W-:Y:S01]  /*ece0*/  UMOV UR40, 0x0 ;  /* 0x0000000000287882 */ /* 0x000fe20000000000 */
[----:B------:R-:W-:Y:S01]  /*ecf0*/  UMOV UR41, 0x8100490 ;  /* 0x0810049000297882 */ /* 0x000fe20000000000 */
[----:B------:R-:W-:Y:S02]  /*ed00*/  UIADD3 UR36, UPT, UPT, UR8, 0x78, URZ ;  /* 0x0000007808247890 */ /* 0x000fe4000fffe0ff */
[----:B------:R-:W-:Y:S01]  /*ed10*/  UIADD3.64 UR34, UPT, UPT, UR38, 0x204, URZ ;  /* 0x0000020426227897 */ /* 0x000fe2000fffe0ff */
[----:B------:R-:W-:Y:S01]  /*ed20*/  UMOV UR15, 0x40004040 ;  /* 0x40004040000f7882 */ /* 0x000fe20000000000 */
[----:B------:R-:W-:Y:S01]  /*ed30*/  UMOV UR42, 0x0 ;  /* 0x00000000002a7882 */ /* 0x000fe20000000000 */
[----:B------:R-:W-:Y:S01]  /*ed40*/  UMOV UR43, 0x8100490 ;  /* 0x08100490002b7882 */ /* 0x000fe20000000000 */
[----:B------:R-:W-:Y:S01]  /*ed50*/  UMOV UR44, 0x0 ;  /* 0x00000000002c7882 */ /* 0x000fe20000000000 */
[----:B------:R-:W-:Y:S01]  /*ed60*/  UMOV UR45, 0x8100490 ;  /* 0x08100490002d7882 */ /* 0x000fe20000000000 */
[----:B------:R0:W-:Y:S01]  /*ed70*/  UTCHMMA tmem[UR11], gdesc[UR14], tmem[UR8], tmem[UR40], idesc[UR41], !UPT ;  /* 0x00ff280e0b0079ea */ /* 0x0001e2000f800008 */
[----:B------:R-:W-:Y:S01]  /*ed80*/  UMOV UR46, 0x0 ;  /* 0x00000000002e7882 */ /* 0x000fe20000000000 */
[----:B------:R-:W-:Y:S01]  /*ed90*/  UMOV UR47, 0x8100490 ;  /* 0x08100490002f7882 */ /* 0x000fe20000000000 */
[----:B------:R0:W-:Y:S01]  /*eda0*/  UTCHMMA tmem[UR16], gdesc[UR38], tmem[UR8], tmem[UR42], idesc[UR43], UPT ;  /* 0x00ff2a26100079ea */ /* 0x0001e2000b800008 */
        /* <DEDUP_REMOVED lines=8> */
[----:B------:R-:W-:Y:S01]  /*ee30*/  UMOV UR4, UR6 ;  /* 0x0000000600047c82 */ /* 0x000fe20008000000 */
[----:B------:R-:W-:Y:S01]  /*ee40*/  UMOV UR5, URZ ;  /* 0x000000ff00057c82 */ /* 0x000fe20008000000 */
[----:B------:R0:W-:Y:S01]  /*ee50*/  UTCHMMA tmem[UR25], gdesc[UR26], tmem[UR8], tmem[UR48], idesc[UR49], UPT ;  /* 0x00ff301a190079ea */ /* 0x0001e2000b800008 */
[----:B------:R-:W-:Y:S01]  /*ee60*/  UMOV UR54, 0x0 ;  /* 0x0000000000367882 */ /* 0x000fe20000000000 */
[----:B------:R-:W-:Y:S01]  /*ee70*/  UMOV UR55, 0x8100490 ;  /* 0x0810049000377882 */ /* 0x000fe20000000000 */
[----:B------:R0:W-:Y:S01]  /*ee80*/  UTCHMMA tmem[UR30], gdesc[UR28], tmem[UR8], tmem[UR50], idesc[UR51], UPT ;  /* 0x00ff321c1e0079ea */ /* 0x0001e2000b800008 */
[----:B------:R-:W-:Y:S01]  /*ee90*/  UMOV UR4, UR4 ;  /* 0x0000000400047c82 */ /* 0x000fe20008000000 */
[----:B------:R0:W-:Y:S01]  /*eea0*/  UTCHMMA tmem[UR31], gdesc[UR32], tmem[UR8], tmem[UR52], idesc[UR53], UPT ;  /* 0x00ff34201f0079ea */ /* 0x0001e2000b800008 */
[----:B------:R0:W-:Y:S01]  /*eeb0*/  UTCHMMA tmem[UR36], gdesc[UR34], tmem[UR8], tmem[UR54], idesc[UR55], UPT ;  /* 0x00ff3622240079ea */ /* 0x0001e2000b800008 */
[----:B------:R0:W-:Y:S01]  /*eec0*/  UTCBAR [UR4], URZ ;  /* 0x000000ff040073e9 */ /* 0x0001e200080000ff */
[----:B------:R-:W-:Y:S01]  /*eed0*/  NOP ;  /* 0x0000000000007918 */ /* 0x000fe20000000000 */
.L_x_7:
[----:B------:R1:W-:Y:S01]  /*eee0*/  STL [R1+0xb4], RZ ;  /* 0x0000b4ff01007387 */ /* 0x0003e20000100800 */
[----:B0-----:R-:W-:Y:S01]  /*eef0*/  UMOV UR4, URZ ;  /* 0x000000ff00047c82 */ /* 0x001fe20008000000 */
[----:B------:R-:W-:Y:S01]  /*ef00*/  UMOV UR14, UR7 ;  /* 0x00000007000e7c82 */ /* 0x000fe20008000000 */
[----:B------:R-:W-:Y:S01]  /*ef10*/  UMOV UR15, UR13 ;  /* 0x0000000d000f7c82 */ /* 0x000fe20008000000 */
[----:B-----5:R-:W-:Y:S01]  /*ef20*/  IMAD.SHL.U32 R71, R68, 0x80, RZ ;  /* 0x0000008044477824 */ /* 0x020fe200078e00ff */
[----:B------:R-:W-:Y:S06]  /*ef30*/  @!P3 BRA `(.L_x_8) ;  /* 0x0000009c00e0b947 */ /* 0x000fec0003800000 */
[----:B------:R-:W-:Y:S01]  /*ef40*/  SHF.R.S32.HI R68, RZ, 0x1f, R69 ;  /* 0x0000001fff447819 */ /* 0x000fe20000011445 */
[----:B------:R-:W-:Y:S01]  /*ef50*/  UIADD3.64 UR22, UPT, UPT, UR14, 0x2, URZ ;  /* 0x000000020e167897 */ /* 0x000fe2000fffe0ff */
[----:B------:R-:W-:Y:S01]  /*ef60*/  SHF.R.S32.HI R70, RZ, 0x1f, R71 ;  /* 0x0000001fff467819 */ /* 0x000fe20000011447 */
[----:B------:R-:W-:Y:S01]  /*ef70*/  UIADD3.64 UR24, UPT, UPT, UR14, 0x4, URZ ;  /* 0x000000040e187897 */ /* 0x000fe2000fffe0ff */
[C---:B------:R-:W-:Y:S01]  /*ef80*/  SHF.L.U64.HI R68, R69.reuse, 0x1, R68 ;  /* 0x0000000145447819 */ /* 0x040fe20000010244 */
[----:B------:R-:W-:Y:S01]  /*ef90*/  IMAD.SHL.U32 R69, R69, 0x2, RZ ;  /* 0x0000000245457824 */ /* 0x000fe200078e00ff */
[C---:B------:R-:W-:Y:S01]  /*efa0*/  SHF.L.U64.HI R70, R71.reuse, 0x1, R70 ;  /* 0x0000000147467819 */ /* 0x040fe20000010246 */
[----:B------:R-:W-:Y:S01]  /*efb0*/  IMAD.SHL.U32 R71, R71, 0x2, RZ ;  /* 0x0000000247477824 */ /* 0x000fe200078e00ff */
[----:B------:R-:W-:Y:S02]  /*efc0*/  UIADD3.64 UR26, UPT, UPT, UR14, 0x1fe, URZ ;  /* 0x000001fe0e1a7897 */ /* 0x000fe4000fffe0ff */
[----:B------:R-:W-:-:S02]  /*efd0*/  UIADD3.64 UR28, UPT, UPT, UR14, 0x200, URZ ;  /* 0x000002000e1c7897 */ /* 0x000fc4000fffe0ff */
[----:B------:R-:W-:Y:S02]  /*efe0*/  UIADD3.64 UR30, UPT, UPT, UR14, 0x202, URZ ;  /* 0x000002020e1e7897 */ /* 0x000fe4000fffe0ff */
[----:B------:R-:W-:Y:S01]  /*eff0*/  UIADD3.64 UR32, UPT, UPT, UR14, 0x204, URZ ;  /* 0x000002040e207897 */ /* 0x000fe2000fffe0ff */
[----:B------:R-:W-:Y:S01]  /*f000*/  UMOV UR18, 0x1 ;  /* 0x0000000100127882 */ /* 0x000fe20000000000 */
[----:B------:R-:W-:-:S10]  /*f010*/  UMOV UR5, URZ ;  /* 0x000000ff00057c82 */ /* 0x000fd40008000000 */
.L_x_11:
[----:B------:R-:W2:Y:S01]  /*f020*/  LDL.LU R4, [R1+0xb4] ;  /* 0x0000b40001047983 */ /* 0x000ea20000300800 */
[----:B------:R-:W0:Y:S03]  /*f030*/  LDC R42, c[0x0][0x3a0] ;  /* 0x0000e800ff2a7b82 */ /* 0x000e260000000800 */
[----:B------:R3:W-:Y:S04]  /*f040*/  STL [R1+0x8a0], R22 ;  /* 0x0008a01601007387 */ /* 0x0007e80000100800 */
[----:B---3--:R-:W3:Y:S04]  /*f050*/  LDL.LU R22, [R1+0x2c8] ;  /* 0x0002c80001167983 */ /* 0x008ee80000300800 */
[----:B------:R4:W-:Y:S04]  /*f060*/  STL [R1+0x894], R44 ;  /* 0x0008942c01007387 */ /* 0x0009e80000100800 */
[----:B----4-:R-:W4:Y:S04]  /*f070*/  LDL.LU R44, [R1+0x2c0] ;  /* 0x0002c000012c7983 */ /* 0x010f280000300800 */
[----:B------:R-:W-:Y:S04]  /*f080*/  STL [R1+0x890], R45 ;  /* 0x0008902d01007387 */ /* 0x000fe80000100800 */
[----:B------:R-:W-:Y:S04]  /*f090*/  STL [R1+0x898], R45 ;  /* 0x0008982d01007387 */ /* 0x000fe80000100800 */
[----:B------:R1:W-:Y:S04]  /*f0a0*/  STL [R1+0x88c], R93 ;  /* 0x00088c5d01007387 */ /* 0x0003e80000100800 */
[----:B-1----:R-:W3:Y:S04]  /*f0b0*/  LDL.LU R93, [R1+0x2bc] ;  /* 0x0002bc00015d7983 */ /* 0x002ee80000300800 */
[----:B------:R-:W-:Y:S04]  /*f0c0*/  STL [R1+0x888], R46 ;  /* 0x0008882e01007387 */ /* 0x000fe80000100800 */
[----:B------:R1:W-:Y:S04]  /*f0d0*/  STL [R1+0x89c], R46 ;  /* 0x00089c2e01007387 */ /* 0x0003e80000100800 */
[----:B------:R-:W-:Y:S04]  /*f0e0*/  STL [R1+0x884], R92 ;  /* 0x0008845c01007387 */ /* 0x000fe80000100800 */
        /* <DEDUP_REMOVED lines=40> */
[----:B------:R0:W-:Y:S04]  /*f370*/  STL [R1+0x7e0], R72 ;  /* 0x0007e04801007387 */ /* 0x0001e80000100800 */
[----:B------:R-:W-:Y:S04]  /*f380*/  STL [R1+0x7dc], R69 ;  /* 0x0007dc4501007387 */ /* 0x000fe80000100800 */
[----:B------:R-:W-:Y:S04]  /*f390*/  STL [R1+0x7d8], R68 ;  /* 0x0007d84401007387 */ /* 0x000fe80000100800 */
[----:B------:R0:W-:Y:S01]  /*f3a0*/  STL [R1+0x7d4], R3 ;  /* 0x0007d40301007387 */ /* 0x0001e20000100800 */
[----:B--2---:R-:W-:-:S04]  /*f3b0*/  VIADD R4, R4, 0x1 ;  /* 0x0000000104047836 */ /* 0x004fc80000000000 */
[----:B0-----:R-:W-:Y:S01]  /*f3c0*/  IMAD R42, R4, -0x80, R42 ;  /* 0xffffff80042a7824 */ /* 0x001fe200078e022a */
[----:B------:R0:W-:Y:S04]  /*f3d0*/  STL [R1+0xb4], R4 ;  /* 0x0000b40401007387 */ /* 0x0001e80000100800 */
[----:B-1----:R-:W2:Y:S04]  /*f3e0*/  LDL.LU R46, [R1+0x2c4] ;  /* 0x0002c400012e7983 */ /* 0x002ea80000300800 */
[----:B------:R-:W2:Y:S04]  /*f3f0*/  LDL.LU R72, [R1+0x2d0] ;  /* 0x0002d00001487983 */ /* 0x000ea80000300800 */
[----:B------:R-:W2:Y:S01]  /*f400*/  LDL.LU R3, [R1+0x2d8] ;  /* 0x0002d80001037983 */ /* 0x000ea20000300800 */
[----:B------:R-:W-:-:S02]  /*f410*/  ISETP.GT.AND P4, PT, R42, RZ, PT ;  /* 0x000000ff2a00720c */ /* 0x000fc40003f84270 */
[-C--:B-----5:R-:W-:Y:S02]  /*f420*/  IADD3 R2, P5, PT, R2, R71.reuse, RZ ;  /* 0x0000004702027210 */ /* 0x0a0fe40007fbe0ff */
[----:B------:R-:W-:Y:S02]  /*f430*/  ISETP.GT.AND P1, PT, R42, 0x1, PT ;  /* 0x000000012a00780c */ /* 0x000fe40003f24270 */
[----:B------:R-:W-:Y:S01]  /*f440*/  PRMT R41, RZ, 0x7610, R41 ;  /* 0x00007610ff297816 */ /* 0x000fe20000000029 */
[----:B------:R-:W-:Y:S01]  /*f450*/  IMAD.X R0, R0, 0x1, R70, P5 ;  /* 0x0000000100007824 */ /* 0x000fe200028e0646 */
[----:B------:R-:W-:Y:S02]  /*f460*/  PRMT R43, RZ, 0x7610, R43 ;  /* 0x00007610ff2b7816 */ /* 0x000fe4000000002b */
[----:B----4-:R-:W-:-:S03]  /*f470*/  IADD3 R44, P3, PT, R44, R71, RZ ;  /* 0x000000472c2c7210 */ /* 0x010fc60007f7e0ff */
[----:B0-----:R-:W-:Y:S02]  /*f480*/  @P4 IMAD.MOV.U32 R4, RZ, RZ, R2 ;  /* 0x000000ffff044224 */ /* 0x001fe400078e0002 */
[----:B------:R-:W-:Y:S01]  /*f490*/  @P4 IMAD.MOV.U32 R5, RZ, RZ, R0 ;  /* 0x000000ffff054224 */ /* 0x000fe200078e0000 */
[----:B---3--:R-:W-:Y:S01]  /*f4a0*/  IADD3 R22, P5, PT, R22, R71, RZ ;  /* 0x0000004716167210 */ /* 0x008fe20007fbe0ff */
[----:B------:R0:W-:Y:S04]  /*f4b0*/  STL [R1+0x2c0], R44 ;  /* 0x0002c02c01007387 */ /* 0x0001e80000100800 */
[----:B------:R1:W3:Y:S01]  /*f4c0*/  @P4 LDG.E.U16 R41, desc[UR20][R4.64] ;  /* 0x0000001404294981 */ /* 0x0002e2000c1e1500 */
[----:B------:R-:W-:Y:S01]  /*f4d0*/  IMAD.X R93, R93, 0x1, R70, P3 ;  /* 0x000000015d5d7824 */ /* 0x000fe200018e0646 */
[----:B------:R-:W-:Y:S01]  /*f4e0*/  ISETP.GT.AND P3, PT, R42, 0x2, PT ;  /* 0x000000022a00780c */ /* 0x000fe20003f64270 */
[----:B-1----:R-:W-:-:S02]  /*f4f0*/  @P1 IMAD.MOV.U32 R4, RZ, RZ, R44 ;  /* 0x000000ffff041224 */ /* 0x002fc400078e002c */
[----:B------:R-:W-:Y:S01]  /*f500*/  @P1 IMAD.MOV.U32 R5, RZ, RZ, R93 ;  /* 0x000000ffff051224 */ /* 0x000fe200078e005d */
[----:B------:R-:W-:Y:S01]  /*f510*/  STL [R1+0x2bc], R93 ;  /* 0x0002bc5d01007387 */ /* 0x000fe20000100800 */
[----:B------:R-:W-:-:S03]  /*f520*/  PRMT R40, RZ, 0x7610, R40 ;  /* 0x00007610ff287816 */ /* 0x000fc60000000028 */
[----:B------:R-:W4:Y:S04]  /*f530*/  LDL.LU R47, [R1+0x2d4] ;  /* 0x0002d400012f7983 */ /* 0x000f280000300800 */
[----:B0-----:R-:W3:Y:S04]  /*f540*/  LDL.LU R44, [R1+0x2e0] ;  /* 0x0002e000012c7983 */ /* 0x001ee80000300800 */
[----:B------:R-:W-:Y:S04]  /*f550*/  STL [R1+0x2c8], R22 ;  /* 0x0002c81601007387 */ /* 0x000fe80000100800 */
[----:B------:R0:W3:Y:S02]  /*f560*/  @P1 LDG.E.U16 R43, desc[UR20][R4.64] ;  /* 0x00000014042b1981 */ /* 0x0000e4000c1e1500 */
[----:B0-----:R-:W-:-:S02]  /*f570*/  @P3 IMAD.MOV.U32 R4, RZ, RZ, R22 ;  /* 0x000000ffff043224 */ /* 0x001fc400078e0016 */
[----:B--2---:R-:W-:Y:S01]  /*f580*/  IMAD.X R46, R46, 0x1, R70, P5 ;  /* 0x000000012e2e7824 */ /* 0x004fe200028e0646 */
[----:B------:R-:W-:-:S04]  /*f590*/  IADD3 R72, P6, PT, R72, R71, RZ ;  /* 0x0000004748487210 */ /* 0x000fc80007fde0ff */
[----:B------:R0:W-:Y:S01]  /*f5a0*/  STL [R1+0x2c4], R46 ;  /* 0x0002c42e01007387 */ /* 0x0001e20000100800 */
[----:B------:R-:W-:Y:S01]  /*f5b0*/  @P3 IMAD.MOV.U32 R5, RZ, RZ, R46 ;  /* 0x000000ffff053224 */ /* 0x000fe200078e002e */
[----:B------:R-:W-:-:S04]  /*f5c0*/  IADD3 R3, P5, PT, R3, R71, RZ ;  /* 0x0000004703037210 */ /* 0x000fc80007fbe0ff */
[----:B------:R1:W5:Y:S04]  /*f5d0*/  @P3 LDG.E.U16 R40, desc[UR20][R4.64] ;  /* 0x0000001404283981 */ /* 0x000368000c1e1500 */
[----:B0-----:R-:W2:Y:S04]  /*f5e0*/  LDL.LU R46, [R1+0x2dc] ;  /* 0x0002dc00012e7983 */ /* 0x001ea80000300800 */
[----:B------:R-:W-:Y:S04]  /*f5f0*/  STL [R1+0x2d0], R72 ;  /* 0x0002d04801007387 */ /* 0x000fe80000100800 */
[----:B------:R-:W2:Y:S04]  /*f600*/  LDL.LU R93, [R1+0x2e8] ;  /* 0x0002e800015d7983 */ /* 0x000ea80000300800 */
[----:B------:R-:W-:Y:S04]  /*f610*/  STL [R1+0x2d8], R3 ;  /* 0x0002d80301007387 */ /* 0x000fe80000100800 */
[----:B------:R-:W2:Y:S04]  /*f620*/  LDL.LU R22, [R1+0x2f0] ;  /* 0x0002f00001167983 */ /* 0x000ea80000300800 */
[----:B------:R-:W2:Y:S01]  /*f630*/  LDL.LU R5, [R1+0x2cc] ;  /* 0x0002cc0001057983 */ /* 0x000ea20000300800 */
[----:B------:R-:W-:-:S02]  /*f640*/  ISETP.GT.AND P4, PT, R42, 0x3, PT ;  /* 0x000000032a00780c */ /* 0x000fc40003f84270 */
[C---:B------:R-:W-:Y:S02]  /*f650*/  ISETP.GT.AND P1, PT, R42.reuse, 0x4, PT ;  /* 0x000000042a00780c */ /* 0x040fe40003f24270 */
[----:B------:R-:W-:Y:S02]  /*f660*/  PRMT R39, RZ, 0x7610, R39 ;  /* 0x00007610ff277816 */ /* 0x000fe40000000027 */
[----:B------:R-:W-:Y:S02]  /*f670*/  ISETP.GT.AND P3, PT, R42, 0x5, PT ;  /* 0x000000052a00780c */ /* 0x000fe40003f64270 */
[----:B------:R-:W-:-:S05]  /*f680*/  PRMT R6, RZ, 0x7610, R6 ;  /* 0x00007610ff067816 */ /* 0x000fca0000000006 */
[----:B-1----:R-:W-:Y:S02]  /*f690*/  @P4 IMAD.MOV.U32 R4, RZ, RZ, R72 ;  /* 0x000000ffff044224 */ /* 0x002fe400078e0048 */
[----:B----4-:R-:W-:Y:S01]  /*f6a0*/  IMAD.X R47, R47, 0x1, R70, P5 ;  /* 0x000000012f2f7824 */ /* 0x010fe200028e0646 */
[----:B---3--:R-:W-:Y:S02]  /*f6b0*/  IADD3 R44, P5, PT, R44, R71, RZ ;  /* 0x000000472c2c7210 */ /* 0x008fe40007fbe0ff */
[----:B------:R-:W-:-:S03]  /*f6c0*/  PRMT R38, RZ, 0x7610, R38 ;  /* 0x00007610ff267816 */ /* 0x000fc60000000026 */
[--C-:B--2---:R-:W-:Y:S02]  /*f6d0*/  IMAD.X R46, R46, 0x1, R70.reuse, P5 ;  /* 0x000000012e2e7824 */ /* 0x104fe400028e0646 */
[----:B------:R-:W-:Y:S01]  /*f6e0*/  IMAD.X R5, R5, 0x1, R70, P6 ;  /* 0x0000000105057824 */ /* 0x000fe200030e0646 */
[----:B------:R-:W-:-:S04]  /*f6f0*/  IADD3 R93, P6, PT, R93, R71, RZ ;  /* 0x000000475d5d7210 */ /* 0x000fc80007fde0ff */
[----:B------:R0:W-:Y:S04]  /*f700*/  STL [R1+0x2cc], R5 ;  /* 0x0002cc0501007387 */ /* 0x0001e80000100800 */
[----:B------:R1:W5:Y:S01]  /*f710*/  @P4 LDG.E.U16 R39, desc[UR20][R4.64] ;  /* 0x0000001404274981 */ /* 0x000362000c1e1500 */
[----:B------:R-:W-:-:S03]  /*f720*/  IADD3 R22, P5, PT, R22, R71, RZ ;  /* 0x0000004716167210 */ /* 0x000fc60007fbe0ff */
[----:B------:R2:W-:Y:S01]  /*f730*/  STL [R1+0x2d4], R47 ;  /* 0x0002d42f01007387 */ /* 0x0005e20000100800 */
[----:B-1----:R-:W-:Y:S02]  /*f740*/  @P1 IMAD.MOV.U32 R4, RZ, RZ, R3 ;  /* 0x000000ffff041224 */ /* 0x002fe400078e0003 */
[----:B0-----:R-:W-:Y:S02]  /*f750*/  @P1 IMAD.MOV.U32 R5, RZ, RZ, R47 ;  /* 0x000000ffff051224 */ /* 0x001fe400078e002f */
[----:B--2---:R-:W2:Y:S04]  /*f760*/  LDL.LU R47, [R1+0x2ec] ;  /* 0x0002ec00012f7983 */ /* 0x004ea80000300800 */
[----:B------:R-:W3:Y:S04]  /*f770*/  LDL.LU R3, [R1+0x2f8] ;  /* 0x0002f80001037983 */ /* 0x000ee80000300800 */
[----:B------:R-:W-:Y:S04]  /*f780*/  STL [R1+0x2e0], R44 ;  /* 0x0002e02c01007387 */ /* 0x000fe80000100800 */
[----:B------:R0:W5:Y:S04]  /*f790*/  @P1 LDG.E.U16 R6, desc[UR20][R4.64] ;  /* 0x0000001404061981 */ /* 0x000168000c1e1500 */
[----:B------:R1:W-:Y:S01]  /*f7a0*/  STL [R1+0x2dc], R46 ;  /* 0x0002dc2e01007387 */ /* 0x0003e20000100800 */
[----:B0-----:R-:W-:-:S02]  /*f7b0*/  @P3 IMAD.MOV.U32 R4, RZ, RZ, R44 ;  /* 0x000000ffff043224 */ /* 0x001fc400078e002c */
[----:B------:R-:W-:Y:S02]  /*f7c0*/  @P3 IMAD.MOV.U32 R5, RZ, RZ, R46 ;  /* 0x000000ffff053224 */ /* 0x000fe400078e002e */
[----:B-1----:R-:W4:Y:S04]  /*f7d0*/  LDL.LU R46, [R1+0x2f4] ;  /* 0x0002f400012e7983 */ /* 0x002f280000300800 */
[----:B------:R-:W-:Y:S04]  /*f7e0*/  STL [R1+0x2e8], R93 ;  /* 0x0002e85d01007387 */ /* 0x000fe80000100800 */
[----:B------:R-:W4:Y:S04]  /*f7f0*/  LDL.LU R72, [R1+0x300] ;  /* 0x0003000001487983 */ /* 0x000f280000300800 */
[----:B------:R-:W-:Y:S04]  /*f800*/  STL [R1+0x2f0], R22 ;  /* 0x0002f01601007387 */ /* 0x000fe80000100800 */
[----:B------:R-:W4:Y:S04]  /*f810*/  LDL.LU R44, [R1+0x308] ;  /* 0x00030800012c7983 */ /* 0x000f280000300800 */
[----:B------:R0:W5:Y:S04]  /*f820*/  @P3 LDG.E.U16 R38, desc[UR20][R4.64] ;  /* 0x0000001404263981 */ /* 0x000168000c1e1500 */
[----:B------:R-:W4:Y:S01]  /*f830*/  LDL.LU R5, [R1+0x2e4] ;  /* 0x0002e40001057983 */ /* 0x000f220000300800 */
[----:B------:R-:W-:-:S02]  /*f840*/  ISETP.GT.AND P4, PT, R42, 0x6, PT ;  /* 0x000000062a00780c */ /* 0x000fc40003f84270 */
[C---:B------:R-:W-:Y:S02]  /*f850*/  ISETP.GT.AND P1, PT, R42.reuse, 0x7, PT ;  /* 0x000000072a00780c */ /* 0x040fe40003f24270 */
[----:B------:R-:W-:Y:S02]  /*f860*/  PRMT R7, RZ, 0x7610, R7 ;  /* 0x00007610ff077816 */ /* 0x000fe40000000007 */
[----:B------:R-:W-:Y:S02]  /*f870*/  ISETP.GT.AND P3, PT, R42, 0x8, PT ;  /* 0x000000082a00780c */ /* 0x000fe40003f64270 */
[----:B------:R-:W-:-:S05]  /*f880*/  PRMT R37, RZ, 0x7610, R37 ;  /* 0x00007610ff257816 */ /* 0x000fca0000000025 */
[----:B0-----:R-:W-:Y:S01]  /*f890*/  @P4 IMAD.MOV.U32 R4, RZ, RZ, R93 ;  /* 0x000000ffff044224 */ /* 0x001fe200078e005d */
[----:B------:R-:W-:Y:S01]  /*f8a0*/  PRMT R36, RZ, 0x7610, R36 ;  /* 0x00007610ff247816 */ /* 0x000fe20000000024 */
[----:B--2---:R-:W-:Y:S01]  /*f8b0*/  IMAD.X R47, R47, 0x1, R70, P5 ;  /* 0x000000012f2f7824 */ /* 0x004fe200028e0646 */
[----:B---3--:R-:W-:-:S05]  /*f8c0*/  IADD3 R3, P5, PT, R3, R71, RZ ;  /* 0x0000004703037210 */ /* 0x008fca0007fbe0ff */
[--C-:B----4-:R-:W-:Y:S01]  /*f8d0*/  IMAD.X R46, R46, 0x1, R70.reuse, P5 ;  /* 0x000000012e2e7824 */ /* 0x110fe200028e0646 */
[-C--:B------:R-:W-:Y:S01]  /*f8e0*/  IADD3 R44, P5, PT, R44, R71.reuse, RZ ;  /* 0x000000472c2c7210 */ /* 0x080fe20007fbe0ff */
[----:B------:R-:W-:Y:S01]  /*f8f0*/  IMAD.X R5, R5, 0x1, R70, P6 ;  /* 0x0000000105057824 */ /* 0x000fe200030e0646 */
[----:B------:R-:W-:-:S04]  /*f900*/  IADD3 R72, P6, PT, R72, R71, RZ ;  /* 0x0000004748487210 */ /* 0x000fc80007fde0ff */
[----:B------:R0:W-:Y:S04]  /*f910*/  STL [R1+0x2e4], R5 ;  /* 0x0002e40501007387 */ /* 0x0001e80000100800 */
[----:B------:R1:W5:Y:S04]  /*f920*/  @P4 LDG.E.U16 R7, desc[UR20][R4.64] ;  /* 0x0000001404074981 */ /* 0x000368000c1e1500 */
[----:B------:R2:W-:Y:S01]  /*f930*/  STL [R1+0x2ec], R47 ;  /* 0x0002ec2f01007387 */ /* 0x0005e20000100800 */
[----:B-1----:R-:W-:Y:S02]  /*f940*/  @P1 IMAD.MOV.U32 R4, RZ, RZ, R22 ;  /* 0x000000ffff041224 */ /* 0x002fe400078e0016 */
[----:B0-----:R-:W-:-:S02]  /*f950*/  @P1 IMAD.MOV.U32 R5, RZ, RZ, R47 ;  /* 0x000000ffff051224 */ /* 0x001fc400078e002f */
        /* <DEDUP_REMOVED lines=162> */
[----:B------:R0:W-:Y:S04]  /*10380*/  STL [R1+0x370], R44 ;  /* 0x0003702c01007387 */ /* 0x0001e80000100800 */
[----:B------:R1:W5:Y:S04]  /*10390*/  @P1 LDG.E.U16 R15, desc[UR20][R4.64] ;  /* 0x00000014040f1981 */ /* 0x000368000c1e1500 */
[----:B------:R4:W-:Y:S01]  /*103a0*/  STL [R1+0x36c], R46 ;  /* 0x00036c2e01007387 */ /* 0x0009e20000100800 */
[----:B-1----:R-:W-:-:S02]  /*103b0*/  @P3 IMAD.MOV.U32 R4, RZ, RZ, R44 ;  /* 0x000000ffff043224 */ /* 0x002fc400078e002c */
[----:B------:R-:W-:Y:S01]  /*103c0*/  @P3 IMAD.MOV.U32 R5, RZ, RZ, R46 ;  /* 0x000000ffff053224 */ /* 0x000fe200078e002e */
[----:B0-----:R-:W3:Y:S04]  /*103d0*/  LDL.LU R44, [R1+0x384] ;  /* 0x00038400012c7983 */ /* 0x001ee80000300800 */
[----:B------:R-:W-:Y:S04]  /*103e0*/  STL [R1+0x378], R93 ;  /* 0x0003785d01007387 */ /* 0x000fe80000100800 */
[----:B------:R-:W3:Y:S04]  /*103f0*/  LDL.LU R72, [R1+0x390] ;  /* 0x0003900001487983 */ /* 0x000ee80000300800 */
[----:B------:R-:W-:Y:S04]  /*10400*/  STL [R1+0x380], R22 ;  /* 0x0003801601007387 */ /* 0x000fe80000100800 */
[----:B----4-:R-:W4:Y:S04]  /*10410*/  LDL.LU R46, [R1+0x398] ;  /* 0x00039800012e7983 */ /* 0x010f280000300800 */
        /* <DEDUP_REMOVED lines=11> */
[--C-:B------:R-:W-:Y:S01]  /*104d0*/  IMAD.X R44, R44, 0x1, R70.reuse, P5 ;  /* 0x000000012c2c7824 */ /* 0x100fe200028e0646 */
[-C--:B----4-:R-:W-:Y:S01]  /*104e0*/  IADD3 R46, P5, PT, R46, R71.reuse, RZ ;  /* 0x000000472e2e7210 */ /* 0x090fe20007fbe0ff */
        /* <DEDUP_REMOVED lines=15> */
[----:B------:R0:W-:Y:S04]  /*105e0*/  STL [R1+0x390], R72 ;  /* 0x0003904801007387 */ /* 0x0001e80000100800 */
        /* <DEDUP_REMOVED lines=10> */
[----:B-1----:R-:W-:Y:S01]  /*10690*/  @P4 IMAD.MOV.U32 R4, RZ, RZ, R72 ;  /* 0x000000ffff044224 */ /* 0x002fe200078e0048 */
        /* <DEDUP_REMOVED lines=9> */
[----:B------:R3:W-:Y:S04]  /*10730*/  STL [R1+0x394], R47 ;  /* 0x0003942f01007387 */ /* 0x0007e80000100800 */
[----:B0-----:R-:W4:Y:S01]  /*10740*/  LDL.LU R72, [R1+0x3ac] ;  /* 0x0003ac0001487983 */ /* 0x001f220000300800 */
[----:B--2---:R-:W-:-:S02]  /*10750*/  @P1 IMAD.MOV.U32 R4, RZ, RZ, R46 ;  /* 0x000000ffff041224 */ /* 0x004fc400078e002e */
[----:B-1----:R-:W-:Y:S01]  /*10760*/  @P1 IMAD.MOV.U32 R5, RZ, RZ, R47 ;  /* 0x000000ffff051224 */ /* 0x002fe200078e002f */
[----:B------:R-:W2:Y:S04]  /*10770*/  LDL.LU R46, [R1+0x3b8] ;  /* 0x0003b800012e7983 */ /* 0x000ea80000300800 */
[----:B------:R0:W-:Y:S04]  /*10780*/  STL [R1+0x3a0], R22 ;  /* 0x0003a01601007387 */ /* 0x0001e80000100800 */
[----:B------:R1:W5:Y:S04]  /*10790*/  @P1 LDG.E.U16 R18, desc[UR20][R4.64] ;  /* 0x0000001404121981 */ /* 0x000368000c1e1500 */
[----:B------:R0:W-:Y:S04]  /*107a0*/  STL [R1+0x39c], R44 ;  /* 0x00039c2c01007387 */ /* 0x0001e80000100800 */
[----:B---3--:R-:W3:Y:S01]  /*107b0*/  LDL.LU R47, [R1+0x3b4] ;  /* 0x0003b400012f7983 */ /* 0x008ee20000300800 */
[----:B-1----:R-:W-:-:S02]  /*107c0*/  @P3 IMAD.MOV.U32 R4, RZ, RZ, R22 ;  /* 0x000000ffff043224 */ /* 0x002fc400078e0016 */
[----:B------:R-:W-:Y:S01]  /*107d0*/  @P3 IMAD.MOV.U32 R5, RZ, RZ, R44 ;  /* 0x000000ffff053224 */ /* 0x000fe200078e002c */
[----:B------:R1:W-:Y:S04]  /*107e0*/  STL [R1+0x3a8], R93 ;  /* 0x0003a85d01007387 */ /* 0x0003e80000100800 */
[----:B0-----:R-:W3:Y:S04]  /*107f0*/  LDL.LU R22, [R1+0x3c0] ;  /* 0x0003c00001167983 */ /* 0x001ee80000300800 */
[----:B------:R-:W-:Y:S04]  /*10800*/  STL [R1+0x3b0], R3 ;  /* 0x0003b00301007387 */ /* 0x000fe80000100800 */
[----:B------:R-:W3:Y:S04]  /*10810*/  LDL.LU R44, [R1+0x3c8] ;  /* 0x0003c800012c7983 */ /* 0x000ee80000300800 */
[----:B------:R0:W5:Y:S04]  /*10820*/  @P3 LDG.E.U16 R26, desc[UR20][R4.64] ;  /* 0x00000014041a3981 */ /* 0x000168000c1e1500 */
[----:B------:R-:W3:Y:S01]  /*10830*/  LDL.LU R5, [R1+0x3a4] ;  /* 0x0003a40001057983 */ /* 0x000ee20000300800 */
[----:B------:R-:W-:-:S02]  /*10840*/  ISETP.GT.AND P4, PT, R42, 0x1e, PT ;  /* 0x0000001e2a00780c */ /* 0x000fc40003f84270 */
[C---:B------:R-:W-:Y:S02]  /*10850*/  ISETP.GT.AND P1, PT, R42.reuse, 0x1f, PT ;  /* 0x0000001f2a00780c */ /* 0x040fe40003f24270 */
[----:B------:R-:W-:Y:S02]  /*10860*/  PRMT R19, RZ, 0x7610, R19 ;  /* 0x00007610ff137816 */ /* 0x000fe40000000013 */
[----:B------:R-:W-:Y:S02]  /*10870*/  ISETP.GT.AND P3, PT, R42, 0x20, PT ;  /* 0x000000202a00780c */ /* 0x000fe40003f64270 */
[----:B------:R-:W-:-:S05]  /*10880*/  PRMT R25, RZ, 0x7610, R25 ;  /* 0x00007610ff197816 */ /* 0x000fca0000000019 */
[----:B0-----:R-:W-:Y:S01]  /*10890*/  @P4 IMAD.MOV.U32 R4, RZ, RZ, R93 ;  /* 0x000000ffff044224 */ /* 0x001fe200078e005d */
[----:B------:R-:W-:Y:S01]  /*108a0*/  PRMT R20, RZ, 0x7610, R20 ;  /* 0x00007610ff147816 */ /* 0x000fe20000000014 */
[----:B----4-:R-:W-:Y:S01]  /*108b0*/  IMAD.X R72, R72, 0x1, R70, P5 ;  /* 0x0000000148487824 */ /* 0x010fe200028e0646 */
[----:B--2---:R-:W-:-:S05]  /*108c0*/  IADD3 R46, P5, PT, R46, R71, RZ ;  /* 0x000000472e2e7210 */ /* 0x004fca0007fbe0ff */
[--C-:B---3--:R-:W-:Y:S01]  /*108d0*/  IMAD.X R47, R47, 0x1, R70.reuse, P5 ;  /* 0x000000012f2f7824 */ /* 0x108fe200028e0646 */
[----:B------:R-:W-:Y:S01]  /*108e0*/  IADD3 R44, P5, PT, R44, R71, RZ ;  /* 0x000000472c2c7210 */ /* 0x000fe20007fbe0ff */
[----:B------:R-:W-:-:S05]  /*108f0*/  IMAD.X R5, R5, 0x1, R70, P6 ;  /* 0x0000000105057824 */ /* 0x000fca00030e0646 */
[----:B------:R0:W-:Y:S04]  /*10900*/  STL [R1+0x3a4], R5 ;  /* 0x0003a40501007387 */ /* 0x0001e80000100800 */
[----:B------:R2:W5:Y:S01]  /*10910*/  @P4 LDG.E.U16 R19, desc[UR20][R4.64] ;  /* 0x0000001404134981 */ /* 0x000562000c1e1500 */
[----:B------:R-:W-:-:S03]  /*10920*/  IADD3 R22, P6, PT, R22, R71, RZ ;  /* 0x0000004716167210 */ /* 0x000fc60007fde0ff */
[----:B------:R-:W-:Y:S04]  /*10930*/  STL [R1+0x3ac], R72 ;  /* 0x0003ac4801007387 */ /* 0x000fe80000100800 */
[----:B-1----:R-:W3:Y:S01]  /*10940*/  LDL.LU R93, [R1+0x3c4] ;  /* 0x0003c400015d7983 */ /* 0x002ee20000300800 */
[----:B--2---:R-:W-:Y:S02]  /*10950*/  @P1 IMAD.MOV.U32 R4, RZ, RZ, R3 ;  /* 0x000000ffff041224 */ /* 0x004fe400078e0003 */
[----:B0-----:R-:W-:Y:S01]  /*10960*/  @P1 IMAD.MOV.U32 R5, RZ, RZ, R72 ;  /* 0x000000ffff051224 */ /* 0x001fe200078e0048 */
[----:B------:R-:W2:Y:S04]  /*10970*/  LDL.LU R3, [R1+0x3d0] ;  /* 0x0003d00001037983 */ /* 0x000ea80000300800 */
[----:B------:R0:W5:Y:S04]  /*10980*/  @P1 LDG.E.U16 R25, desc[UR20][R4.64] ;  /* 0x0000001404191981 */ /* 0x000168000c1e1500 */
[----:B------:R-:W-:Y:S04]  /*10990*/  STL [R1+0x3b8], R46 ;  /* 0x0003b82e01007387 */ /* 0x000fe80000100800 */
[----:B------:R1:W-:Y:S01]  /*109a0*/  STL [R1+0x3b4], R47 ;  /* 0x0003b42f01007387 */ /* 0x0003e20000100800 */
[----:B0-----:R-:W-:-:S02]  /*109b0*/  @P3 IMAD.MOV.U32 R4, RZ, RZ, R46 ;  /* 0x000000ffff043224 */ /* 0x001fc400078e002e */
[----:B------:R-:W-:-:S05]  /*109c0*/  @P3 IMAD.MOV.U32 R5, RZ, RZ, R47 ;  /* 0x000000ffff053224 */ /* 0x000fca00078e002f */
[----:B------:R0:W5:Y:S04]  /*109d0*/  @P3 LDG.E.U16 R20, desc[UR20][R4.64] ;  /* 0x0000001404143981 */ /* 0x000168000c1e1500 */
[----:B-1----:R-:W4:Y:S04]  /*109e0*/  LDL.LU R47, [R1+0x3cc] ;  /* 0x0003cc00012f7983 */ /* 0x002f280000300800 */
[----:B------:R1:W-:Y:S01]  /*109f0*/  STL [R1+0x3c0], R22 ;  /* 0x0003c01601007387 */ /* 0x0003e20000100800 */
[----:B0-----:R-:W-:-:S03]  /*10a00*/  IMAD.MOV.U32 R5, RZ, RZ, R22 ;  /* 0x000000ffff057224 */ /* 0x001fc600078e0016 */
[----:B------:R-:W4:Y:S04]  /*10a10*/  LDL.LU R46, [R1+0x3d8] ;  /* 0x0003d800012e7983 */ /* 0x000f280000300800 */
[----:B------:R-:W-:Y:S04]  /*10a20*/  STL [R1+0x3c8], R44 ;  /* 0x0003c82c01007387 */ /* 0x000fe80000100800 */
[----:B------:R-:W4:Y:S04]  /*10a30*/  LDL.LU R72, [R1+0x3e0] ;  /* 0x0003e00001487983 */ /* 0x000f280000300800 */
[----:B-1----:R-:W4:Y:S04]  /*10a40*/  LDL.LU R22, [R1+0x8a0] ;  /* 0x0008a00001167983 */ /* 0x002f280000300800 */
[----:B------:R-:W4:Y:S01]  /*10a50*/  LDL.LU R4, [R1+0x3bc] ;  /* 0x0003bc0001047983 */ /* 0x000f220000300800 */
[----:B------:R-:W-:-:S02]  /*10a60*/  ISETP.GT.AND P4, PT, R42, 0x21, PT ;  /* 0x000000212a00780c */ /* 0x000fc40003f84270 */
[C---:B------:R-:W-:Y:S02]  /*10a70*/  ISETP.GT.AND P1, PT, R42.reuse, 0x22, PT ;  /* 0x000000222a00780c */ /* 0x040fe40003f24270 */
[----:B------:R-:W-:Y:S02]  /*10a80*/  PRMT R24, RZ, 0x7610, R24 ;  /* 0x00007610ff187816 */ /* 0x000fe40000000018 */
[----:B------:R-:W-:Y:S02]  /*10a90*/  ISETP.GT.AND P3, PT, R42, 0x23, PT ;  /* 0x000000232a00780c */ /* 0x000fe40003f64270 */
[----:B------:R-:W-:Y:S02]  /*10aa0*/  PRMT R21, RZ, 0x7610, R21 ;  /* 0x00007610ff157816 */ /* 0x000fe40000000015 */
[----:B------:R-:W-:Y:S01]  /*10ab0*/  PRMT R23, RZ, 0x7610, R23 ;  /* 0x00007610ff177816 */ /* 0x000fe20000000017 */
[----:B---3--:R-:W-:Y:S01]  /*10ac0*/  IMAD.X R93, R93, 0x1, R70, P5 ;  /* 0x000000015d5d7824 */ /* 0x008fe200028e0646 */
[----:B--2---:R-:W-:-:S05]  /*10ad0*/  IADD3 R3, P5, PT, R3, R71, RZ ;  /* 0x0000004703037210 */ /* 0x004fca0007fbe0ff */
[--C-:B----4-:R-:W-:Y:S02]  /*10ae0*/  IMAD.X R47, R47, 0x1, R70.reuse, P5 ;  /* 0x000000012f2f7824 */ /* 0x110fe400028e0646 */
[----:B------:R-:W-:-:S05]  /*10af0*/  IMAD.X R4, R4, 0x1, R70, P6 ;  /* 0x0000000104047824 */ /* 0x000fca00030e0646 */
[-C--:B------:R-:W-:Y:S01]  /*10b00*/  @P4 LOP3.LUT R5, R5, R4.reuse, RZ, 0x3c, !PT ;  /* 0x0000000405054212 */ /* 0x080fe200078e3cff */
[----:B------:R0:W-:Y:S03]  /*10b10*/  STL [R1+0x3bc], R4 ;  /* 0x0003bc0401007387 */ /* 0x0001e60000100800 */
[----:B0-----:R-:W-:-:S04]  /*10b20*/  @P4 LOP3.LUT R4, R5, R4, RZ, 0x3c, !PT ;  /* 0x0000000405044212 */ /* 0x001fc800078e3cff */
[----:B------:R-:W-:-:S05]  /*10b30*/  @P4 LOP3.LUT R5, R5, R4, RZ, 0x3c, !PT ;  /* 0x0000000405054212 */ /* 0x000fca00078e3cff */
[----:B------:R0:W5:Y:S01]  /*10b40*/  @P4 LDG.E.U16 R24, desc[UR20][R4.64] ;  /* 0x0000001404184981 */ /* 0x000162000c1e1500 */
[----:B------:R-:W-:-:S03]  /*10b50*/  IADD3 R46, P6, PT, R46, R71, RZ ;  /* 0x000000472e2e7210 */ /* 0x000fc60007fde0ff */
[----:B------:R1:W-:Y:S01]  /*10b60*/  STL [R1+0x3c4], R93 ;  /* 0x0003c45d01007387 */ /* 0x0003e20000100800 */
[----:B0-----:R-:W-:Y:S02]  /*10b70*/  @P1 IMAD.MOV.U32 R4, RZ, RZ, R44 ;  /* 0x000000ffff041224 */ /* 0x001fe400078e002c */
[----:B------:R-:W-:Y:S02]  /*10b80*/  @P1 IMAD.MOV.U32 R5, RZ, RZ, R93 ;  /* 0x000000ffff051224 */ /* 0x000fe400078e005d */
[----:B-1----:R-:W2:Y:S01]  /*10b90*/  LDL.LU R93, [R1+0x3dc] ;  /* 0x0003dc00015d7983 */ /* 0x002ea20000300800 */
[----:B------:R-:W-:-:S03]  /*10ba0*/  IADD3 R72, P5, PT, R72, R71, RZ ;  /* 0x0000004748487210 */ /* 0x000fc60007fbe0ff */
[----:B------:R0:W5:Y:S04]  /*10bb0*/  @P1 LDG.E.U16 R21, desc[UR20][R4.64] ;  /* 0x0000001404151981 */ /* 0x000168000c1e1500 */
[----:B------:R-:W3:Y:S04]  /*10bc0*/  LDL.LU R44, [R1+0x3e8] ;  /* 0x0003e800012c7983 */ /* 0x000ee80000300800 */
[----:B------:R1:W-:Y:S01]  /*10bd0*/  STL [R1+0x3d0], R3 ;  /* 0x0003d00301007387 */ /* 0x0003e20000100800 */
[----:B0-----:R-:W-:Y:S02]  /*10be0*/  @P3 IMAD.MOV.U32 R4, RZ, RZ, R3 ;  /* 0x000000ffff043224 */ /* 0x001fe400078e0003 */
[----:B------:R-:W-:Y:S01]  /*10bf0*/  @P3 IMAD.MOV.U32 R5, RZ, RZ, R47 ;  /* 0x000000ffff053224 */ /* 0x000fe200078e002f */
[----:B------:R0:W-:Y:S04]  /*10c00*/  STL [R1+0x3cc], R47 ;  /* 0x0003cc2f01007387 */ /* 0x0001e80000100800 */
[----:B------:R4:W5:Y:S04]  /*10c10*/  @P3 LDG.E.U16 R23, desc[UR20][R4.64] ;  /* 0x0000001404173981 */ /* 0x000968000c1e1500 */
[----:B-1----:R-:W2:Y:S04]  /*10c20*/  LDL.LU R3, [R1+0x3f0] ;  /* 0x0003f00001037983 */ /* 0x002ea80000300800 */
[----:B------:R1:W-:Y:S01]  /*10c30*/  STL [R1+0x3d8], R46 ;  /* 0x0003d82e01007387 */ /* 0x0003e20000100800 */
[----:B----4-:R-:W-:-:S03]  /*10c40*/  IMAD.MOV.U32 R5, RZ, RZ, R46 ;  /* 0x000000ffff057224 */ /* 0x010fc600078e002e */
[----:B0-----:R-:W4:Y:S04]  /*10c50*/  LDL.LU R47, [R1+0x3f8] ;  /* 0x0003f800012f7983 */ /* 0x001f280000300800 */
[----:B------:R-:W-:Y:S04]  /*10c60*/  STL [R1+0x3e0], R72 ;  /* 0x0003e04801007387 */ /* 0x000fe80000100800 */
[----:B-1----:R-:W2:Y:S04]  /*10c70*/  LDL.LU R46, [R1+0x89c] ;  /* 0x00089c00012e7983 */ /* 0x002ea80000300800 */
[----:B------:R-:W2:Y:S01]  /*10c80*/  LDL.LU R4, [R1+0x3d4] ;  /* 0x0003d40001047983 */ /* 0x000ea20000300800 */
[----:B------:R-:W-:-:S02]  /*10c90*/  ISETP.GT.AND P4, PT, R42, 0x24, PT ;  /* 0x000000242a00780c */ /* 0x000fc40003f84270 */
[----:B------:R-:W-:Y:S01]  /*10ca0*/  PRMT R45, RZ, 0x7610, R45 ;  /* 0x00007610ff2d7816 */ /* 0x000fe2000000002d */
[----:B--2---:R-:W-:-:S10]  /*10cb0*/  IMAD.X R4, R4, 0x1, R70, P6 ;  /* 0x0000000104047824 */ /* 0x004fd400030e0646 */
[-C--:B------:R-:W-:Y:S01]  /*10cc0*/  @P4 LOP3.LUT R5, R5, R4.reuse, RZ, 0x3c, !PT ;  /* 0x0000000405054212 */ /* 0x080fe200078e3cff */
[----:B------:R0:W-:Y:S03]  /*10cd0*/  STL [R1+0x3d4], R4 ;  /* 0x0003d40401007387 */ /* 0x0001e60000100800 */
[----:B0-----:R-:W-:-:S04]  /*10ce0*/  @P4 LOP3.LUT R4, R5, R4, RZ, 0x3c, !PT ;  /* 0x0000000405044212 */ /* 0x001fc800078e3cff */
[----:B------:R-:W-:-:S05]  /*10cf0*/  @P4 LOP3.LUT R5, R5, R4, RZ, 0x3c, !PT ;  /* 0x0000000405054212 */ /* 0x000fca00078e3cff */
[----:B------:R0:W2:Y:S01]  /*10d00*/  @P4 LDG.E.U16 R45, desc[UR20][R4.64] ;  /* 0x00000014042d4981 */ /* 0x0000a2000c1e1500 */
[----:B------:R-:W-:Y:S01]  /*10d10*/  ISETP.GT.AND P1, PT, R42, 0x25, PT ;  /* 0x000000252a00780c */ /* 0x000fe20003f24270 */
[----:B------:R-:W-:Y:S01]  /*10d20*/  IMAD.X R93, R93, 0x1, R70, P5 ;  /* 0x000000015d5d7824 */ /* 0x000fe200028e0646 */
[----:B------:R-:W-:Y:S02]  /*10d30*/  PRMT R22, RZ, 0x7610, R22 ;  /* 0x00007610ff167816 */ /* 0x000fe40000000016 */
[----:B---3--:R-:W-:Y:S02]  /*10d40*/  IADD3 R44, P5, PT, R44, R71, RZ ;  /* 0x000000472c2c7210 */ /* 0x008fe40007fbe0ff */
[----:B------:R-:W-:Y:S07]  /*10d50*/  STL [R1+0x3dc], R93 ;  /* 0x0003dc5d01007387 */ /* 0x000fee0000100800 */
[----:B0-----:R-:W-:-:S02]  /*10d60*/  @P1 IMAD.MOV.U32 R4, RZ, RZ, R72 ;  /* 0x000000ffff041224 */ /* 0x001fc400078e0048 */
[----:B------:R-:W-:-:S05]  /*10d70*/  @P1 IMAD.MOV.U32 R5, RZ, RZ, R93 ;  /* 0x000000ffff051224 */ /* 0x000fca00078e005d */
[----:B------:R0:W5:Y:S02]  /*10d80*/  @P1 LDG.E.U16 R22, desc[UR20][R4.64] ;  /* 0x0000001404161981 */ /* 0x000164000c1e1500 */
[----:B0-----:R-:W-:Y:S02]  /*10d90*/  IMAD.MOV.U32 R5, RZ, RZ, R44 ;  /* 0x000000ffff057224 */ /* 0x001fe400078e002c */
[----:B--2---:R0:W-:Y:S04]  /*10da0*/  STL [R1+0xb0], R45 ;  /* 0x0000b02d01007387 */ /* 0x0041e80000100800 */
[----:B0-----:R-:W2:Y:S04]  /*10db0*/  LDL.LU R45, [R1+0x898] ;  /* 0x00089800012d7983 */ /* 0x001ea80000300800 */
[----:B------:R-:W3:Y:S04]  /*10dc0*/  LDL.LU R93, [R1+0x3f4] ;  /* 0x0003f400015d7983 */ /* 0x000ee80000300800 */
[----:B------:R-:W2:Y:S04]  /*10dd0*/  LDL.LU R72, [R1+0x400] ;  /* 0x0004000001487983 */ /* 0x000ea80000300800 */
[----:B------:R0:W-:Y:S04]  /*10de0*/  STL [R1+0x3e8], R44 ;  /* 0x0003e82c01007387 */ /* 0x0001e80000100800 */
[----:B0-----:R-:W2:Y:S04]  /*10df0*/  LDL.LU R44, [R1+0x894] ;  /* 0x00089400012c7983 */ /* 0x001ea80000300800 */
[----:B------:R-:W2:Y:S01]  /*10e00*/  LDL.LU R4, [R1+0x3e4] ;  /* 0x0003e40001047983 */ /* 0x000ea20000300800 */
[----:B------:R-:W-:-:S02]  /*10e10*/  ISETP.GT.AND P3, PT, R42, 0x26, PT ;  /* 0x000000262a00780c */ /* 0x000fc40003f64270 */
[----:B------:R-:W-:Y:S02]  /*10e20*/  PRMT R90, RZ, 0x7610, R90 ;  /* 0x00007610ff5a7816 */ /* 0x000fe4000000005a */
[----:B------:R-:W-:Y:S01]  /*10e30*/  IADD3 R3, P6, PT, R3, R71, RZ ;  /* 0x0000004703037210 */ /* 0x000fe20007fde0ff */
[----:B--2---:R-:W-:-:S08]  /*10e40*/  IMAD.X R4, R4, 0x1, R70, P5 ;  /* 0x0000000104047824 */ /* 0x004fd000028e0646 */
[-C--:B------:R-:W-:Y:S01]  /*10e50*/  @P3 LOP3.LUT R5, R5, R4.reuse, RZ, 0x3c, !PT ;  /* 0x0000000405053212 */ /* 0x080fe200078e3cff */
[----:B------:R0:W-:Y:S03]  /*10e60*/  STL [R1+0x3e4], R4 ;  /* 0x0003e40401007387 */ /* 0x0001e60000100800 */
[----:B0-----:R-:W-:-:S04]  /*10e70*/  @P3 LOP3.LUT R4, R5, R4, RZ, 0x3c, !PT ;  /* 0x0000000405043212 */ /* 0x001fc800078e3cff */
[----:B------:R-:W-:Y:S01]  /*10e80*/  @P3 LOP3.LUT R5, R5, R4, RZ, 0x3c, !PT ;  /* 0x0000000405053212 */ /* 0x000fe200078e3cff */
[----:B------:R0:W-:Y:S04]  /*10e90*/  STL [R1+0x3f0], R3 ;  /* 0x0003f00301007387 */ /* 0x0001e80000100800 */
[----:B------:R1:W2:Y:S04]  /*10ea0*/  @P3 LDG.E.U16 R90, desc[UR20][R4.64] ;  /* 0x00000014045a3981 */ /* 0x0002a8000c1e1500 */
[----:B------:R-:W2:Y:S01]  /*10eb0*/  LDL.LU R4, [R1+0x3ec] ;  /* 0x0003ec0001047983 */ /* 0x000ea20000300800 */
[C---:B------:R-:W-:Y:S01]  /*10ec0*/  ISETP.GT.AND P4, PT, R42.reuse, 0x27, PT ;  /* 0x000000272a00780c */ /* 0x040fe20003f84270 */
[----:B-1----:R-:W-:Y:S01]  /*10ed0*/  IMAD.MOV.U32 R5, RZ, RZ, R3 ;  /* 0x000000ffff057224 */ /* 0x002fe200078e0003 */
[----:B----4-:R-:W-:Y:S01]  /*10ee0*/  IADD3 R47, P5, PT, R47, R71, RZ ;  /* 0x000000472f2f7210 */ /* 0x010fe20007fbe0ff */
[----:B0-----:R-:W4:Y:S01]  /*10ef0*/  LDL.LU R3, [R1+0x408] ;  /* 0x0004080001037983 */ /* 0x001f220000300800 */
[----:B------:R-:W-:-:S03]  /*10f00*/  ISETP.GT.AND P1, PT, R42, 0x28, PT ;  /* 0x000000282a00780c */ /* 0x000fc60003f24270 */
[----:B------:R-:W-:Y:S01]  /*10f10*/  STL [R1+0x3f8], R47 ;  /* 0x0003f82f01007387 */ /* 0x000fe20000100800 */
[----:B------:R-:W-:Y:S01]  /*10f20*/  PRMT R45, RZ, 0x7610, R45 ;  /* 0x00007610ff2d7816 */ /* 0x000fe2000000002d */
[----:B---3--:R-:W-:Y:S01]  /*10f30*/  IMAD.X R93, R93, 0x1, R70, P5 ;  /* 0x000000015d5d7824 */ /* 0x008fe200028e0646 */
[----:B------:R-:W-:Y:S01]  /*10f40*/  PRMT R46, RZ, 0x7610, R46 ;  /* 0x00007610ff2e7816 */ /* 0x000fe2000000002e */
[----:B--2---:R0:W-:Y:S01]  /*10f50*/  STL [R1+0xac], R90 ;  /* 0x0000ac5a01007387 */ /* 0x0041e20000100800 */
[----:B------:R-:W-:-:S03]  /*10f60*/  IMAD.X R4, R4, 0x1, R70, P6 ;  /* 0x0000000104047824 */ /* 0x000fc600030e0646 */
[----:B0-----:R-:W2:Y:S02]  /*10f70*/  LDL.LU R90, [R1+0x410] ;  /* 0x00041000015a7983 */ /* 0x001ea40000300800 */
[-C--:B------:R-:W-:Y:S02]  /*10f80*/  @P4 LOP3.LUT R5, R5, R4.reuse, RZ, 0x3c, !PT ;  /* 0x0000000405054212 */ /* 0x080fe400078e3cff */
[----:B------:R0:W-:Y:S02]  /*10f90*/  STL [R1+0x3ec], R4 ;  /* 0x0003ec0401007387 */ /* 0x0001e40000100800 */
[----:B0-----:R-:W-:-:S04]  /*10fa0*/  @P4 LOP3.LUT R4, R5, R4, RZ, 0x3c, !PT ;  /* 0x0000000405044212 */ /* 0x001fc800078e3cff */
[----:B------:R-:W-:-:S05]  /*10fb0*/  @P4 LOP3.LUT R5, R5, R4, RZ, 0x3c, !PT ;  /* 0x0000000405054212 */ /* 0x000fca00078e3cff */
[----:B------:R0:W3:Y:S02]  /*10fc0*/  @P4 LDG.E.U16 R45, desc[UR20][R4.64] ;  /* 0x00000014042d4981 */ /* 0x0000e4000c1e1500 */
[----:B0-----:R-:W-:Y:S02]  /*10fd0*/  IMAD.MOV.U32 R5, RZ, RZ, R93 ;  /* 0x000000ffff057224 */ /* 0x001fe400078e005d */
[----:B------:R-:W-:-:S05]  /*10fe0*/  @P1 IMAD.MOV.U32 R4, RZ, RZ, R47 ;  /* 0x000000ffff041224 */ /* 0x000fca00078e002f */
[----:B------:R-:W2:Y:S01]  /*10ff0*/  @P1 LDG.E.U16 R46, desc[UR20][R4.64] ;  /* 0x00000014042e1981 */ /* 0x000ea2000c1e1500 */
[----:B------:R-:W-:-:S03]  /*11000*/  IADD3 R72, P5, PT, R72, R71, RZ ;  /* 0x0000004748487210 */ /* 0x000fc60007fbe0ff */
[----:B------:R-:W-:Y:S04]  /*11010*/  STL [R1+0x3f4], R93 ;  /* 0x0003f45d01007387 */ /* 0x000fe80000100800 */
[----:B---3--:R0:W-:Y:S04]  /*11020*/  STL [R1+0xa4], R45 ;  /* 0x0000a42d01007387 */ /* 0x0081e80000100800 */
[----:B0-----:R-:W3:Y:S04]  /*11030*/  LDL.LU R45, [R1+0x890] ;  /* 0x00089000012d7983 */ /* 0x001ee80000300800 */
[----:B------:R-:W3:Y:S04]  /*11040*/  LDL.LU R93, [R1+0x88c] ;  /* 0x00088c00015d7983 */ /* 0x000ee80000300800 */
[----:B------:R-:W3:Y:S04]  /*11050*/  LDL.LU R47, [R1+0x40c] ;  /* 0x00040c00012f7983 */ /* 0x000ee80000300800 */
[----:B--2---:R0:W-:Y:S04]  /*11060*/  STL [R1+0xa8], R46 ;  /* 0x0000a82e01007387 */ /* 0x0041e80000100800 */
[----:B0-----:R-:W2:Y:S04]  /*11070*/  LDL.LU R46, [R1+0x888] ;  /* 0x00088800012e7983 */ /* 0x001ea80000300800 */
[----:B------:R0:W-:Y:S04]  /*11080*/  STL [R1+0x400], R72 ;  /* 0x0004004801007387 */ /* 0x0001e80000100800 */
[----:B------:R-:W2:Y:S01]  /*11090*/  LDL.LU R4, [R1+0x3fc] ;  /* 0x0003fc0001047983 */ /* 0x000ea20000300800 */
[----:B------:R-:W-:Y:S01]  /*110a0*/  ISETP.GT.AND P3, PT, R42, 0x29, PT ;  /* 0x000000292a00780c */ /* 0x000fe20003f64270 */
[----:B------:R-:W-:-:S02]  /*110b0*/  IMAD.MOV.U32 R5, RZ, RZ, R72 ;  /* 0x000000ffff057224 */ /* 0x000fc400078e0048 */
[----:B0-----:R-:W3:Y:S01]  /*110c0*/  LDL.LU R72, [R1+0x418] ;  /* 0x0004180001487983 */ /* 0x001ee20000300800 */
[----:B------:R-:W-:Y:S02]  /*110d0*/  PRMT R50, RZ, 0x7610, R50 ;  /* 0x00007610ff327816 */ /* 0x000fe40000000032 */
[----:B----4-:R-:W-:Y:S01]  /*110e0*/  IADD3 R3, P6, PT, R3, R71, RZ ;  /* 0x0000004703037210 */ /* 0x010fe20007fde0ff */
[----:B--2---:R-:W-:-:S06]  /*110f0*/  IMAD.X R4, R4, 0x1, R70, P5 ;  /* 0x0000000104047824 */ /* 0x004fcc00028e0646 */
[-C--:B------:R-:W-:Y:S01]  /*11100*/  @P3 LOP3.LUT R5, R5, R4.reuse, RZ, 0x3c, !PT ;  /* 0x0000000405053212 */ /* 0x080fe200078e3cff */
[----:B------:R0:W-:Y:S03]  /*11110*/  STL [R1+0x3fc], R4 ;  /* 0x0003fc0401007387 */ /* 0x0001e60000100800 */
[----:B0-----:R-:W-:-:S04]  /*11120*/  @P3 LOP3.LUT R4, R5, R4, RZ, 0x3c, !PT ;  /* 0x0000000405043212 */ /* 0x001fc800078e3cff */
[----:B------:R-:W-:Y:S01]  /*11130*/  @P3 LOP3.LUT R5, R5, R4, RZ, 0x3c, !PT ;  /* 0x0000000405053212 */ /* 0x000fe200078e3cff */
[----:B------:R0:W-:Y:S04]  /*11140*/  STL [R1+0x408], R3 ;  /* 0x0004080301007387 */ /* 0x0001e80000100800 */
[----:B------:R1:W2:Y:S04]  /*11150*/  @P3 LDG.E.U16 R50, desc[UR20][R4.64] ;  /* 0x0000001404323981 */ /* 0x0002a8000c1e1500 */
[----:B------:R-:W4:Y:S01]  /*11160*/  LDL.LU R4, [R1+0x404] ;  /* 0x0004040001047983 */ /* 0x000f220000300800 */
[----:B------:R-:W-:Y:S01]  /*11170*/  ISETP.GT.AND P4, PT, R42, 0x2a, PT ;  /* 0x0000002a2a00780c */ /* 0x000fe20003f84270 */
[----:B-1----:R-:W-:Y:S01]  /*11180*/  IMAD.MOV.U32 R5, RZ, RZ, R3 ;  /* 0x000000ffff057224 */ /* 0x002fe200078e0003 */
[----:B------:R-:W-:Y:S01]  /*11190*/  IADD3 R90, P5, PT, R90, R71, RZ ;  /* 0x000000475a5a7210 */ /* 0x000fe20007fbe0ff */
[----:B0-----:R-:W4:Y:S01]  /*111a0*/  LDL.LU R3, [R1+0x420] ;  /* 0x0004200001037983 */ /* 0x001f220000300800 */
[----:B------:R-:W-:-:S03]  /*111b0*/  ISETP.GT.AND P1, PT, R42, 0x2b, PT ;  /* 0x0000002b2a00780c */ /* 0x000fc60003f24270 */
[----:B------:R-:W-:Y:S01]  /*111c0*/  STL [R1+0x410], R90 ;  /* 0x0004105a01007387 */ /* 0x000fe20000100800 */
[----:B------:R-:W-:Y:S01]  /*111d0*/  PRMT R92, RZ, 0x7610, R92 ;  /* 0x00007610ff5c7816 */ /* 0x000fe2000000005c */
[--C-:B---3--:R-:W-:Y:S01]  /*111e0*/  IMAD.X R47, R47, 0x1, R70.reuse, P5 ;  /* 0x000000012f2f7824 */ /* 0x108fe200028e0646 */
[----:B------:R-:W-:Y:S01]  /*111f0*/  PRMT R91, RZ, 0x7610, R91 ;  /* 0x00007610ff5b7816 */ /* 0x000fe2000000005b */
[----:B--2---:R0:W-:Y:S01]  /*11200*/  STL [R1+0xa0], R50 ;  /* 0x0000a03201007387 */ /* 0x0041e20000100800 */
[----:B----4-:R-:W-:-:S03]  /*11210*/  IMAD.X R4, R4, 0x1, R70, P6 ;  /* 0x0000000104047824 */ /* 0x010fc600030e0646 */
        /* <DEDUP_REMOVED lines=8> */
[----:B------:R-:W4:Y:S01]  /*112a0*/  @P1 LDG.E.U16 R91, desc[UR20][R4.64] ;  /* 0x00000014045b1981 */ /* 0x000f22000c1e1500 */
[----:B------:R-:W-:-:S03]  /*112b0*/  IADD3 R72, P5, PT, R72, R71, RZ ;  /* 0x0000004748487210 */ /* 0x000fc60007fbe0ff */
[----:B------:R-:W-:Y:S04]  /*112c0*/  STL [R1+0x40c], R47 ;  /* 0x00040c2f01007387 */ /* 0x000fe80000100800 */
[----:B---3--:R0:W-:Y:S04]  /*112d0*/  STL [R1+0x9c], R92 ;  /* 0x00009c5c01007387 */ /* 0x0081e80000100800 */
[----:B0-----:R-:W3:Y:S04]  /*112e0*/  LDL.LU R92, [R1+0x884] ;  /* 0x00088400015c7983 */ /* 0x001ee80000300800 */
[----:B------:R-:W2:Y:S04]  /*112f0*/  LDL.LU R47, [R1+0x880] ;  /* 0x00088000012f7983 */ /* 0x000ea80000300800 */
[----:B------:R-:W2:Y:S04]  /*11300*/  LDL.LU R90, [R1+0x424] ;  /* 0x00042400015a7983 */ /* 0x000ea80000300800 */
[----:B----4-:R0:W-:Y:S04]  /*11310*/  STL [R1+0x98], R91 ;  /* 0x0000985b01007387 */ /* 0x0101e80000100800 */
[----:B0-----:R-:W4:Y:S04]  /*11320*/  LDL.LU R91, [R1+0x87c] ;  /* 0x00087c00015b7983 */ /* 0x001f280000300800 */
[----:B------:R0:W-:Y:S04]  /*11330*/  STL [R1+0x418], R72 ;  /* 0x0004184801007387 */ /* 0x0001e80000100800 */
[----:B------:R-:W2:Y:S01]  /*11340*/  LDL.LU R4, [R1+0x414] ;  /* 0x0004140001047983 */ /* 0x000ea20000300800 */
[----:B------:R-:W-:Y:S01]  /*11350*/  ISETP.GT.AND P3, PT, R42, 0x2c, PT ;  /* 0x0000002c2a00780c */ /* 0x000fe20003f64270 */
[----:B------:R-:W-:-:S02]  /*11360*/  IMAD.MOV.U32 R5, RZ, RZ, R72 ;  /* 0x000000ffff057224 */ /* 0x000fc400078e0048 */
[----:B0-----:R-:W3:Y:S01]  /*11370*/  LDL.LU R72, [R1+0x430] ;  /* 0x0004300001487983 */ /* 0x001ee20000300800 */
[----:B------:R-:W-:Y:S02]  /*11380*/  PRMT R87, RZ, 0x7610, R87 ;  /* 0x00007610ff577816 */ /* 0x000fe40000000057 */
[----:B------:R-:W-:Y:S01]  /*11390*/  IADD3 R3, P6, PT, R3, R71, RZ ;  /* 0x0000004703037210 */ /* 0x000fe20007fde0ff */
[----:B--2---:R-:W-:-:S06]  /*113a0*/  IMAD.X R4, R4, 0x1, R70, P5 ;  /* 0x0000000104047824 */ /* 0x004fcc00028e0646 */
[-C--:B------:R-:W-:Y:S01]  /*113b0*/  @P3 LOP3.LUT R5, R5, R4.reuse, RZ, 0x3c, !PT ;  /* 0x0000000405053212 */ /* 0x080fe200078e3cff */
[----:B------:R0:W-:Y:S03]  /*113c0*/  STL [R1+0x414], R4 ;  /* 0x0004140401007387 */ /* 0x0001e60000100800 */
[----:B0-----:R-:W-:-:S04]  /*113d0*/  @P3 LOP3.LUT R4, R5, R4, RZ, 0x3c, !PT ;  /* 0x0000000405043212 */ /* 0x001fc800078e3cff */
[----:B------:R-:W-:Y:S01]  /*113e0*/  @P3 LOP3.LUT R5, R5, R4, RZ, 0x3c, !PT ;  /* 0x0000000405053212 */ /* 0x000fe200078e3cff */
[----:B------:R0:W-:Y:S04]  /*113f0*/  STL [R1+0x420], R3 ;  /* 0x0004200301007387 */ /* 0x0001e80000100800 */
[----:B------:R1:W2:Y:S04]  /*11400*/  @P3 LDG.E.U16 R87, desc[UR20][R4.64] ;  /* 0x0000001404573981 */ /* 0x0002a8000c1e1500 */
[----:B------:R-:W3:Y:S01]  /*11410*/  LDL.LU R4, [R1+0x41c] ;  /* 0x00041c0001047983 */ /* 0x000ee20000300800 */
[----:B------:R-:W-:Y:S01]  /*11420*/  ISETP.GT.AND P4, PT, R42, 0x2d, PT ;  /* 0x0000002d2a00780c */ /* 0x000fe20003f84270 */
[----:B-1----:R-:W-:Y:S01]  /*11430*/  IMAD.MOV.U32 R5, RZ, RZ, R3 ;  /* 0x000000ffff057224 */ /* 0x002fe200078e0003 */
[----:B------:R-:W-:Y:S01]  /*11440*/  IADD3 R50, P5, PT, R50, R71, RZ ;  /* 0x0000004732327210 */ /* 0x000fe20007fbe0ff */
[----:B0-----:R-:W4:Y:S01]  /*11450*/  LDL.LU R3, [R1+0x438] ;  /* 0x0004380001037983 */ /* 0x001f220000300800 */
[----:B------:R-:W-:-:S03]  /*11460*/  ISETP.GT.AND P1, PT, R42, 0x2e, PT ;  /* 0x0000002e2a00780c */ /* 0x000fc60003f24270 */
[----:B------:R-:W-:Y:S01]  /*11470*/  STL [R1+0x428], R50 ;  /* 0x0004283201007387 */ /* 0x000fe20000100800 */
[----:B------:R-:W-:Y:S01]  /*11480*/  PRMT R48, RZ, 0x7610, R48 ;  /* 0x00007610ff307816 */ /* 0x000fe20000000030 */
[--C-:B------:R-:W-:Y:S01]  /*11490*/  IMAD.X R90, R90, 0x1, R70.reuse, P5 ;  /* 0x000000015a5a7824 */ /* 0x100fe200028e0646 */
[----:B------:R-:W-:Y:S01]  /*114a0*/  PRMT R49, RZ, 0x7610, R49 ;  /* 0x00007610ff317816 */ /* 0x000fe20000000031 */
[----:B--2---:R0:W-:Y:S01]  /*114b0*/  STL [R1+0x94], R87 ;  /* 0x0000945701007387 */ /* 0x0041e20000100800 */
[----:B---3--:R-:W-:-:S03]  /*114c0*/  IMAD.X R4, R4, 0x1, R70, P6 ;  /* 0x0000000104047824 */ /* 0x008fc600030e0646 */
        /* <DEDUP_REMOVED lines=32> */
[C---:B------:R-:W-:Y:S01]  /*116d0*/  ISETP.GT.AND P4, PT, R42.reuse, 0x30, PT ;  /* 0x000000302a00780c */ /* 0x040fe20003f84270 */
[----:B-1----:R-:W-:Y:S01]  /*116e0*/  IMAD.MOV.U32 R5, RZ, RZ, R3 ;  /* 0x000000ffff057224 */ /* 0x002fe200078e0003 */
[----:B------:R-:W-:Y:S01]  /*116f0*/  IADD3 R87, P5, PT, R87, R71, RZ ;  /* 0x0000004757577210 */ /* 0x000fe20007fbe0ff */
[----:B0-----:R-:W4:Y:S01]  /*11700*/  LDL.LU R3, [R1+0x450] ;  /* 0x0004500001037983 */ /* 0x001f220000300800 */
[----:B------:R-:W-:-:S03]  /*11710*/  ISETP.GT.AND P1, PT, R42, 0x31, PT ;  /* 0x000000312a00780c */ /* 0x000fc60003f24270 */
[----:B------:R-:W-:Y:S01]  /*11720*/  STL [R1+0x440], R87 ;  /* 0x0004405701007387 */ /* 0x000fe20000100800 */
[----:B------:R-:W-:Y:S01]  /*11730*/  PRMT R89, RZ, 0x7610, R89 ;  /* 0x00007610ff597816 */ /* 0x000fe20000000059 */
[----:B---3--:R-:W-:Y:S01]  /*11740*/  IMAD.X R50, R50, 0x1, R70, P5 ;  /* 0x0000000132327824 */ /* 0x008fe200028e0646 */
        /* <DEDUP_REMOVED lines=35> */
[C---:B------:R-:W-:Y:S01]  /*11980*/  ISETP.GT.AND P4, PT, R42.reuse, 0x33, PT ;  /* 0x000000332a00780c */ /* 0x040fe20003f84270 */
[----:B-1----:R-:W-:Y:S01]  /*11990*/  IMAD.MOV.U32 R5, RZ, RZ, R3 ;  /* 0x000000ffff057224 */ /* 0x002fe200078e0003 */
[----:B------:R-:W-:Y:S01]  /*119a0*/  IADD3 R53, P5, PT, R53, R71, RZ ;  /* 0x0000004735357210 */ /* 0x000fe20007fbe0ff */
[----:B0-----:R-:W4:Y:S01]  /*119b0*/  LDL.LU R3, [R1+0x468] ;  /* 0x0004680001037983 */ /* 0x001f220000300800 */
[----:B------:R-:W-:-:S03]  /*119c0*/  ISETP.GT.AND P1, PT, R42, 0x34, PT ;  /* 0x000000342a00780c */ /* 0x000fc60003f24270 */
[----:B------:R-:W-:Y:S01]  /*119d0*/  STL [R1+0x458], R53 ;  /* 0x0004583501007387 */ /* 0x000fe20000100800 */
[----:B------:R-:W-:Y:S01]  /*119e0*/  PRMT R51, RZ, 0x7610, R51 ;  /* 0x00007610ff337816 */ /* 0x000fe20000000033 */
[----:B------:R-:W-:Y:S01]  /*119f0*/  IMAD.X R87, R87, 0x1, R70, P5 ;  /* 0x0000000157577824 */ /* 0x000fe200028e0646 */
        /* <DEDUP_REMOVED lines=382> */
[----:B0-----:R-:W3:Y:S04]  /*131e0*/  LDL.LU R3, [R1+0x540] ;  /* 0x0005400001037983 */ /* 0x001ee80000300800 */
[----:B------:R-:W-:Y:S01]  /*131f0*/  STL [R1+0x530], R73 ;  /* 0x0005304901007387 */ /* 0x000fe20000100800 */
[----:B------:R-:W-:-:S03]  /*13200*/  PRMT R65, RZ, 0x7610, R65 ;  /* 0x00007610ff417816 */ /* 0x000fc60000000041 */
[----:B--2---:R0:W-:Y:S01]  /*13210*/  STL [R1+0x10], R69 ;  /* 0x0000104501007387 */ /* 0x0041e20000100800 */
[----:B----4-:R-:W-:-:S03]  /*13220*/  IMAD.X R4, R4, 0x1, R70, P6 ;  /* 0x0000000104047824 */ /* 0x010fc600030e0646 */
[----:B0-----:R-:W2:Y:S02]  /*13230*/  LDL.LU R69, [R1+0x548] ;  /* 0x0005480001457983 */ /* 0x001ea40000300800 */
[-C--:B------:R-:W-:Y:S02]  /*13240*/  @P4 LOP3.LUT R5, R5, R4.reuse, RZ, 0x3c, !PT ;  /* 0x0000000405054212 */ /* 0x080fe400078e3cff */
[----:B------:R0:W-:Y:S02]  /*13250*/  STL [R1+0x524], R4 ;  /* 0x0005240401007387 */ /* 0x0001e40000100800 */
[----:B0-----:R-:W-:-:S04]  /*13260*/  @P4 LOP3.LUT R4, R5, R4, RZ, 0x3c, !PT ;  /* 0x0000000405044212 */ /* 0x001fc800078e3cff */
[----:B------:R-:W-:-:S05]  /*13270*/  @P4 LOP3.LUT R5, R5, R4, RZ, 0x3c, !PT ;  /* 0x0000000405054212 */ /* 0x000fca00078e3cff */
[----:B------:R0:W4:Y:S01]  /*13280*/  @P4 LDG.E.U16 R65, desc[UR20][R4.64] ;  /* 0x0000001404414981 */ /* 0x000122000c1e1500 */
[----:B------:R-:W-:Y:S01]  /*13290*/  ISETP.GT.AND P1, PT, R42, 0x4f, PT ;  /* 0x0000004f2a00780c */ /* 0x000fe20003f24270 */
[----:B---3--:R-:W-:Y:S01]  /*132a0*/  IMAD.X R74, R74, 0x1, R70, P5 ;  /* 0x000000014a4a7824 */ /* 0x008fe200028e0646 */
[----:B------:R-:W-:-:S04]  /*132b0*/  PRMT R67, RZ, 0x7610, R67 ;  /* 0x00007610ff437816 */ /* 0x000fc80000000043 */
[----:B------:R-:W-:Y:S01]  /*132c0*/  STL [R1+0x52c], R74 ;  /* 0x00052c4a01007387 */ /* 0x000fe20000100800 */
[----:B0-----:R-:W-:-:S06]  /*132d0*/  IMAD.MOV.U32 R5, RZ, RZ, R74 ;  /* 0x000000ffff057224 */ /* 0x001fcc00078e004a */
[----:B------:R-:W-:-:S05]  /*132e0*/  @P1 IMAD.MOV.U32 R4, RZ, RZ, R73 ;  /* 0x000000ffff041224 */ /* 0x000fca00078e0049 */
[----:B------:R-:W3:Y:S04]  /*132f0*/  @P1 LDG.E.U16 R67, desc[UR20][R4.64] ;  /* 0x0000001404431981 */ /* 0x000ee8000c1e1500 */
[----:B----4-:R0:W-:Y:S04]  /*13300*/  STL [R1+0xc], R65 ;  /* 0x00000c4101007387 */ /* 0x0101e80000100800 */
[----:B0-----:R-:W4:Y:S04]  /*13310*/  LDL.LU R65, [R1+0x7f4] ;  /* 0x0007f40001417983 */ /* 0x001f280000300800 */
[----:B------:R-:W2:Y:S04]  /*13320*/  LDL.LU R74, [R1+0x7f0] ;  /* 0x0007f000014a7983 */ /* 0x000ea80000300800 */
[----:B------:R-:W2:Y:S01]  /*13330*/  LDL.LU R5, [R1+0x534] ;  /* 0x0005340001057983 */ /* 0x000ea20000300800 */
[----:B------:R-:W-:-:S02]  /*13340*/  ISETP.GT.AND P3, PT, R42, 0x50, PT ;  /* 0x000000502a00780c */ /* 0x000fc40003f64270 */
[-C--:B------:R-:W-:Y:S01]  /*13350*/  IADD3 R72, P5, PT, R72, R71.reuse, RZ ;  /* 0x0000004748487210 */ /* 0x080fe20007fbe0ff */
[----:B------:R-:W4:Y:S01]  /*13360*/  LDL.LU R73, [R1+0x544] ;  /* 0x0005440001497983 */ /* 0x000f220000300800 */
[----:B------:R-:W-:Y:S02]  /*13370*/  PRMT R68, RZ, 0x7610, R68 ;  /* 0x00007610ff447816 */ /* 0x000fe40000000044 */
[----:B------:R-:W-:Y:S01]  /*13380*/  IADD3 R3, P6, PT, R3, R71, RZ ;  /* 0x0000004703037210 */ /* 0x000fe20007fde0ff */
[----:B------:R-:W-:Y:S04]  /*13390*/  STL [R1+0x538], R72 ;  /* 0x0005384801007387 */ /* 0x000fe80000100800 */
[----:B---3--:R0:W-:Y:S02]  /*133a0*/  STL [R1+0x8], R67 ;  /* 0x0000084301007387 */ /* 0x0081e40000100800 */
[----:B------:R-:W-:-:S02]  /*133b0*/  @P3 IMAD.MOV.U32 R4, RZ, RZ, R72 ;  /* 0x000000ffff043224 */ /* 0x000fc400078e0048 */
[----:B0-----:R-:W3:Y:S01]  /*133c0*/  LDL.LU R67, [R1+0x550] ;  /* 0x0005500001437983 */ /* 0x001ee20000300800 */
[----:B--2---:R-:W-:-:S05]  /*133d0*/  IMAD.X R5, R5, 0x1, R70, P5 ;  /* 0x0000000105057824 */ /* 0x004fca00028e0646 */
[----:B------:R0:W-:Y:S04]  /*133e0*/  STL [R1+0x534], R5 ;  /* 0x0005340501007387 */ /* 0x0001e80000100800 */
[----:B------:R0:W2:Y:S04]  /*133f0*/  @P3 LDG.E.U16 R68, desc[UR20][R4.64] ;  /* 0x0000001404443981 */ /* 0x0000a8000c1e1500 */
[----:B------:R-:W-:Y:S04]  /*13400*/  STL [R1+0x540], R3 ;  /* 0x0005400301007387 */ /* 0x000fe80000100800 */
[----:B------:R-:W3:Y:S01]  /*13410*/  LDL.LU R4, [R1+0x53c] ;  /* 0x00053c0001047983 */ /* 0x000ee20000300800 */
[----:B------:R-:W-:Y:S01]  /*13420*/  ISETP.GT.AND P4, PT, R42, 0x51, PT ;  /* 0x000000512a00780c */ /* 0x000fe20003f84270 */
[----:B0-----:R-:W-:Y:S01]  /*13430*/  IMAD.MOV.U32 R5, RZ, RZ, R3 ;  /* 0x000000ffff057224 */ /* 0x001fe200078e0003 */
[----:B------:R-:W-:-:S02]  /*13440*/  IADD3 R69, P5, PT, R69, R71, RZ ;  /* 0x0000004745457210 */ /* 0x000fc40007fbe0ff */
[----:B------:R-:W-:Y:S02]  /*13450*/  ISETP.GT.AND P1, PT, R42, 0x52, PT ;  /* 0x000000522a00780c */ /* 0x000fe40003f24270 */
[----:B------:R-:W-:Y:S01]  /*13460*/  PRMT R44, RZ, 0x7610, R44 ;  /* 0x00007610ff2c7816 */ /* 0x000fe2000000002c */
[----:B----4-:R-:W-:Y:S01]  /*13470*/  IMAD.X R73, R73, 0x1, R70, P5 ;  /* 0x0000000149497824 */ /* 0x010fe200028e0646 */
[----:B------:R-:W-:Y:S01]  /*13480*/  PRMT R66, RZ, 0x7610, R66 ;  /* 0x00007610ff427816 */ /* 0x000fe20000000042 */
[----:B--2---:R0:W-:Y:S01]  /*13490*/  STL [R1+0x4], R68 ;  /* 0x0000044401007387 */ /* 0x0041e20000100800 */
[----:B---3--:R-:W-:-:S03]  /*134a0*/  IMAD.X R4, R4, 0x1, R70, P6 ;  /* 0x0000000104047824 */ /* 0x008fc600030e0646 */
[----:B0-----:R-:W2:Y:S04]  /*134b0*/  LDL.LU R68, [R1+0x54c] ;  /* 0x00054c0001447983 */ /* 0x001ea80000300800 */
[----:B------:R-:W-:Y:S01]  /*134c0*/  STL [R1+0x548], R69 ;  /* 0x0005484501007387 */ /* 0x000fe20000100800 */
[----:B------:R-:W-:-:S03]  /*134d0*/  @P4 LOP3.LUT R5, R5, R4, RZ, 0x3c, !PT ;  /* 0x0000000405054212 */ /* 0x000fc600078e3cff */
[----:B------:R-:W3:Y:S04]  /*134e0*/  LDL.LU R72, [R1+0x558] ;  /* 0x0005580001487983 */ /* 0x000ee80000300800 */
[----:B------:R-:W4:Y:S04]  /*134f0*/  LDL.LU R3, [R1+0x560] ;  /* 0x0005600001037983 */ /* 0x000f280000300800 */
[----:B------:R0:W-:Y:S02]  /*13500*/  STL [R1+0x53c], R4 ;  /* 0x00053c0401007387 */ /* 0x0001e40000100800 */
[----:B0-----:R-:W-:-:S04]  /*13510*/  @P4 LOP3.LUT R4, R5, R4, RZ, 0x3c, !PT ;  /* 0x0000000405044212 */ /* 0x001fc800078e3cff */
[----:B------:R-:W-:-:S05]  /*13520*/  @P4 LOP3.LUT R5, R5, R4, RZ, 0x3c, !PT ;  /* 0x0000000405054212 */ /* 0x000fca00078e3cff */
[----:B------:R0:W5:Y:S02]  /*13530*/  @P4 LDG.E.U16 R44, desc[UR20][R4.64] ;  /* 0x00000014042c4981 */ /* 0x000164000c1e1500 */
[----:B0-----:R-:W-:Y:S02]  /*13540*/  @P1 IMAD.MOV.U32 R4, RZ, RZ, R69 ;  /* 0x000000ffff041224 */ /* 0x001fe400078e0045 */
[----:B------:R-:W-:-:S05]  /*13550*/  @P1 IMAD.MOV.U32 R5, RZ, RZ, R73 ;  /* 0x000000ffff051224 */ /* 0x000fca00078e0049 */
[----:B------:R0:W4:Y:S01]  /*13560*/  @P1 LDG.E.U16 R66, desc[UR20][R4.64] ;  /* 0x0000001404421981 */ /* 0x000122000c1e1500 */
[----:B------:R-:W-:Y:S02]  /*13570*/  ISETP.GT.AND P3, PT, R42, 0x53, PT ;  /* 0x000000532a00780c */ /* 0x000fe40003f64270 */
[----:B------:R-:W-:Y:S01]  /*13580*/  IADD3 R67, P5, PT, R67, R71, RZ ;  /* 0x0000004743437210 */ /* 0x000fe20007fbe0ff */
[----:B------:R-:W-:Y:S01]  /*13590*/  STL [R1+0x544], R73 ;  /* 0x0005444901007387 */ /* 0x000fe20000100800 */
[----:B------:R-:W-:-:S03]  /*135a0*/  PRMT R45, RZ, 0x7610, R45 ;  /* 0x00007610ff2d7816 */ /* 0x000fc6000000002d */
[----:B------:R-:W4:Y:S04]  /*135b0*/  LDL.LU R69, [R1+0x55c] ;  /* 0x00055c0001457983 */ /* 0x000f280000300800 */
[----:B------:R-:W-:Y:S02]  /*135c0*/  STL [R1+0x550], R67 ;  /* 0x0005504301007387 */ /* 0x000fe40000100800 */
[----:B0-----:R-:W-:Y:S02]  /*135d0*/  @P3 IMAD.MOV.U32 R4, RZ, RZ, R67 ;  /* 0x000000ffff043224 */ /* 0x001fe400078e0043 */
[----:B--2---:R-:W-:-:S04]  /*135e0*/  IMAD.X R68, R68, 0x1, R70, P5 ;  /* 0x0000000144447824 */ /* 0x004fc800028e0646 */
[----:B------:R-:W-:Y:S01]  /*135f0*/  @P3 IMAD.MOV.U32 R5, RZ, RZ, R68 ;  /* 0x000000ffff053224 */ /* 0x000fe200078e0044 */
[----:B---3--:R-:W-:-:S04]  /*13600*/  IADD3 R72, P6, PT, R72, R71, RZ ;  /* 0x0000004748487210 */ /* 0x008fc80007fde0ff */
[----:B------:R0:W5:Y:S01]  /*13610*/  @P3 LDG.E.U16 R45, desc[UR20][R4.64] ;  /* 0x00000014042d3981 */ /* 0x000162000c1e1500 */
[----:B----4-:R-:W-:-:S03]  /*13620*/  IADD3 R3, P5, PT, R3, R71, RZ ;  /* 0x0000004703037210 */ /* 0x010fc60007fbe0ff */
[----:B------:R1:W-:Y:S04]  /*13630*/  STL [R1], R66 ;  /* 0x0000004201007387 */ /* 0x0003e80000100800 */
[----:B-1----:R-:W2:Y:S04]  /*13640*/  LDL.LU R66, [R1+0x568] ;  /* 0x0005680001427983 */ /* 0x002ea80000300800 */
[----:B------:R1:W-:Y:S04]  /*13650*/  STL [R1+0x54c], R68 ;  /* 0x00054c4401007387 */ /* 0x0003e80000100800 */
[----:B-1----:R-:W3:Y:S04]  /*13660*/  LDL.LU R68, [R1+0x564] ;  /* 0x0005640001447983 */ /* 0x002ee80000300800 */
[----:B------:R1:W-:Y:S04]  /*13670*/  STL [R1+0x558], R72 ;  /* 0x0005584801007387 */ /* 0x0003e80000100800 */
[----:B------:R-:W4:Y:S04]  /*13680*/  LDL.LU R73, [R1+0x570] ;  /* 0x0005700001497983 */ /* 0x000f280000300800 */
[----:B------:R-:W-:Y:S04]  /*13690*/  STL [R1+0x560], R3 ;  /* 0x0005600301007387 */ /* 0x000fe80000100800 */
[----:B------:R-:W4:Y:S04]  /*136a0*/  LDL.LU R67, [R1+0x578] ;  /* 0x0005780001437983 */ /* 0x000f280000300800 */
[----:B------:R-:W4:Y:S01]  /*136b0*/  LDL.LU R5, [R1+0x554] ;  /* 0x0005540001057983 */ /* 0x000f220000300800 */
[----:B------:R-:W-:-:S02]  /*136c0*/  ISETP.GT.AND P4, PT, R42, 0x54, PT ;  /* 0x000000542a00780c */ /* 0x000fc40003f84270 */
[C---:B------:R-:W-:Y:S02]  /*136d0*/  ISETP.GT.AND P1, PT, R42.reuse, 0x55, PT ;  /* 0x000000552a00780c */ /* 0x040fe40003f24270 */
[----:B------:R-:W-:Y:S02]  /*136e0*/  PRMT R93, RZ, 0x7610, R93 ;  /* 0x00007610ff5d7816 */ /* 0x000fe4000000005d */
[----:B------:R-:W-:Y:S01]  /*136f0*/  ISETP.GT.AND P3, PT, R42, 0x56, PT ;  /* 0x000000562a00780c */ /* 0x000fe20003f64270 */
[----:B------:R-:W-:Y:S01]  /*13700*/  IMAD.X R69, R69, 0x1, R70, P5 ;  /* 0x0000000145457824 */ /* 0x000fe200028e0646 */
[----:B------:R-:W-:-:S05]  /*13710*/  PRMT R46, RZ, 0x7610, R46 ;  /* 0x00007610ff2e7816 */ /* 0x000fca000000002e */
[----:B0-----:R-:W-:Y:S01]  /*13720*/  @P4 IMAD.MOV.U32 R4, RZ, RZ, R72 ;  /* 0x000000ffff044224 */ /* 0x001fe200078e0048 */
[----:B------:R-:W-:Y:S02]  /*13730*/  PRMT R92, RZ, 0x7610, R92 ;  /* 0x00007610ff5c7816 */ /* 0x000fe4000000005c */
[----:B--2---:R-:W-:-:S05]  /*13740*/  IADD3 R66, P5, PT, R66, R71, RZ ;  /* 0x0000004742427210 */ /* 0x004fca0007fbe0ff */
[--C-:B---3--:R-:W-:Y:S02]  /*13750*/  IMAD.X R68, R68, 0x1, R70.reuse, P5 ;  /* 0x0000000144447824 */ /* 0x108fe400028e0646 */
[----:B----4-:R-:W-:Y:S01]  /*13760*/  IMAD.X R5, R5, 0x1, R70, P6 ;  /* 0x0000000105057824 */ /* 0x010fe200030e0646 */
[----:B------:R-:W-:-:S04]  /*13770*/  IADD3 R73, P6, PT, R73, R71, RZ ;  /* 0x0000004749497210 */ /* 0x000fc80007fde0ff */
[----:B------:R0:W-:Y:S04]  /*13780*/  STL [R1+0x554], R5 ;  /* 0x0005540501007387 */ /* 0x0001e80000100800 */
[----:B------:R2:W5:Y:S01]  /*13790*/  @P4 LDG.E.U16 R93, desc[UR20][R4.64] ;  /* 0x00000014045d4981 */ /* 0x000562000c1e1500 */
[----:B------:R-:W-:-:S03]  /*137a0*/  IADD3 R67, P5, PT, R67, R71, RZ ;  /* 0x0000004743437210 */ /* 0x000fc60007fbe0ff */
[----:B------:R3:W-:Y:S04]  /*137b0*/  STL [R1+0x55c], R69 ;  /* 0x00055c4501007387 */ /* 0x0007e80000100800 */
[----:B-1----:R-:W4:Y:S01]  /*137c0*/  LDL.LU R72, [R1+0x574] ;  /* 0x0005740001487983 */ /* 0x002f220000300800 */
[----:B--2---:R-:W-:Y:S02]  /*137d0*/  @P1 IMAD.MOV.U32 R4, RZ, RZ, R3 ;  /* 0x000000ffff041224 */ /* 0x004fe400078e0003 */
[----:B0-----:R-:W-:Y:S01]  /*137e0*/  @P1 IMAD.MOV.U32 R5, RZ, RZ, R69 ;  /* 0x000000ffff051224 */ /* 0x001fe200078e0045 */
        /* <DEDUP_REMOVED lines=60> */
[----:B------:R-:W-:Y:S01]  /*13bb0*/  @P4 LOP3.LUT R5, R5, R4, RZ, 0x3c, !PT ;  /* 0x0000000405054212 */ /* 0x000fe200078e3cff */
[----:B------:R0:W-:Y:S04]  /*13bc0*/  STL [R1+0x58c], R73 ;  /* 0x00058c4901007387 */ /* 0x0001e80000100800 */
[----:B------:R1:W5:Y:S01]  /*13bd0*/  @P4 LDG.E.U16 R90, desc[UR20][R4.64] ;  /* 0x00000014045a4981 */ /* 0x000362000c1e1500 */
[-C--:B------:R-:W-:Y:S02]  /*13be0*/  IADD3 R72, P6, PT, R72, R71.reuse, RZ ;  /* 0x0000004748487210 */ /* 0x080fe40007fde0ff */
[----:B------:R-:W-:Y:S01]  /*13bf0*/  IADD3 R3, P5, PT, R3, R71, RZ ;  /* 0x0000004703037210 */ /* 0x000fe20007fbe0ff */
[----:B-1----:R-:W-:Y:S02]  /*13c00*/  @P1 IMAD.MOV.U32 R4, RZ, RZ, R68 ;  /* 0x000000ffff041224 */ /* 0x002fe400078e0044 */
[----:B------:R-:W-:Y:S01]  /*13c10*/  @P1 IMAD.MOV.U32 R5, RZ, RZ, R73 ;  /* 0x000000ffff051224 */ /* 0x000fe200078e0049 */
[----:B------:R-:W2:Y:S04]  /*13c20*/  LDL.LU R68, [R1+0x5a4] ;  /* 0x0005a40001447983 */ /* 0x000ea80000300800 */
[----:B0-----:R-:W3:Y:S04]  /*13c30*/  LDL.LU R73, [R1+0x5b0] ;  /* 0x0005b00001497983 */ /* 0x001ee80000300800 */
[----:B------:R0:W5:Y:S04]  /*13c40*/  @P1 LDG.E.U16 R49, desc[UR20][R4.64] ;  /* 0x0000001404311981 */ /* 0x000168000c1e1500 */
[----:B------:R1:W-:Y:S04]  /*13c50*/  STL [R1+0x598], R67 ;  /* 0x0005984301007387 */ /* 0x0003e80000100800 */
[----:B------:R4:W-:Y:S01]  /*13c60*/  STL [R1+0x594], R69 ;  /* 0x0005944501007387 */ /* 0x0009e20000100800 */
[----:B0-----:R-:W-:-:S02]  /*13c70*/  @P3 IMAD.MOV.U32 R4, RZ, RZ, R67 ;  /* 0x000000ffff043224 */ /* 0x001fc400078e0043 */
[----:B------:R-:W-:Y:S01]  /*13c80*/  @P3 IMAD.MOV.U32 R5, RZ, RZ, R69 ;  /* 0x000000ffff053224 */ /* 0x000fe200078e0045 */
[----:B-1----:R-:W3:Y:S04]  /*13c90*/  LDL.LU R67, [R1+0x5b8] ;  /* 0x0005b80001437983 */ /* 0x002ee80000300800 */
[----:B------:R0:W-:Y:S04]  /*13ca0*/  STL [R1+0x5a0], R72 ;  /* 0x0005a04801007387 */ /* 0x0001e80000100800 */
[----:B----4-:R-:W4:Y:S04]  /*13cb0*/  LDL.LU R69, [R1+0x5c0] ;  /* 0x0005c00001457983 */ /* 0x010f280000300800 */
[----:B------:R-:W-:Y:S04]  /*13cc0*/  STL [R1+0x5a8], R3 ;  /* 0x0005a80301007387 */ /* 0x000fe80000100800 */
[----:B------:R1:W5:Y:S04]  /*13cd0*/  @P3 LDG.E.U16 R89, desc[UR20][R4.64] ;  /* 0x0000001404593981 */ /* 0x000368000c1e1500 */
[----:B------:R-:W4:Y:S01]  /*13ce0*/  LDL.LU R5, [R1+0x59c] ;  /* 0x00059c0001057983 */ /* 0x000f220000300800 */
[----:B------:R-:W-:-:S02]  /*13cf0*/  ISETP.GT.AND P4, PT, R42, 0x5d, PT ;  /* 0x0000005d2a00780c */ /* 0x000fc40003f84270 */
[----:B------:R-:W-:Y:S02]  /*13d00*/  ISETP.GT.AND P1, PT, R42, 0x5e, PT ;  /* 0x0000005e2a00780c */ /* 0x000fe40003f24270 */
[----:B------:R-:W-:Y:S02]  /*13d10*/  PRMT R50, RZ, 0x7610, R50 ;  /* 0x00007610ff327816 */ /* 0x000fe40000000032 */
[----:B------:R-:W-:-:S07]  /*13d20*/  PRMT R88, RZ, 0x7610, R88 ;  /* 0x00007610ff587816 */ /* 0x000fce0000000058 */
[----:B-1----:R-:W-:Y:S02]  /*13d30*/  @P4 IMAD.MOV.U32 R4, RZ, RZ, R72 ;  /* 0x000000ffff044224 */ /* 0x002fe400078e0048 */
[--C-:B--2---:R-:W-:Y:S01]  /*13d40*/  IMAD.X R68, R68, 0x1, R70.reuse, P5 ;  /* 0x0000000144447824 */ /* 0x104fe200028e0646 */
[----:B---3--:R-:W-:Y:S01]  /*13d50*/  IADD3 R73, P5, PT, R73, R71, RZ ;  /* 0x0000004749497210 */ /* 0x008fe20007fbe0ff */
[----:B----4-:R-:W-:-:S05]  /*13d60*/  IMAD.X R5, R5, 0x1, R70, P6 ;  /* 0x0000000105057824 */ /* 0x010fca00030e0646 */
[----:B------:R1:W-:Y:S04]  /*13d70*/  STL [R1+0x59c], R5 ;  /* 0x00059c0501007387 */ /* 0x0003e80000100800 */
[----:B------:R2:W5:Y:S04]  /*13d80*/  @P4 LDG.E.U16 R50, desc[UR20][R4.64] ;  /* 0x0000001404324981 */ /* 0x000568000c1e1500 */
[----:B------:R3:W-:Y:S04]  /*13d90*/  STL [R1+0x5a4], R68 ;  /* 0x0005a44401007387 */ /* 0x0007e80000100800 */
[----:B0-----:R-:W4:Y:S01]  /*13da0*/  LDL.LU R72, [R1+0x5bc] ;  /* 0x0005bc0001487983 */ /* 0x001f220000300800 */
[----:B--2---:R-:W-:-:S02]  /*13db0*/  @P1 IMAD.MOV.U32 R4, RZ, RZ, R3 ;  /* 0x000000ffff041224 */ /* 0x004fc400078e0003 */
[----:B-1----:R-:W-:Y:S02]  /*13dc0*/  @P1 IMAD.MOV.U32 R5, RZ, RZ, R68 ;  /* 0x000000ffff051224 */ /* 0x002fe400078e0044 */
[----:B---3--:R-:W2:Y:S04]  /*13dd0*/  LDL.LU R68, [R1+0x5c8] ;  /* 0x0005c80001447983 */ /* 0x008ea80000300800 */
[----:B------:R-:W3:Y:S04]  /*13de0*/  LDL.LU R3, [R1+0x5d0] ;  /* 0x0005d00001037983 */ /* 0x000ee80000300800 */
[----:B------:R0:W5:Y:S04]  /*13df0*/  @P1 LDG.E.U16 R88, desc[UR20][R4.64] ;  /* 0x0000001404581981 */ /* 0x000168000c1e1500 */
[----:B------:R1:W-:Y:S01]  /*13e00*/  STL [R1+0x5b0], R73 ;  /* 0x0005b04901007387 */ /* 0x0003e20000100800 */
[----:B0-----:R-:W-:-:S03]  /*13e10*/  IMAD.MOV.U32 R5, RZ, RZ, R73 ;  /* 0x000000ffff057224 */ /* 0x001fc600078e0049 */
[----:B-1----:R-:W2:Y:S04]  /*13e20*/  LDL.LU R73, [R1+0x7e8] ;  /* 0x0007e80001497983 */ /* 0x002ea80000300800 */
[----:B------:R-:W2:Y:S01]  /*13e30*/  LDL.LU R4, [R1+0x5ac] ;  /* 0x0005ac0001047983 */ /* 0x000ea20000300800 */
[----:B------:R-:W-:Y:S02]  /*13e40*/  ISETP.GT.AND P3, PT, R42, 0x5f, PT ;  /* 0x0000005f2a00780c */ /* 0x000fe40003f64270 */
        /* <DEDUP_REMOVED lines=8> */
[----:B------:R1:W5:Y:S02]  /*13ed0*/  @P3 LDG.E.U16 R51, desc[UR20][R4.64] ;  /* 0x0000001404333981 */ /* 0x000364000c1e1500 */
[----:B-1----:R-:W-:Y:S02]  /*13ee0*/  IMAD.MOV.U32 R5, RZ, RZ, R67 ;  /* 0x000000ffff057224 */ /* 0x002fe400078e0043 */
[----:B0-----:R-:W2:Y:S04]  /*13ef0*/  LDL.LU R67, [R1+0x7e4] ;  /* 0x0007e40001437983 */ /* 0x001ea80000300800 */
[----:B------:R-:W2:Y:S01]  /*13f00*/  LDL.LU R4, [R1+0x5b4] ;  /* 0x0005b40001047983 */ /* 0x000ea20000300800 */
[----:B------:R-:W-:-:S02]  /*13f10*/  ISETP.GT.AND P4, PT, R42, 0x60, PT ;  /* 0x000000602a00780c */ /* 0x000fc40003f84270 */
[----:B------:R-:W-:-:S05]  /*13f20*/  IADD3 R69, P5, PT, R69, R71, RZ ;  /* 0x0000004745457210 */ /* 0x000fca0007fbe0ff */
[----:B------:R-:W-:Y:S01]  /*13f30*/  STL [R1+0x5c0], R69 ;  /* 0x0005c04501007387 */ /* 0x000fe20000100800 */
[----:B------:R-:W-:Y:S02]  /*13f40*/  ISETP.GT.AND P1, PT, R42, 0x61, PT ;  /* 0x000000612a00780c */ /* 0x000fe40003f24270 */
[----:B------:R-:W-:Y:S01]  /*13f50*/  PRMT R87, RZ, 0x7610, R87 ;  /* 0x00007610ff577816 */ /* 0x000fe20000000057 */
[----:B----4-:R-:W-:Y:S01]  /*13f60*/  IMAD.X R72, R72, 0x1, R70, P5 ;  /* 0x0000000148487824 */ /* 0x010fe200028e0646 */
[----:B------:R-:W-:Y:S01]  /*13f70*/  PRMT R52, RZ, 0x7610, R52 ;  /* 0x00007610ff347816 */ /* 0x000fe20000000034 */
[----:B--2---:R-:W-:-:S05]  /*13f80*/  IMAD.X R4, R4, 0x1, R70, P6 ;  /* 0x0000000104047824 */ /* 0x004fca00030e0646 */
[-C--:B------:R-:W-:Y:S01]  /*13f90*/  @P4 LOP3.LUT R5, R5, R4.reuse, RZ, 0x3c, !PT ;  /* 0x0000000405054212 */ /* 0x080fe200078e3cff */
[----:B------:R0:W-:Y:S03]  /*13fa0*/  STL [R1+0x5b4], R4 ;  /* 0x0005b40401007387 */ /* 0x0001e60000100800 */
[----:B0-----:R-:W-:-:S04]  /*13fb0*/  @P4 LOP3.LUT R4, R5, R4, RZ, 0x3c, !PT ;  /* 0x0000000405044212 */ /* 0x001fc800078e3cff */
[----:B------:R-:W-:-:S05]  /*13fc0*/  @P4 LOP3.LUT R5, R5, R4, RZ, 0x3c, !PT ;  /* 0x0000000405054212 */ /* 0x000fca00078e3cff */
[----:B------:R0:W5:Y:S02]  /*13fd0*/  @P4 LDG.E.U16 R87, desc[UR20][R4.64] ;  /* 0x0000001404574981 */ /* 0x000164000c1e1500 */
[----:B0-----:R-:W-:Y:S02]  /*13fe0*/  IMAD.MOV.U32 R4, RZ, RZ, R72 ;  /* 0x000000ffff047224 */ /* 0x001fe400078e0048 */
[----:B------:R-:W-:-:S05]  /*13ff0*/  IMAD.MOV.U32 R5, RZ, RZ, R69 ;  /* 0x000000ffff057224 */ /* 0x000fca00078e0045 */
[----:B------:R-:W-:-:S04]  /*14000*/  @P1 LOP3.LUT R5, R5, R4, RZ, 0x3c, !PT ;  /* 0x0000000405051212 */ /* 0x000fc800078e3cff */
[C---:B------:R-:W-:Y:S02]  /*14010*/  @P1 LOP3.LUT R4, R5.reuse, R4, RZ, 0x3c, !PT ;  /* 0x0000000405041212 */ /* 0x040fe400078e3cff */
[----:B------:R-:W-:Y:S02]  /*14020*/  IADD3 R68, P4, PT, R68, R71, RZ ;  /* 0x0000004744447210 */ /* 0x000fe40007f9e0ff */
[----:B------:R-:W-:Y:S01]  /*14030*/  @P1 LOP3.LUT R5, R5, R4, RZ, 0x3c, !PT ;  /* 0x0000000405051212 */ /* 0x000fe200078e3cff */
[----:B------:R0:W-:Y:S04]  /*14040*/  STL [R1+0x5bc], R72 ;  /* 0x0005bc4801007387 */ /* 0x0001e80000100800 */
[----:B------:R1:W5:Y:S04]  /*14050*/  @P1 LDG.E.U16 R52, desc[UR20][R4.64] ;  /* 0x0000001404341981 */ /* 0x000368000c1e1500 */
[----:B0-----:R-:W2:Y:S04]  /*14060*/  LDL.LU R72, [R1+0x7e0] ;  /* 0x0007e00001487983 */ /* 0x001ea80000300800 */
[----:B------:R-:W5:Y:S01]  /*14070*/  LDL.LU R69, [R1+0x7dc] ;  /* 0x0007dc0001457983 */ /* 0x000f620000300800 */
[----:B-1----:R-:W-:-:S03]  /*14080*/  IMAD.MOV.U32 R5, RZ, RZ, R68 ;  /* 0x000000ffff057224 */ /* 0x002fc600078e0044 */
[----:B------:R0:W-:Y:S04]  /*14090*/  STL [R1+0x5c8], R68 ;  /* 0x0005c84401007387 */ /* 0x0001e80000100800 */
[----:B0-----:R-:W5:Y:S04]  /*140a0*/  LDL.LU R68, [R1+0x7d8] ;  /* 0x0007d80001447983 */ /* 0x001f680000300800 */
[----:B------:R-:W4:Y:S01]  /*140b0*/  LDL.LU R4, [R1+0x5c4] ;  /* 0x0005c40001047983 */ /* 0x000f220000300800 */
[----:B------:R-:W-:Y:S02]  /*140c0*/  ISETP.GT.AND P3, PT, R42, 0x62, PT ;  /* 0x000000622a00780c */ /* 0x000fe40003f64270 */
[----:B------:R-:W-:Y:S01]  /*140d0*/  PRMT R86, RZ, 0x7610, R86 ;  /* 0x00007610ff567816 */ /* 0x000fe20000000056 */
[----:B----4-:R-:W-:-:S10]  /*140e0*/  IMAD.X R4, R4, 0x1, R70, P4 ;  /* 0x0000000104047824 */ /* 0x010fd400020e0646 */
[-C--:B------:R-:W-:Y:S01]  /*140f0*/  @P3 LOP3.LUT R5, R5, R4.reuse, RZ, 0x3c, !PT ;  /* 0x0000000405053212 */ /* 0x080fe200078e3cff */
[----:B------:R0:W-:Y:S03]  /*14100*/  STL [R1+0x5c4], R4 ;  /* 0x0005c40401007387 */ /* 0x0001e60000100800 */
[----:B0-----:R-:W-:-:S04]  /*14110*/  @P3 LOP3.LUT R4, R5, R4, RZ, 0x3c, !PT ;  /* 0x0000000405043212 */ /* 0x001fc800078e3cff */
[----:B------:R-:W-:-:S05]  /*14120*/  @P3 LOP3.LUT R5, R5, R4, RZ, 0x3c, !PT ;  /* 0x0000000405053212 */ /* 0x000fca00078e3cff */
[----:B------:R0:W5:Y:S04]  /*14130*/  @P3 LDG.E.U16 R86, desc[UR20][R4.64] ;  /* 0x0000001404563981 */ /* 0x000168000c1e1500 */
[----:B------:R-:W4:Y:S01]  /*14140*/  LDL.LU R5, [R1+0x5cc] ;  /* 0x0005cc0001057983 */ /* 0x000f220000300800 */
[----:B------:R-:W-:Y:S02]  /*14150*/  ISETP.GT.AND P5, PT, R42, 0x63, PT ;  /* 0x000000632a00780c */ /* 0x000fe40003fa4270 */
[----:B---3--:R-:W-:Y:S02]  /*14160*/  IADD3 R3, P1, PT, R3, R71, RZ ;  /* 0x0000004703037210 */ /* 0x008fe40007f3e0ff */
[----:B------:R-:W-:-:S03]  /*14170*/  PRMT R53, RZ, 0x7610, R53 ;  /* 0x00007610ff357816 */ /* 0x000fc60000000035 */
[----:B------:R1:W-:Y:S06]  /*14180*/  STL [R1+0x5d0], R3 ;  /* 0x0005d00301007387 */ /* 0x0003ec0000100800 */
[----:B0-----:R-:W-:Y:S02]  /*14190*/  @P5 IMAD.MOV.U32 R4, RZ, RZ, R3 ;  /* 0x000000ffff045224 */ /* 0x001fe400078e0003 */
[----:B----4-:R-:W-:-:S05]  /*141a0*/  IMAD.X R5, R5, 0x1, R70, P1 ;  /* 0x0000000105057824 */ /* 0x010fca00008e0646 */
[----:B------:R0:W-:Y:S04]  /*141b0*/  STL [R1+0x5cc], R5 ;  /* 0x0005cc0501007387 */ /* 0x0001e80000100800 */
[----:B-1----:R-:W5:Y:S04]  /*141c0*/  LDL.LU R3, [R1+0x7d4] ;  /* 0x0007d40001037983 */ /* 0x002f680000300800 */
[----:B------:R1:W5:Y:S04]  /*141d0*/  @P5 LDG.E.U16 R53, desc[UR20][R4.64] ;  /* 0x0000001404355981 */ /* 0x000368000c1e1500 */
[----:B------:R-:W3:Y:S04]  /*141e0*/  LDL.LU R4, [R1+0x5d4] ;  /* 0x0005d40001047983 */ /* 0x000ee80000300800 */
[----:B0-----:R-:W1:Y:S01]  /*141f0*/  LDL.LU R5, [R1+0x5d8] ;  /* 0x0005d80001057983 */ /* 0x001e620000300800 */
[----:B------:R-:W-:-:S02]  /*14200*/  ISETP.GT.AND P3, PT, R42, 0x64, PT ;  /* 0x000000642a00780c */ /* 0x000fc40003f64270 */
[----:B------:R-:W-:Y:S02]  /*14210*/  PRMT R85, RZ, 0x7610, R85 ;  /* 0x00007610ff557816 */ /* 0x000fe40000000055 */
[----:B-1----:R-:W-:-:S05]  /*14220*/  IADD3 R5, P1, PT, R5, R71, RZ ;  /* 0x0000004705057210 */ /* 0x002fca0007f3e0ff */
[----:B---3--:R-:W-:Y:S01]  /*14230*/  IMAD.X R4, R4, 0x1, R70, P1 ;  /* 0x0000000104047824 */ /* 0x008fe200008e0646 */
[----:B------:R0:W-:Y:S04]  /*14240*/  STL [R1+0x5d8], R5 ;  /* 0x0005d80501007387 */ /* 0x0001e80000100800 */
[----:B------:R1:W-:Y:S01]  /*14250*/  STL [R1+0x5d4], R4 ;  /* 0x0005d40401007387 */ /* 0x0003e20000100800 */
[----:B0-----:R-:W-:-:S04]  /*14260*/  @P3 LOP3.LUT R5, R5, R4, RZ, 0x3c, !PT ;  /* 0x0000000405053212 */ /* 0x001fc800078e3cff */
[----:B-1----:R-:W-:-:S04]  /*14270*/  @P3 LOP3.LUT R4, R5, R4, RZ, 0x3c, !PT ;  /* 0x0000000405043212 */ /* 0x002fc800078e3cff */
[----:B------:R-:W-:-:S05]  /*14280*/  @P3 LOP3.LUT R5, R5, R4, RZ, 0x3c, !PT ;  /* 0x0000000405053212 */ /* 0x000fca00078e3cff */
[----:B------:R0:W5:Y:S04]  /*14290*/  @P3 LDG.E.U16 R85, desc[UR20][R4.64] ;  /* 0x0000001404553981 */ /* 0x000168000c1e1500 */
[----:B------:R-:W3:Y:S04]  /*142a0*/  LDL.LU R4, [R1+0x5dc] ;  /* 0x0005dc0001047983 */ /* 0x000ee80000300800 */
[----:B------:R-:W0:Y:S01]  /*142b0*/  LDL.LU R5, [R1+0x5e0] ;  /* 0x0005e00001057983 */ /* 0x000e220000300800 */
[----:B------:R-:W-:Y:S02]  /*142c0*/  ISETP.GT.AND P3, PT, R42, 0x65, PT ;  /* 0x000000652a00780c */ /* 0x000fe40003f64270 */
[----:B------:R-:W-:-:S02]  /*142d0*/  PRMT R54, RZ, 0x7610, R54 ;  /* 0x00007610ff367816 */ /* 0x000fc40000000036 */
[----:B0-----:R-:W-:-:S05]  /*142e0*/  IADD3 R5, P1, PT, R5, R71, RZ ;  /* 0x0000004705057210 */ /* 0x001fca0007f3e0ff */
        /* <DEDUP_REMOVED lines=310> */
[----:B--2---:R-:W-:Y:S01]  /*15650*/  PRMT R72, RZ, 0x7610, R72 ;  /* 0x00007610ff487816 */ /* 0x004fe20000000048 */
[----:B------:R-:W-:Y:S01]  /*15660*/  USHF.L.U32 UR4, UR4, 0x1f, URZ ;  /* 0x0000001f04047899 */ /* 0x000fe200080006ff */
[----:B0-----:R-:W-:-:S05]  /*15670*/  IADD3 R5, P1, PT, R5, R71, RZ ;  /* 0x0000004705057210 */ /* 0x001fca0007f3e0ff */
[----:B---3--:R-:W-:Y:S01]  /*15680*/  IMAD.X R4, R4, 0x1, R70, P1 ;  /* 0x0000000104047824 */ /* 0x008fe200008e0646 */
[----:B------:R0:W-:Y:S04]  /*15690*/  STL [R1+0x6b0], R5 ;  /* 0x0006b00501007387 */ /* 0x0001e80000100800 */
[----:B------:R1:W-:Y:S01]  /*156a0*/  STL [R1+0x6ac], R4 ;  /* 0x0006ac0401007387 */ /* 0x0003e20000100800 */
[----:B0-----:R-:W-:-:S04]  /*156b0*/  @P3 LOP3.LUT R5, R5, R4, RZ, 0x3c, !PT ;  /* 0x0000000405053212 */ /* 0x001fc800078e3cff */
[----:B-1----:R-:W-:-:S04]  /*156c0*/  @P3 LOP3.LUT R4, R5, R4, RZ, 0x3c, !PT ;  /* 0x0000000405043212 */ /* 0x002fc800078e3cff */
[----:B------:R-:W-:-:S05]  /*156d0*/  @P3 LOP3.LUT R5, R5, R4, RZ, 0x3c, !PT ;  /* 0x0000000405053212 */ /* 0x000fca00078e3cff */
[----:B------:R0:W5:Y:S02]  /*156e0*/  @P3 LDG.E.U16 R72, desc[UR20][R4.64] ;  /* 0x0000001404483981 */ /* 0x000164000c1e1500 */
[----:B0-----:R-:W0:Y:S02]  /*156f0*/  S2R R5, SR_TID.X ;  /* 0x0000000000057919 */ /* 0x001e240000002100 */
[----:B0-----:R-:W-:Y:S01]  /*15700*/  LOP3.LUT R4, R5, 0x7f, RZ, 0xc0, !PT ;  /* 0x0000007f05047812 */ /* 0x001fe200078ec0ff */
[----:B------:R-:W-:-:S04]  /*15710*/  IMAD.U32 R5, RZ, RZ, UR4 ;  /* 0x00000004ff057e24 */ /* 0x000fc8000f8e00ff */
[----:B------:R-:W0:Y:S01]  /*15720*/  SYNCS.PHASECHK.TRANS64.TRYWAIT P3, [UR6], R5 ;  /* 0x00000005ff0075a7 */ /* 0x000e220008061106 */
[----:B------:R-:W-:Y:S02]  /*15730*/  ISETP.GE.AND P1, PT, R4, R42, PT ;  /* 0x0000002a0400720c */ /* 0x000fe40003f26270 */
[----:B------:R-:W-:Y:S01]  /*15740*/  PRMT R4, R41, 0x5410, R43 ;  /* 0x0000541029047816 */ /* 0x000fe2000000002b */
[----:B0-----:R-:W-:Y:S10]  /*15750*/  @!P3 BRA `(.L_x_9) ;  /* 0x0000005400e4b947 */ /* 0x001ff40003800000 */
.L_x_17:
[----:B------:R-:W2:Y:S04]  /*15760*/  LDL.LU R43, [R1+0x90] ;  /* 0x00009000012b7983 */ /* 0x000ea80000300800 */
[----:B------:R-:W3:Y:S04]  /*15770*/  LDL.LU R42, [R1+0x80] ;  /* 0x00008000012a7983 */ /* 0x000ee80000300800 */
[----:B------:R-:W3:Y:S04]  /*15780*/  LDL.LU R41, [R1+0x84] ;  /* 0x0000840001297983 */ /* 0x000ee80000300800 */
[----:B-----5:R0:W-:Y:S04]  /*15790*/  STL [R1+0x814], R76 ;  /* 0x0008144c01007387 */ /* 0x0201e80000100800 */
[----:B0-----:R-:W2:Y:S04]  /*157a0*/  LDL.LU R76, [R1+0x88] ;  /* 0x00008800014c7983 */ /* 0x001ea80000300800 */
[----:B------:R0:W-:Y:S04]  /*157b0*/  STL [R1+0x810], R64 ;  /* 0x0008104001007387 */ /* 0x0001e80000100800 */
[----:B0-----:R-:W4:Y:S04]  /*157c0*/  LDL.LU R64, [R1+0x94] ;  /* 0x0000940001407983 */ /* 0x001f280000300800 */
        /* <DEDUP_REMOVED lines=15> */
[----:B0-----:R-:W4:Y:S01]  /*158c0*/  LDL.LU R72, [R1+0xb0] ;  /* 0x0000b00001487983 */ /* 0x001f220000300800 */
[----:B------:R-:W-:-:S02]  /*158d0*/  PRMT R17, R17, 0x5410, R27 ;  /* 0x0000541011117816 */ /* 0x000fc4000000001b */
[----:B------:R-:W-:Y:S01]  /*158e0*/  PRMT R15, R15, 0x5410, R29 ;  /* 0x000054100f0f7816 */ /* 0x000fe2000000001d */
[----:B------:R0:W-:Y:S01]  /*158f0*/  STL [R1+0x7ec], R68 ;  /* 0x0007ec4401007387 */ /* 0x0001e20000100800 */
[----:B------:R-:W-:Y:S02]  /*15900*/  PRMT R18, R18, 0x5410, R26 ;  /* 0x0000541012127816 */ /* 0x000fe4000000001a */
[----:B------:R-:W-:Y:S01]  /*15910*/  PRMT R14, R14, 0x5410, R30 ;  /* 0x000054100e0e7816 */ /* 0x000fe2000000001e */
[----:B------:R1:W-:Y:S01]  /*15920*/  STL [R1+0x7e8], R4 ;  /* 0x0007e80401007387 */ /* 0x0003e20000100800 */
[----:B------:R-:W-:Y:S02]  /*15930*/  PRMT R13, R13, 0x5410, R31 ;  /* 0x000054100d0d7816 */ /* 0x000fe4000000001f */
[----:B------:R-:W-:Y:S01]  /*15940*/  PRMT R19, R19, 0x5410, R25 ;  /* 0x0000541013137816 */ /* 0x000fe20000000019 */
[----:B------:R0:W-:Y:S01]  /*15950*/  STL [R1+0x7e4], R3 ;  /* 0x0007e40301007387 */ /* 0x0001e20000100800 */
        /* <DEDUP_REMOVED lines=13> */
[----:B------:R-:W-:Y:S02]  /*15a30*/  PRMT R5, R40, 0x5410, R39 ;  /* 0x0000541028057816 */ /* 0x000fe40000000027 */
[----:B------:R-:W-:Y:S02]  /*15a40*/  PRMT R16, R16, 0x5410, R28 ;  /* 0x0000541010107816 */ /* 0x000fe4000000001c */
[----:B---3--:R-:W-:Y:S02]  /*15a50*/  PRMT R28, R41, 0x5410, R42 ;  /* 0x00005410291c7816 */ /* 0x008fe4000000002a */
[----:B--2---:R-:W-:-:S02]  /*15a60*/  PRMT R27, R43, 0x5410, R76 ;  /* 0x000054102b1b7816 */ /* 0x004fc4000000004c */
[----:B------:R-:W2:Y:S04]  /*15a70*/  LDL.LU R76, [R1+0x74] ;  /* 0x00007400014c7983 */ /* 0x000ea80000300800 */
[----:B------:R-:W2:Y:S01]  /*15a80*/  LDL.LU R29, [R1+0x7c] ;  /* 0x00007c00011d7983 */ /* 0x000ea20000300800 */
[----:B----4-:R-:W-:-:S03]  /*15a90*/  PRMT R26, R64, 0x5410, R75 ;  /* 0x00005410401a7816 */ /* 0x010fc6000000004b */
[----:B------:R-:W3:Y:S04]  /*15aa0*/  LDL.LU R64, [R1+0x70] ;  /* 0x0000700001407983 */ /* 0x000ee80000300800 */
[----:B------:R-:W3:Y:S04]  /*15ab0*/  LDL.LU R30, [R1+0x78] ;  /* 0x00007800011e7983 */ /* 0x000ee80000300800 */
[----:B------:R-:W4:Y:S04]  /*15ac0*/  LDL.LU R75, [R1+0x68] ;  /* 0x00006800014b7983 */ /* 0x000f280000300800 */
[----:B------:R-:W4:Y:S01]  /*15ad0*/  LDL.LU R31, [R1+0x6c] ;  /* 0x00006c00011f7983 */ /* 0x000f220000300800 */
[----:B------:R-:W-:-:S03]  /*15ae0*/  PRMT R25, R69, 0x5410, R65 ;  /* 0x0000541045197816 */ /* 0x000fc60000000041 */
[----:B------:R-:W4:Y:S04]  /*15af0*/  LDL.LU R69, [R1+0x5c] ;  /* 0x00005c0001457983 */ /* 0x000f280000300800 */
[----:B------:R-:W4:Y:S04]  /*15b00*/  LDL.LU R32, [R1+0x64] ;  /* 0x0000640001207983 */ /* 0x000f280000300800 */
        /* <DEDUP_REMOVED lines=10> */
[----:B------:R-:W4:Y:S01]  /*15bb0*/  LDL.LU R67, [R1+0x38] ;  /* 0x0000380001437983 */ /* 0x000f220000300800 */
[----:B------:R-:W-:-:S03]  /*15bc0*/  PRMT R22, R72, 0x5410, R22 ;  /* 0x0000541048167816 */ /* 0x000fc60000000016 */
[----:B------:R-:W4:Y:S04]  /*15bd0*/  LDL.LU R37, [R1+0x3c] ;  /* 0x00003c0001257983 */ /* 0x000f280000300800 */
[----:B------:R-:W4:Y:S04]  /*15be0*/  LDL.LU R72, [R1+0x2c] ;  /* 0x00002c0001487983 */ /* 0x000f280000300800 */
[----:B------:R-:W4:Y:S04]  /*15bf0*/  LDL.LU R38, [R1+0x34] ;  /* 0x0000340001267983 */ /* 0x000f280000300800 */
[----:B0-----:R-:W4:Y:S04]  /*15c00*/  LDL.LU R68, [R1+0x28] ;  /* 0x0000280001447983 */ /* 0x001f280000300800 */
[----:B------:R-:W4:Y:S04]  /*15c10*/  LDL.LU R39, [R1+0x30] ;  /* 0x0000300001277983 */ /* 0x000f280000300800 */
[----:B-1----:R-:W4:Y:S04]  /*15c20*/  LDL.LU R4, [R1+0x20] ;  /* 0x0000200001047983 */ /* 0x002f280000300800 */
        /* <DEDUP_REMOVED lines=8> */
[----:B------:R-:W4:Y:S01]  /*15cb0*/  LDL.LU R0, [R1] ;  /* 0x0000000001007983 */ /* 0x000f220000300800 */
        /* <DEDUP_REMOVED lines=11> */
[----:B--2---:R-:W-:Y:S02]  /*15d70*/  PRMT R29, R29, 0x5410, R76 ;  /* 0x000054101d1d7816 */ /* 0x004fe4000000004c */
[----:B------:R-:W2:Y:S01]  /*15d80*/  LDL.LU R76, [R1+0x814] ;  /* 0x00081400014c7983 */ /* 0x000ea20000300800 */
[----:B---3--:R-:W-:-:S03]  /*15d90*/  PRMT R30, R30, 0x5410, R64 ;  /* 0x000054101e1e7816 */ /* 0x008fc60000000040 */
[----:B------:R-:W3:Y:S01]  /*15da0*/  LDL.LU R64, [R1+0x810] ;  /* 0x0008100001407983 */ /* 0x000ee20000300800 */
[----:B----4-:R-:W-:-:S03]  /*15db0*/  PRMT R31, R31, 0x5410, R75 ;  /* 0x000054101f1f7816 */ /* 0x010fc6000000004b */
[----:B------:R-:W3:Y:S01]  /*15dc0*/  LDL.LU R75, [R1+0x80c] ;  /* 0x00080c00014b7983 */ /* 0x000ee20000300800 */
[----:B------:R-:W-:-:S03]  /*15dd0*/  PRMT R32, R32, 0x5410, R69 ;  /* 0x0000541020207816 */ /* 0x000fc60000000045 */
[----:B------:R-:W4:Y:S01]  /*15de0*/  LDL.LU R69, [R1+0x808] ;  /* 0x0008080001457983 */ /* 0x000f220000300800 */
        /* <DEDUP_REMOVED lines=19> */
[----:B------:R-:W5:Y:S01]  /*15f20*/  LDL.LU R71, [R1+0x7e0] ;  /* 0x0007e00001477983 */ /* 0x000f620000300800 */
[----:B------:R-:W-:-:S03]  /*15f30*/  PRMT R43, R43, 0x5410, R70 ;  /* 0x000054102b2b7816 */ /* 0x000fc60000000046 */
[----:B------:R-:W5:Y:S01]  /*15f40*/  LDL.LU R70, [R1+0x7dc] ;  /* 0x0007dc0001467983 */ /* 0x000f620000300800 */
[----:B------:R-:W-:-:S03]  /*15f50*/  PRMT R44, R2, 0x5410, R44 ;  /* 0x00005410022c7816 */ /* 0x000fc6000000002c */
[----:B------:R-:W5:Y:S01]  /*15f60*/  LDL.LU R2, [R1+0x7d8] ;  /* 0x0007d80001027983 */ /* 0x000f620000300800 */
[----:B------:R-:W-:-:S03]  /*15f70*/  PRMT R45, R0, 0x5410, R45 ;  /* 0x00005410002d7816 */ /* 0x000fc6000000002d */
[----:B------:R-:W5:Y:S04]  /*15f80*/  LDL.LU R0, [R1+0x7d4] ;  /* 0x0007d40001007983 */ /* 0x000f680000300800 */
        /* <DEDUP_REMOVED lines=10> */
[----:B------:R-:W4:Y:S01]  /*16030*/  LDL.LU R83, [R1+0xbc] ;  /* 0x0000bc0001537983 */ /* 0x000f220000300800 */
[----:B------:R-:W-:-:S02]  /*16040*/  PRMT R57, R82, 0x5410, R57 ;  /* 0x0000541052397816 */ /* 0x000fc40000000039 */
[----:B------:R-:W-:Y:S02]  /*16050*/  PRMT R58, R81, 0x5410, R58 ;  /* 0x00005410513a7816 */ /* 0x000fe4000000003a */
[----:B------:R-:W-:Y:S02]  /*16060*/  PRMT R59, R80, 0x5410, R59 ;  /* 0x00005410503b7816 */ /* 0x000fe4000000003b */
[----:B------:R-:W-:Y:S02]  /*16070*/  PRMT R60, R60, 0x5410, R79 ;  /* 0x000054103c3c7816 */ /* 0x000fe4000000004f */
[----:B------:R-:W-:Y:S02]  /*16080*/  PRMT R61, R61, 0x5410, R78 ;  /* 0x000054103d3d7816 */ /* 0x000fe4000000004e */
[----:B------:R-:W-:Y:S02]  /*16090*/  PRMT R62, R62, 0x5410, R77 ;  /* 0x000054103e3e7816 */ /* 0x000fe4000000004d */
[----:B--2---:R-:W-:-:S02]  /*160a0*/  PRMT R63, R63, 0x5410, R76 ;  /* 0x000054103f3f7816 */ /* 0x004fc4000000004c */
[----:B---3--:R-:W-:Y:S02]  /*160b0*/  PRMT R64, R64, 0x5410, R75 ;  /* 0x0000541040407816 */ /* 0x008fe4000000004b */
[----:B----4-:R-:W-:Y:S02]  /*160c0*/  PRMT R65, R65, 0x5410, R74 ;  /* 0x0000541041417816 */ /* 0x010fe4000000004a */
[----:B------:R-:W-:Y:S02]  /*160d0*/  PRMT R66, R66, 0x5410, R73 ;  /* 0x0000541042427816 */ /* 0x000fe40000000049 */
[----:B------:R-:W-:-:S04]  /*160e0*/  PRMT R67, R67, 0x5410, R72 ;  /* 0x0000541043437816 */ /* 0x000fc80000000048 */
[----:B------:R0:W-:Y:S01]  /*160f0*/  STTM.x64 tmem[UR10+0x40], R4 ;  /* 0x00004004000079ed */ /* 0x0001e2000834000a */
[----:B------:R-:W1:Y:S01]  /*16100*/  FENCE.VIEW.ASYNC.T ;  /* 0x00000000000073c6 */ /* 0x000e620000000200 */
[----:B------:R-:W-:-:S05]  /*16110*/  IADD3 R84, P3, PT, R84, R69, RZ ;  /* 0x0000004554547210 */ /* 0x000fca0007f7e0ff */
[----:B------:R-:W-:Y:S01]  /*16120*/  IMAD.X R83, R83, 0x1, R68, P3 ;  /* 0x0000000153537824 */ /* 0x000fe200018e0644 */
[-C--:B------:R-:W-:Y:S01]  /*16130*/  IADD3 R90, P3, PT, R90, R69.reuse, RZ ;  /* 0x000000455a5a7210 */ /* 0x080fe20007f7e0ff */
[----:B------:R-:W-:Y:S04]  /*16140*/  STL [R1+0xc0], R84 ;  /* 0x0000c05401007387 */ /* 0x000fe80000100800 */
[----:B------:R-:W-:Y:S01]  /*16150*/  STL [R1+0xbc], R83 ;  /* 0x0000bc5301007387 */ /* 0x000fe20000100800 */
[----:B------:R-:W-:-:S03]  /*16160*/  IADD3 R86, P5, PT, R86, R69, RZ ;  /* 0x0000004556567210 */ /* 0x000fc60007fbe0ff */
[----:B------:R-:W-:Y:S01]  /*16170*/  STL [R1+0xd8], R90 ;  /* 0x0000d85a01007387 */ /* 0x000fe20000100800 */
[----:B------:R-:W-:Y:S01]  /*16180*/  IADD3 R88, P4, PT, R88, R69, RZ ;  /* 0x0000004558587210 */ /* 0x000fe20007f9e0ff */
[----:B------:R-:W-:-:S04]  /*16190*/  IMAD.X R85, R85, 0x1, R68, P5 ;  /* 0x0000000155557824 */ /* 0x000fc800028e0644 */
[--C-:B------:R-:W-:Y:S02]  /*161a0*/  IMAD.X R87, R87, 0x1, R68.reuse, P4 ;  /* 0x0000000157577824 */ /* 0x100fe400020e0644 */
[----:B------:R-:W-:Y:S01]  /*161b0*/  IMAD.X R89, R89, 0x1, R68, P3 ;  /* 0x0000000159597824 */ /* 0x000fe200018e0644 */
[----:B0-----:R-:W2:Y:S04]  /*161c0*/  LDL.LU R6, [R1+0xdc] ;  /* 0x0000dc0001067983 */ /* 0x001ea80000300800 */
[----:B------:R-:W-:Y:S04]  /*161d0*/  STL [R1+0xc8], R86 ;  /* 0x0000c85601007387 */ /* 0x000fe80000100800 */
[----:B------:R-:W3:Y:S04]  /*161e0*/  LDL.LU R16, [R1+0xe4] ;  /* 0x0000e40001107983 */ /* 0x000ee80000300800 */
[----:B------:R-:W4:Y:S04]  /*161f0*/  LDL.LU R13, [R1+0xec] ;  /* 0x0000ec00010d7983 */ /* 0x000f280000300800 */
[----:B------:R-:W-:Y:S04]  /*16200*/  STL [R1+0xd0], R88 ;  /* 0x0000d05801007387 */ /* 0x000fe80000100800 */
[----:B------:R-:W-:Y:S04]  /*16210*/  STL [R1+0xc4], R85 ;  /* 0x0000c45501007387 */ /* 0x000fe80000100800 */
[----:B------:R-:W-:Y:S04]  /*16220*/  STL [R1+0xcc], R87 ;  /* 0x0000cc5701007387 */ /* 0x000fe80000100800 */
[----:B------:R-:W4:Y:S04]  /*16230*/  LDL.LU R10, [R1+0xf8] ;  /* 0x0000f800010a7983 */ /* 0x000f280000300800 */
[----:B------:R-:W4:Y:S04]  /*16240*/  LDL.LU R23, [R1+0x100] ;  /* 0x0001000001177983 */ /* 0x000f280000300800 */
[----:B------:R-:W-:Y:S04]  /*16250*/  STL [R1+0xd4], R89 ;  /* 0x0000d45901007387 */ /* 0x000fe80000100800 */
[----:B------:R-:W4:Y:S04]  /*16260*/  LDL.LU R17, [R1+0x108] ;  /* 0x0001080001117983 */ /* 0x000f280000300800 */
[----:B------:R-:W4:Y:S04]  /*16270*/  LDL.LU R11, [R1+0xf4] ;  /* 0x0000f400010b7983 */ /* 0x000f280000300800 */
[----:B------:R-:W4:Y:S04]  /*16280*/  LDL.LU R24, [R1+0xfc] ;  /* 0x0000fc0001187983 */ /* 0x000f280000300800 */
[----:B------:R-:W4:Y:S01]  /*16290*/  LDL.LU R18, [R1+0x104] ;  /* 0x0001040001127983 */ /* 0x000f220000300800 */
[----:B------:R-:W-:Y:S01]  /*162a0*/  PRMT R72, RZ, 0x7610, R72 ;  /* 0x00007610ff487816 */ /* 0x000fe20000000048 */
[----:B------:R-:W-:-:S02]  /*162b0*/  @!P1 IMAD.MOV.U32 R4, RZ, RZ, R84 ;  /* 0x000000ffff049224 */ /* 0x000fc400078e0054 */
[----:B------:R-:W-:Y:S01]  /*162c0*/  @!P1 IMAD.MOV.U32 R5, RZ, RZ, R83 ;  /* 0x000000ffff059224 */ /* 0x000fe200078e0053 */
[----:B-1----:R-:W-:Y:S01]  /*162d0*/  BAR.SYNC.DEFER_BLOCKING 0x0 ;  /* 0x0000000000007b1d */ /* 0x002fe20000010000 */
[----:B------:R-:W-:Y:S02]  /*162e0*/  PRMT R50, RZ, 0x7610, R50 ;  /* 0x00007610ff327816 */ /* 0x000fe40000000032 */
[-C--:B------:R-:W-:Y:S02]  /*162f0*/  IADD3 R91, P5, PT, R91, R69.reuse, RZ ;  /* 0x000000455b5b7210 */ /* 0x080fe40007fbe0ff */
[----:B------:R-:W-:Y:S02]  /*16300*/  PRMT R46, RZ, 0x7610, R46 ;  /* 0x00007610ff2e7816 */ /* 0x000fe4000000002e */
[-C--:B------:R-:W-:Y:S02]  /*16310*/  IADD3 R93, P3, PT, R93, R69.reuse, RZ ;  /* 0x000000455d5d7210 */ /* 0x080fe40007f7e0ff */
[----:B------:R-:W-:Y:S01]  /*16320*/  IADD3 R92, P4, PT, R92, R69, RZ ;  /* 0x000000455c5c7210 */ /* 0x000fe20007f9e0ff */
[----:B------:R-:W-:Y:S01]  /*16330*/  STL [R1+0xe0], R91 ;  /* 0x0000e05b01007387 */ /* 0x000fe20000100800 */
[----:B------:R-:W-:-:S03]  /*16340*/  PRMT R45, RZ, 0x7610, R45 ;  /* 0x00007610ff2d7816 */ /* 0x000fc6000000002d */
[----:B------:R0:W4:Y:S02]  /*16350*/  @!P1 LDG.E.U16 R72, desc[UR20][R4.64] ;  /* 0x0000001404489981 */ /* 0x000124000c1e1500 */
[----:B0-----:R-:W-:Y:S02]  /*16360*/  @!P1 IMAD.MOV.U32 R4, RZ, RZ, R86 ;  /* 0x000000ffff049224 */ /* 0x001fe400078e0056 */
[----:B------:R-:W-:-:S05]  /*16370*/  @!P1 IMAD.MOV.U32 R5, RZ, RZ, R85 ;  /* 0x000000ffff059224 */ /* 0x000fca00078e0055 */
[----:B------:R0:W4:Y:S01]  /*16380*/  @!P1 LDG.E.U16 R50, desc[UR20][R4.64] ;  /* 0x0000001404329981 */ /* 0x000122000c1e1500 */
[----:B------:R-:W-:-:S03]  /*16390*/  PRMT R44, RZ, 0x7610, R44 ;  /* 0x00007610ff2c7816 */ /* 0x000fc6000000002c */
[----:B------:R-:W-:Y:S01]  /*163a0*/  STL [R1+0xf0], R93 ;  /* 0x0000f05d01007387 */ /* 0x000fe20000100800 */
[----:B0-----:R-:W-:Y:S02]  /*163b0*/  @!P1 IMAD.MOV.U32 R4, RZ, RZ, R88 ;  /* 0x000000ffff049224 */ /* 0x001fe400078e0058 */
[----:B------:R-:W-:Y:S01]  /*163c0*/  @!P1 IMAD.MOV.U32 R5, RZ, RZ, R87 ;  /* 0x000000ffff059224 */ /* 0x000fe200078e0057 */
[----:B------:R-:W-:Y:S04]  /*163d0*/  STL [R1+0xe8], R92 ;  /* 0x0000e85c01007387 */ /* 0x000fe80000100800 */
[----:B------:R0:W4:Y:S02]  /*163e0*/  @!P1 LDG.E.U16 R46, desc[UR20][R4.64] ;  /* 0x00000014042e9981 */ /* 0x000124000c1e1500 */
[----:B0-----:R-:W-:-:S02]  /*163f0*/  @!P1 IMAD.MOV.U32 R4, RZ, RZ, R90 ;  /* 0x000000ffff049224 */ /* 0x001fc400078e005a */
[----:B------:R-:W-:-:S05]  /*16400*/  @!P1 IMAD.MOV.U32 R5, RZ, RZ, R89 ;  /* 0x000000ffff059224 */ /* 0x000fca00078e0059 */
[----:B------:R0:W4:Y:S02]  /*16410*/  @!P1 LDG.E.U16 R45, desc[UR20][R4.64] ;  /* 0x00000014042d9981 */ /* 0x000124000c1e1500 */
[----:B0-----:R-:W-:Y:S02]  /*16420*/  PRMT R4, RZ, 0x7610, R4 ;  /* 0x00007610ff047816 */ /* 0x001fe40000000004 */
[----:B------:R-:W-:Y:S01]  /*16430*/  PRMT R5, RZ, 0x7610, R5 ;  /* 0x00007610ff057816 */ /* 0x000fe20000000005 */
[----:B--2---:R-:W-:-:S04]  /*16440*/  IMAD.X R6, R6, 0x1, R68, P5 ;  /* 0x0000000106067824 */ /* 0x004fc800028e0644 */
[----:B------:R-:W-:Y:S01]  /*16450*/  @!P1 IMAD.MOV.U32 R7, RZ, RZ, R6 ;  /* 0x000000ffff079224 */ /* 0x000fe200078e0006 */
[----:B------:R0:W-:Y:S01]  /*16460*/  STL [R1+0xdc], R6 ;  /* 0x0000dc0601007387 */ /* 0x0001e20000100800 */
[--C-:B---3--:R-:W-:Y:S02]  /*16470*/  IMAD.X R16, R16, 0x1, R68.reuse, P4 ;  /* 0x0000000110107824 */ /* 0x108fe400020e0644 */
[----:B0-----:R-:W-:Y:S02]  /*16480*/  @!P1 IMAD.MOV.U32 R6, RZ, RZ, R91 ;  /* 0x000000ffff069224 */ /* 0x001fe400078e005b */
[----:B----4-:R-:W-:Y:S01]  /*16490*/  IMAD.X R13, R13, 0x1, R68, P3 ;  /* 0x000000010d0d7824 */ /* 0x010fe200018e0644 */
[----:B------:R-:W-:Y:S04]  /*164a0*/  STL [R1+0xe4], R16 ;  /* 0x0000e41001007387 */ /* 0x000fe80000100800 */
[----:B------:R0:W2:Y:S04]  /*164b0*/  @!P1 LDG.E.U16 R44, desc[UR20][R6.64] ;  /* 0x00000014062c9981 */ /* 0x0000a8000c1e1500 */
[----:B------:R-:W3:Y:S04]  /*164c0*/  LDL.LU R12, [R1+0x110] ;  /* 0x00011000010c7983 */ /* 0x000ee80000300800 */
[----:B------:R-:W4:Y:S01]  /*164d0*/  LDL.LU R25, [R1+0x130] ;  /* 0x0001300001197983 */ /* 0x000f220000300800 */
[----:B0-----:R-:W-:-:S02]  /*164e0*/  @!P1 IMAD.MOV.U32 R6, RZ, RZ, R92 ;  /* 0x000000ffff069224 */ /* 0x001fc400078e005c */
[----:B------:R-:W-:Y:S01]  /*164f0*/  @!P1 IMAD.MOV.U32 R7, RZ, RZ, R16 ;  /* 0x000000ffff079224 */ /* 0x000fe200078e0010 */
[----:B------:R0:W-:Y:S01]  /*16500*/  STL [R1+0xec], R13 ;  /* 0x0000ec0d01007387 */ /* 0x0001e20000100800 */
[----:B------:R-:W-:-:S03]  /*16510*/  IADD3 R10, P5, PT, R10, R69, RZ ;  /* 0x000000450a0a7210 */ /* 0x000fc60007fbe0ff */
[----:B------:R-:W2:Y:S04]  /*16520*/  LDL.LU R19, [R1+0x138] ;  /* 0x0001380001137983 */ /* 0x000ea80000300800 */
[----:B------:R1:W2:Y:S01]  /*16530*/  @!P1 LDG.E.U16 R4, desc[UR20][R6.64] ;  /* 0x0000001406049981 */ /* 0x0002a2000c1e1500 */
[-C--:B------:R-:W-:Y:S02]  /*16540*/  IADD3 R23, P4, PT, R23, R69.reuse, RZ ;  /* 0x0000004517177210 */ /* 0x080fe40007f9e0ff */
[----:B------:R-:W-:Y:S01]  /*16550*/  IADD3 R17, P3, PT, R17, R69, RZ ;  /* 0x0000004511117210 */ /* 0x000fe20007f7e0ff */
[----:B-1----:R-:W-:Y:S02]  /*16560*/  @!P1 IMAD.MOV.U32 R6, RZ, RZ, R93 ;  /* 0x000000ffff069224 */ /* 0x002fe400078e005d */
[----:B------:R-:W-:-:S02]  /*16570*/  @!P1 IMAD.MOV.U32 R7, RZ, RZ, R13 ;  /* 0x000000ffff079224 */ /* 0x000fc400078e000d */
[----:B0-----:R-:W2:Y:S04]  /*16580*/  LDL.LU R13, [R1+0x10c] ;  /* 0x00010c00010d7983 */ /* 0x001ea80000300800 */
[----:B------:R-:W2:Y:S01]  /*16590*/  LDL.LU R31, [R1+0x12c] ;  /* 0x00012c00011f7983 */ /* 0x000ea20000300800 */
[----:B------:R-:W-:-:S03]  /*165a0*/  IMAD.X R11, R11, 0x1, R68, P5 ;  /* 0x000000010b0b7824 */ /* 0x000fc600028e0644 */
[----:B------:R0:W2:Y:S01]  /*165b0*/  @!P1 LDG.E.U16 R5, desc[UR20][R6.64] ;  /* 0x0000001406059981 */ /* 0x0000a2000c1e1500 */
[----:B------:R-:W-:-:S03]  /*165c0*/  IMAD.X R24, R24, 0x1, R68, P4 ;  /* 0x0000000118187824 */ /* 0x000fc600020e0644 */
[----:B------:R-:W2:Y:S01]  /*165d0*/  LDL.LU R22, [R1+0x134] ;  /* 0x0001340001167983 */ /* 0x000ea20000300800 */
[----:B0-----:R-:W-:-:S03]  /*165e0*/  PRMT R6, RZ, 0x7610, R6 ;  /* 0x00007610ff067816 */ /* 0x001fc60000000006 */
[----:B------:R0:W-:Y:S01]  /*165f0*/  STL [R1+0xf8], R10 ;  /* 0x0000f80a01007387 */ /* 0x0001e20000100800 */
[----:B------:R-:W-:Y:S01]  /*16600*/  PRMT R7, RZ, 0x7610, R7 ;  /* 0x00007610ff077816 */ /* 0x000fe20000000007 */
[----:B------:R-:W-:Y:S02]  /*16610*/  IMAD.X R18, R18, 0x1, R68, P3 ;  /* 0x0000000112127824 */ /* 0x000fe400018e0644 */
[----:B------:R-:W-:Y:S04]  /*16620*/  STL [R1+0x108], R17 ;  /* 0x0001081101007387 */ /* 0x000fe80000100800 */
[----:B------:R-:W-:Y:S04]  /*16630*/  STL [R1+0x100], R23 ;  /* 0x0001001701007387 */ /* 0x000fe80000100800 */
[----:B------:R1:W-:Y:S04]  /*16640*/  STL [R1+0xf4], R11 ;  /* 0x0000f40b01007387 */ /* 0x0003e80000100800 */
[----:B------:R0:W2:Y:S04]  /*16650*/  @!P1 LDG.E.U16 R6, desc[UR20][R10.64] ;  /* 0x000000140a069981 */ /* 0x0000a8000c1e1500 */
[----:B------:R1:W-:Y:S04]  /*16660*/  STL [R1+0xfc], R24 ;  /* 0x0000fc1801007387 */ /* 0x0003e80000100800 */
[----:B------:R-:W2:Y:S01]  /*16670*/  LDL.LU R16, [R1+0x140] ;  /* 0x0001400001107983 */ /* 0x000ea20000300800 */
[----:B0-----:R-:W-:-:S02]  /*16680*/  @!P1 IMAD.MOV.U32 R10, RZ, RZ, R23 ;  /* 0x000000ffff0a9224 */ /* 0x001fc400078e0017 */
[----:B-1----:R-:W-:Y:S01]  /*16690*/  @!P1 IMAD.MOV.U32 R11, RZ, RZ, R24 ;  /* 0x000000ffff0b9224 */ /* 0x002fe200078e0018 */
[----:B------:R-:W2:Y:S04]  /*166a0*/  LDL.LU R28, [R1+0x148] ;  /* 0x00014800011c7983 */ /* 0x000ea80000300800 */
[----:B------:R0:W-:Y:S04]  /*166b0*/  STL [R1+0x104], R18 ;  /* 0x0001041201007387 */ /* 0x0001e80000100800 */
[----:B------:R-:W2:Y:S04]  /*166c0*/  LDL.LU R23, [R1+0x150] ;  /* 0x0001500001177983 */ /* 0x000ea80000300800 */
[----:B------:R1:W2:Y:S02]  /*166d0*/  @!P1 LDG.E.U16 R7, desc[UR20][R10.64] ;  /* 0x000000140a079981 */ /* 0x0002a4000c1e1500 */
[----:B-1----:R-:W-:-:S02]  /*166e0*/  @!P1 IMAD.MOV.U32 R10, RZ, RZ, R17 ;  /* 0x000000ffff0a9224 */ /* 0x002fc400078e0011 */
[----:B------:R-:W2:Y:S04]  /*166f0*/  LDL.LU R17, [R1+0x13c] ;  /* 0x00013c0001117983 */ /* 0x000ea80000300800 */
[----:B------:R-:W2:Y:S04]  /*16700*/  LDL.LU R29, [R1+0x144] ;  /* 0x00014400011d7983 */ /* 0x000ea80000300800 */
[----:B------:R-:W2:Y:S01]  /*16710*/  LDL.LU R24, [R1+0x14c] ;  /* 0x00014c0001187983 */ /* 0x000ea20000300800 */
[----:B------:R-:W-:Y:S01]  /*16720*/  PRMT R8, RZ, 0x7610, R8 ;  /* 0x00007610ff087816 */ /* 0x000fe20000000008 */
[----:B------:R-:W-:Y:S01]  /*16730*/  @!P1 IMAD.MOV.U32 R11, RZ, RZ, R18 ;  /* 0x000000ffff0b9224 */ /* 0x000fe200078e0012 */
[----:B------:R-:W-:-:S04]  /*16740*/  PRMT R9, RZ, 0x7610, R9 ;  /* 0x00007610ff097816 */ /* 0x000fc80000000009 */
[----:B------:R1:W2:Y:S02]  /*16750*/  @!P1 LDG.E.U16 R8, desc[UR20][R10.64] ;  /* 0x000000140a089981 */ /* 0x0002a4000c1e1500 */
[----:B-1----:R-:W-:Y:S02]  /*16760*/  PRMT R10, RZ, 0x7610, R10 ;  /* 0x00007610ff0a7816 */ /* 0x002fe4000000000a */
[----:B------:R-:W-:Y:S02]  /*16770*/  PRMT R11, RZ, 0x7610, R11 ;  /* 0x00007610ff0b7816 */ /* 0x000fe4000000000b */
[-C--:B---3--:R-:W-:Y:S02]  /*16780*/  IADD3 R12, P5, PT, R12, R69.reuse, RZ ;  /* 0x000000450c0c7210 */ /* 0x088fe40007fbe0ff */
[----:B----4-:R-:W-:-:S03]  /*16790*/  IADD3 R25, P4, PT, R25, R69, RZ ;  /* 0x0000004519197210 */ /* 0x010fc60007f9e0ff */
[----:B------:R1:W-:Y:S01]  /*167a0*/  STL [R1+0x110], R12 ;  /* 0x0001100c01007387 */ /* 0x0003e20000100800 */
[----:B--2---:R-:W-:-:S05]  /*167b0*/  IADD3 R19, P3, PT, R19, R69, RZ ;  /* 0x0000004513137210 */ /* 0x004fca0007f7e0ff */
[----:B------:R-:W-:Y:S04]  /*167c0*/  STL [R1+0x138], R19 ;  /* 0x0001381301007387 */ /* 0x000fe80000100800 */
[----:B------:R-:W-:Y:S01]  /*167d0*/  STL [R1+0x130], R25 ;  /* 0x0001301901007387 */ /* 0x000fe20000100800 */
[--C-:B------:R-:W-:Y:S02]  /*167e0*/  IMAD.X R13, R13, 0x1, R68.reuse, P5 ;  /* 0x000000010d0d7824 */ /* 0x100fe400028e0644 */
[----:B------:R-:W-:-:S03]  /*167f0*/  IMAD.X R31, R31, 0x1, R68, P4 ;  /* 0x000000011f1f7824 */ /* 0x000fc600020e0644 */
[----:B------:R2:W-:Y:S04]  /*16800*/  STL [R1+0x10c], R13 ;  /* 0x00010c0d01007387 */ /* 0x0005e80000100800 */
[----:B------:R1:W3:Y:S01]  /*16810*/  @!P1 LDG.E.U16 R9, desc[UR20][R12.64] ;  /* 0x000000140c099981 */ /* 0x0002e2000c1e1500 */
[----:B------:R-:W-:-:S03]  /*16820*/  IMAD.X R22, R22, 0x1, R68, P3 ;  /* 0x0000000116167824 */ /* 0x000fc600018e0644 */
[----:B------:R4:W-:Y:S04]  /*16830*/  STL [R1+0x12c], R31 ;  /* 0x00012c1f01007387 */ /* 0x0009e80000100800 */
[----:B0-----:R-:W3:Y:S01]  /*16840*/  LDL.LU R18, [R1+0x158] ;  /* 0x0001580001127983 */ /* 0x001ee20000300800 */
[----:B-1----:R-:W-:Y:S02]  /*16850*/  @!P1 IMAD.MOV.U32 R12, RZ, RZ, R25 ;  /* 0x000000ffff0c9224 */ /* 0x002fe400078e0019 */
[----:B--2---:R-:W-:Y:S01]  /*16860*/  @!P1 IMAD.MOV.U32 R13, RZ, RZ, R31 ;  /* 0x000000ffff0d9224 */ /* 0x004fe200078e001f */
[----:B------:R-:W2:Y:S04]  /*16870*/  LDL.LU R30, [R1+0x160] ;  /* 0x00016000011e7983 */ /* 0x000ea80000300800 */
[----:B------:R0:W-:Y:S04]  /*16880*/  STL [R1+0x134], R22 ;  /* 0x0001341601007387 */ /* 0x0001e80000100800 */
[----:B------:R-:W2:Y:S04]  /*16890*/  LDL.LU R25, [R1+0x168] ;  /* 0x0001680001197983 */ /* 0x000ea80000300800 */
[----:B------:R1:W2:Y:S02]  /*168a0*/  @!P1 LDG.E.U16 R10, desc[UR20][R12.64] ;  /* 0x000000140c0a9981 */ /* 0x0002a4000c1e1500 */
[----:B-1----:R-:W-:-:S02]  /*168b0*/  @!P1 IMAD.MOV.U32 R12, RZ, RZ, R19 ;  /* 0x000000ffff0c9224 */ /* 0x002fc400078e0013 */
[----:B------:R-:W-:Y:S01]  /*168c0*/  @!P1 IMAD.MOV.U32 R13, RZ, RZ, R22 ;  /* 0x000000ffff0d9224 */ /* 0x000fe200078e0016 */
[----:B------:R-:W2:Y:S01]  /*168d0*/  LDL.LU R19, [R1+0x154] ;  /* 0x0001540001137983 */ /* 0x000ea20000300800 */
[-C--:B------:R-:W-:Y:S02]  /*168e0*/  IADD3 R16, P5, PT, R16, R69.reuse, RZ ;  /* 0x0000004510107210 */ /* 0x080fe40007fbe0ff */
[-C--:B------:R-:W-:Y:S01]  /*168f0*/  IADD3 R28, P4, PT, R28, R69.reuse, RZ ;  /* 0x000000451c1c7210 */ /* 0x080fe20007f9e0ff */
[----:B------:R-:W2:Y:S04]  /*16900*/  LDL.LU R36, [R1+0x15c] ;  /* 0x00015c0001247983 */ /* 0x000ea80000300800 */
[----:B------:R1:W2:Y:S01]  /*16910*/  @!P1 LDG.E.U16 R11, desc[UR20][R12.64] ;  /* 0x000000140c0b9981 */ /* 0x0002a2000c1e1500 */
[----:B------:R-:W-:-:S03]  /*16920*/  IADD3 R23, P3, PT, R23, R69, RZ ;  /* 0x0000004517177210 */ /* 0x000fc60007f7e0ff */
[----:B----4-:R-:W4:Y:S01]  /*16930*/  LDL.LU R31, [R1+0x164] ;  /* 0x00016400011f7983 */ /* 0x010f220000300800 */
[----:B-1----:R-:W-:-:S03]  /*16940*/  PRMT R12, RZ, 0x7610, R12 ;  /* 0x00007610ff0c7816 */ /* 0x002fc6000000000c */
[----:B------:R1:W-:Y:S01]  /*16950*/  STL [R1+0x140], R16 ;  /* 0x0001401001007387 */ /* 0x0003e20000100800 */
[----:B------:R-:W-:Y:S01]  /*16960*/  PRMT R13, RZ, 0x7610, R13 ;  /* 0x00007610ff0d7816 */ /* 0x000fe2000000000d */
[--C-:B------:R-:W-:Y:S02]  /*16970*/  IMAD.X R17, R17, 0x1, R68.reuse, P5 ;  /* 0x0000000111117824 */ /* 0x100fe400028e0644 */
[----:B------:R-:W-:Y:S01]  /*16980*/  STL [R1+0x150], R23 ;  /* 0x0001501701007387 */ /* 0x000fe20000100800 */
[----:B------:R-:W-:-:S03]  /*16990*/  IMAD.X R29, R29, 0x1, R68, P4 ;  /* 0x000000011d1d7824 */ /* 0x000fc600020e0644 */
[----:B------:R-:W-:Y:S01]  /*169a0*/  STL [R1+0x148], R28 ;  /* 0x0001481c01007387 */ /* 0x000fe20000100800 */
[----:B------:R-:W-:-:S03]  /*169b0*/  IMAD.X R24, R24, 0x1, R68, P3 ;  /* 0x0000000118187824 */ /* 0x000fc600018e0644 */
[----:B------:R0:W-:Y:S04]  /*169c0*/  STL [R1+0x13c], R17 ;  /* 0x00013c1101007387 */ /* 0x0001e80000100800 */
[----:B------:R1:W4:Y:S04]  /*169d0*/  @!P1 LDG.E.U16 R12, desc[UR20][R16.64] ;  /* 0x00000014100c9981 */ /* 0x000328000c1e1500 */
[----:B------:R1:W-:Y:S04]  /*169e0*/  STL [R1+0x144], R29 ;  /* 0x0001441d01007387 */ /* 0x0003e80000100800 */
[----:B0-----:R-:W4:Y:S01]  /*169f0*/  LDL.LU R22, [R1+0x170] ;  /* 0x0001700001167983 */ /* 0x001f220000300800 */
[----:B-1----:R-:W-:-:S02]  /*16a00*/  @!P1 IMAD.MOV.U32 R16, RZ, RZ, R28 ;  /* 0x000000ffff109224 */ /* 0x002fc400078e001c */
[----:B------:R-:W-:Y:S01]  /*16a10*/  @!P1 IMAD.MOV.U32 R17, RZ, RZ, R29 ;  /* 0x000000ffff119224 */ /* 0x000fe200078e001d */
[----:B------:R0:W-:Y:S04]  /*16a20*/  STL [R1+0x14c], R24 ;  /* 0x00014c1801007387 */ /* 0x0001e80000100800 */
[----:B------:R-:W4:Y:S04]  /*16a30*/  LDL.LU R28, [R1+0x178] ;  /* 0x00017800011c7983 */ /* 0x000f280000300800 */
[----:B------:R-:W4:Y:S04]  /*16a40*/  LDL.LU R29, [R1+0x180] ;  /* 0x00018000011d7983 */ /* 0x000f280000300800 */
[----:B------:R1:W4:Y:S02]  /*16a50*/  @!P1 LDG.E.U16 R13, desc[UR20][R16.64] ;  /* 0x00000014100d9981 */ /* 0x000324000c1e1500 */
[----:B-1----:R-:W-:-:S02]  /*16a60*/  @!P1 IMAD.MOV.U32 R16, RZ, RZ, R23 ;  /* 0x000000ffff109224 */ /* 0x002fc400078e0017 */
[----:B------:R-:W4:Y:S04]  /*16a70*/  LDL.LU R23, [R1+0x16c] ;  /* 0x00016c0001177983 */ /* 0x000f280000300800 */
[----:B------:R-:W4:Y:S04]  /*16a80*/  LDL.LU R35, [R1+0x174] ;  /* 0x0001740001237983 */ /* 0x000f280000300800 */
[----:B------:R-:W4:Y:S01]  /*16a90*/  LDL.LU R34, [R1+0x17c] ;  /* 0x00017c0001227983 */ /* 0x000f220000300800 */
[----:B------:R-:W-:Y:S01]  /*16aa0*/  PRMT R14, RZ, 0x7610, R14 ;  /* 0x00007610ff0e7816 */ /* 0x000fe2000000000e */
[----:B------:R-:W-:Y:S01]  /*16ab0*/  @!P1 IMAD.MOV.U32 R17, RZ, RZ, R24 ;  /* 0x000000ffff119224 */ /* 0x000fe200078e0018 */
[----:B------:R-:W-:-:S04]  /*16ac0*/  PRMT R15, RZ, 0x7610, R15 ;  /* 0x00007610ff0f7816 */ /* 0x000fc8000000000f */
[----:B------:R1:W4:Y:S02]  /*16ad0*/  @!P1 LDG.E.U16 R14, desc[UR20][R16.64] ;  /* 0x00000014100e9981 */ /* 0x000324000c1e1500 */
[----:B-1----:R-:W-:Y:S02]  /*16ae0*/  PRMT R16, RZ, 0x7610, R16 ;  /* 0x00007610ff107816 */ /* 0x002fe40000000010 */
[----:B------:R-:W-:Y:S02]  /*16af0*/  PRMT R17, RZ, 0x7610, R17 ;  /* 0x00007610ff117816 */ /* 0x000fe40000000011 */
[-C--:B---3--:R-:W-:Y:S02]  /*16b00*/  IADD3 R18, P5, PT, R18, R69.reuse, RZ ;  /* 0x0000004512127210 */ /* 0x088fe40007fbe0ff */
[----:B--2---:R-:W-:-:S03]  /*16b10*/  IADD3 R30, P4, PT, R30, R69, RZ ;  /* 0x000000451e1e7210 */ /* 0x004fc60007f9e0ff */
[----:B------:R1:W-:Y:S01]  /*16b20*/  STL [R1+0x158], R18 ;  /* 0x0001581201007387 */ /* 0x0003e20000100800 */
[----:B------:R-:W-:-:S05]  /*16b30*/  IADD3 R25, P3, PT, R25, R69, RZ ;  /* 0x0000004519197210 */ /* 0x000fca0007f7e0ff */
[----:B------:R-:W-:Y:S04]  /*16b40*/  STL [R1+0x168], R25 ;  /* 0x0001681901007387 */ /* 0x000fe80000100800 */
[----:B------:R-:W-:Y:S01]  /*16b50*/  STL [R1+0x160], R30 ;  /* 0x0001601e01007387 */ /* 0x000fe20000100800 */
[--C-:B------:R-:W-:Y:S02]  /*16b60*/  IMAD.X R19, R19, 0x1, R68.reuse, P5 ;  /* 0x0000000113137824 */ /* 0x100fe400028e0644 */
[----:B------:R-:W-:-:S03]  /*16b70*/  IMAD.X R36, R36, 0x1, R68, P4 ;  /* 0x0000000124247824 */ /* 0x000fc600020e0644 */
[----:B------:R2:W-:Y:S04]  /*16b80*/  STL [R1+0x154], R19 ;  /* 0x0001541301007387 */ /* 0x0005e80000100800 */
[----:B------:R1:W3:Y:S01]  /*16b90*/  @!P1 LDG.E.U16 R15, desc[UR20][R18.64] ;  /* 0x00000014120f9981 */ /* 0x0002e2000c1e1500 */
[----:B----4-:R-:W-:-:S03]  /*16ba0*/  IMAD.X R31, R31, 0x1, R68, P3 ;  /* 0x000000011f1f7824 */ /* 0x010fc600018e0644 */
[----:B------:R4:W-:Y:S04]  /*16bb0*/  STL [R1+0x15c], R36 ;  /* 0x00015c2401007387 */ /* 0x0009e80000100800 */
[----:B0-----:R-:W3:Y:S01]  /*16bc0*/  LDL.LU R24, [R1+0x188] ;  /* 0x0001880001187983 */ /* 0x001ee20000300800 */
[----:B-1----:R-:W-:Y:S02]  /*16bd0*/  @!P1 IMAD.MOV.U32 R18, RZ, RZ, R30 ;  /* 0x000000ffff129224 */ /* 0x002fe400078e001e */
[----:B--2---:R-:W-:Y:S01]  /*16be0*/  @!P1 IMAD.MOV.U32 R19, RZ, RZ, R36 ;  /* 0x000000ffff139224 */ /* 0x004fe200078e0024 */
[----:B------:R0:W-:Y:S04]  /*16bf0*/  STL [R1+0x164], R31 ;  /* 0x0001641f01007387 */ /* 0x0001e80000100800 */
[----:B------:R1:W2:Y:S04]  /*16c00*/  @!P1 LDG.E.U16 R16, desc[UR20][R18.64] ;  /* 0x0000001412109981 */ /* 0x0002a8000c1e1500 */
[----:B------:R-:W2:Y:S01]  /*16c10*/  LDL.LU R30, [R1+0x190] ;  /* 0x00019000011e7983 */ /* 0x000ea20000300800 */
[----:B-1----:R-:W-:-:S02]  /*16c20*/  @!P1 IMAD.MOV.U32 R18, RZ, RZ, R25 ;  /* 0x000000ffff129224 */ /* 0x002fc400078e0019 */
[----:B------:R-:W-:Y:S01]  /*16c30*/  @!P1 IMAD.MOV.U32 R19, RZ, RZ, R31 ;  /* 0x000000ffff139224 */ /* 0x000fe200078e001f */
[----:B------:R-:W2:Y:S04]  /*16c40*/  LDL.LU R25, [R1+0x184] ;  /* 0x0001840001197983 */ /* 0x000ea80000300800 */
[----:B------:R-:W2:Y:S01]  /*16c50*/  LDL.LU R37, [R1+0x18c] ;  /* 0x00018c0001257983 */ /* 0x000ea20000300800 */
[----:B------:R-:W-:-:S03]  /*16c60*/  IADD3 R22, P5, PT, R22, R69, RZ ;  /* 0x0000004516167210 */ /* 0x000fc60007fbe0ff */
[----:B----4-:R-:W4:Y:S04]  /*16c70*/  LDL.LU R36, [R1+0x194] ;  /* 0x0001940001247983 */ /* 0x010f280000300800 */
[----:B0-----:R-:W4:Y:S01]  /*16c80*/  LDL.LU R31, [R1+0x198] ;  /* 0x00019800011f7983 */ /* 0x001f220000300800 */
[----:B------:R-:W-:-:S03]  /*16c90*/  IADD3 R28, P4, PT, R28, R69, RZ ;  /* 0x000000451c1c7210 */ /* 0x000fc60007f9e0ff */
[----:B------:R0:W4:Y:S01]  /*16ca0*/  @!P1 LDG.E.U16 R17, desc[UR20][R18.64] ;  /* 0x0000001412119981 */ /* 0x000122000c1e1500 */
[----:B------:R-:W-:-:S03]  /*16cb0*/  IADD3 R29, P3, PT, R29, R69, RZ ;  /* 0x000000451d1d7210 */ /* 0x000fc60007f7e0ff */
[----:B------:R1:W-:Y:S01]  /*16cc0*/  STL [R1+0x170], R22 ;  /* 0x0001701601007387 */ /* 0x0003e20000100800 */
[----:B0-----:R-:W-:-:S03]  /*16cd0*/  PRMT R18, RZ, 0x7610, R18 ;  /* 0x00007610ff127816 */ /* 0x001fc60000000012 */
[----:B------:R-:W-:Y:S01]  /*16ce0*/  STL [R1+0x180], R29 ;  /* 0x0001801d01007387 */ /* 0x000fe20000100800 */
[----:B------:R-:W-:-:S03]  /*16cf0*/  PRMT R19, RZ, 0x7610, R19 ;  /* 0x00007610ff137816 */ /* 0x000fc60000000013 */
[----:B------:R-:W-:Y:S01]  /*16d00*/  STL [R1+0x178], R28 ;  /* 0x0001781c01007387 */ /* 0x000fe20000100800 */
[--C-:B------:R-:W-:Y:S02]  /*16d10*/  IMAD.X R23, R23, 0x1, R68.reuse, P5 ;  /* 0x0000000117177824 */ /* 0x100fe400028e0644 */
[----:B------:R-:W-:-:S03]  /*16d20*/  IMAD.X R35, R35, 0x1, R68, P4 ;  /* 0x0000000123237824 */ /* 0x000fc600020e0644 */
[----:B------:R0:W-:Y:S01]  /*16d30*/  STL [R1+0x16c], R23 ;  /* 0x00016c1701007387 */ /* 0x0001e20000100800 */
[----:B------:R-:W-:-:S03]  /*16d40*/  IMAD.X R34, R34, 0x1, R68, P3 ;  /* 0x0000000122227824 */ /* 0x000fc600018e0644 */
[----:B------:R1:W4:Y:S04]  /*16d50*/  @!P1 LDG.E.U16 R18, desc[UR20][R22.64] ;  /* 0x0000001416129981 */ /* 0x000328000c1e1500 */
[----:B------:R-:W-:Y:S01]  /*16d60*/  STL [R1+0x174], R35 ;  /* 0x0001742301007387 */ /* 0x000fe20000100800 */
[----:B-1----:R-:W-:Y:S02]  /*16d70*/  @!P1 IMAD.MOV.U32 R22, RZ, RZ, R28 ;  /* 0x000000ffff169224 */ /* 0x002fe400078e001c */
[----:B0-----:R-:W-:Y:S01]  /*16d80*/  @!P1 IMAD.MOV.U32 R23, RZ, RZ, R35 ;  /* 0x000000ffff179224 */ /* 0x001fe200078e0023 */
[----:B------:R0:W-:Y:S04]  /*16d90*/  STL [R1+0x17c], R34 ;  /* 0x00017c2201007387 */ /* 0x0001e80000100800 */
[----:B------:R1:W4:Y:S04]  /*16da0*/  @!P1 LDG.E.U16 R19, desc[UR20][R22.64] ;  /* 0x0000001416139981 */ /* 0x000328000c1e1500 */
[----:B------:R-:W4:Y:S01]  /*16db0*/  LDL.LU R28, [R1+0x1a0] ;  /* 0x0001a000011c7983 */ /* 0x000f220000300800 */
[----:B-1----:R-:W-:-:S03]  /*16dc0*/  @!P1 IMAD.MOV.U32 R22, RZ, RZ, R29 ;  /* 0x000000ffff169224 */ /* 0x002fc600078e001d */
[----:B------:R-:W4:Y:S01]  /*16dd0*/  LDL.LU R29, [R1+0x19c] ;  /* 0x00019c00011d7983 */ /* 0x000f220000300800 */
[----:B------:R-:W-:-:S03]  /*16de0*/  @!P1 IMAD.MOV.U32 R23, RZ, RZ, R34 ;  /* 0x000000ffff179224 */ /* 0x000fc600078e0022 */
[----:B------:R-:W4:Y:S04]  /*16df0*/  LDL.LU R41, [R1+0x1a4] ;  /* 0x0001a40001297983 */ /* 0x000f280000300800 */
[----:B0-----:R-:W4:Y:S04]  /*16e00*/  LDL.LU R34, [R1+0x1a8] ;  /* 0x0001a80001227983 */ /* 0x001f280000300800 */
[----:B------:R-:W4:Y:S04]  /*16e10*/  LDL.LU R40, [R1+0x1ac] ;  /* 0x0001ac0001287983 */ /* 0x000f280000300800 */
[----:B------:R-:W4:Y:S01]  /*16e20*/  LDL.LU R35, [R1+0x1b0] ;  /* 0x0001b00001237983 */ /* 0x000f220000300800 */
[----:B------:R-:W-:-:S02]  /*16e30*/  PRMT R20, RZ, 0x7610, R20 ;  /* 0x00007610ff147816 */ /* 0x000fc40000000014 */
[----:B------:R-:W-:-:S04]  /*16e40*/  PRMT R21, RZ, 0x7610, R21 ;  /* 0x00007610ff157816 */ /* 0x000fc80000000015 */
[----:B------:R0:W4:Y:S02]  /*16e50*/  @!P1 LDG.E.U16 R20, desc[UR20][R22.64] ;  /* 0x0000001416149981 */ /* 0x000124000c1e1500 */
[----:B0-----:R-:W-:Y:S02]  /*16e60*/  PRMT R22, RZ, 0x7610, R22 ;  /* 0x00007610ff167816 */ /* 0x001fe40000000016 */
[----:B------:R-:W-:Y:S02]  /*16e70*/  PRMT R23, RZ, 0x7610, R23 ;  /* 0x00007610ff177816 */ /* 0x000fe40000000017 */
[----:B---3--:R-:W-:-:S05]  /*16e80*/  IADD3 R24, P5, PT, R24, R69, RZ ;  /* 0x0000004518187210 */ /* 0x008fca0007fbe0ff */
[----:B------:R0:W-:Y:S01]  /*16e90*/  STL [R1+0x188], R24 ;  /* 0x0001881801007387 */ /* 0x0001e20000100800 */
[----:B--2---:R-:W-:Y:S01]  /*16ea0*/  IADD3 R30, P4, PT, R30, R69, RZ ;  /* 0x000000451e1e7210 */ /* 0x004fe20007f9e0ff */
[----:B------:R-:W-:-:S04]  /*16eb0*/  IMAD.X R25, R25, 0x1, R68, P5 ;  /* 0x0000000119197824 */ /* 0x000fc800028e0644 */
[----:B------:R-:W-:Y:S01]  /*16ec0*/  IMAD.X R37, R37, 0x1, R68, P4 ;  /* 0x0000000125257824 */ /* 0x000fe200020e0644 */
[----:B------:R0:W2:Y:S01]  /*16ed0*/  @!P1 LDG.E.U16 R21, desc[UR20][R24.64] ;  /* 0x0000001418159981 */ /* 0x0000a2000c1e1500 */
[----:B----4-:R-:W-:-:S05]  /*16ee0*/  IADD3 R31, P3, PT, R31, R69, RZ ;  /* 0x000000451f1f7210 */ /* 0x010fca0007f7e0ff */
[----:B------:R-:W-:Y:S01]  /*16ef0*/  STL [R1+0x198], R31 ;  /* 0x0001981f01007387 */ /* 0x000fe20000100800 */
[----:B0-----:R-:W-:-:S03]  /*16f00*/  @!P1 IMAD.MOV.U32 R24, RZ, RZ, R30 ;  /* 0x000000ffff189224 */ /* 0x001fc600078e001e */
[----:B------:R-:W-:Y:S01]  /*16f10*/  STL [R1+0x190], R30 ;  /* 0x0001901e01007387 */ /* 0x000fe20000100800 */
[----:B------:R-:W-:-:S03]  /*16f20*/  IMAD.X R36, R36, 0x1, R68, P3 ;  /* 0x0000000124247824 */ /* 0x000fc600018e0644 */
[----:B------:R0:W-:Y:S02]  /*16f30*/  STL [R1+0x184], R25 ;  /* 0x0001841901007387 */ /* 0x0001e40000100800 */
[----:B0-----:R-:W-:Y:S02]  /*16f40*/  @!P1 IMAD.MOV.U32 R25, RZ, RZ, R37 ;  /* 0x000000ffff199224 */ /* 0x001fe400078e0025 */
[----:B------:R0:W-:Y:S04]  /*16f50*/  STL [R1+0x18c], R37 ;  /* 0x00018c2501007387 */ /* 0x0001e80000100800 */
[----:B------:R1:W3:Y:S04]  /*16f60*/  @!P1 LDG.E.U16 R22, desc[UR20][R24.64] ;  /* 0x0000001418169981 */ /* 0x0002e8000c1e1500 */
[----:B------:R4:W-:Y:S04]  /*16f70*/  STL [R1+0x194], R36 ;  /* 0x0001942401007387 */ /* 0x0009e80000100800 */
[----:B------:R-:W2:Y:S01]  /*16f80*/  LDL.LU R30, [R1+0x1b8] ;  /* 0x0001b800011e7983 */ /* 0x000ea20000300800 */
[----:B-1----:R-:W-:-:S02]  /*16f90*/  @!P1 IMAD.MOV.U32 R24, RZ, RZ, R31 ;  /* 0x000000ffff189224 */ /* 0x002fc400078e001f */
[----:B------:R-:W-:Y:S01]  /*16fa0*/  @!P1 IMAD.MOV.U32 R25, RZ, RZ, R36 ;  /* 0x000000ffff199224 */ /* 0x000fe200078e0024 */
[----:B------:R-:W3:Y:S04]  /*16fb0*/  LDL.LU R31, [R1+0x1b4] ;  /* 0x0001b400011f7983 */ /* 0x000ee80000300800 */
[----:B------:R-:W3:Y:S04]  /*16fc0*/  LDL.LU R43, [R1+0x1bc] ;  /* 0x0001bc00012b7983 */ /* 0x000ee80000300800 */
[----:B------:R1:W3:Y:S04]  /*16fd0*/  @!P1 LDG.E.U16 R23, desc[UR20][R24.64] ;  /* 0x0000001418179981 */ /* 0x0002e8000c1e1500 */
[----:B------:R-:W3:Y:S01]  /*16fe0*/  LDL.LU R42, [R1+0x1c0] ;  /* 0x0001c000012a7983 */ /* 0x000ee20000300800 */
[----:B------:R-:W-:-:S03]  /*16ff0*/  IADD3 R28, P5, PT, R28, R69, RZ ;  /* 0x000000451c1c7210 */ /* 0x000fc60007fbe0ff */
[----:B0-----:R-:W3:Y:S01]  /*17000*/  LDL.LU R37, [R1+0x1c4] ;  /* 0x0001c40001257983 */ /* 0x001ee20000300800 */
[----:B-1----:R-:W-:-:S03]  /*17010*/  PRMT R24, RZ, 0x7610, R24 ;  /* 0x00007610ff187816 */ /* 0x002fc60000000018 */
[----:B----4-:R-:W4:Y:S01]  /*17020*/  LDL.LU R36, [R1+0x1c8] ;  /* 0x0001c80001247983 */ /* 0x010f220000300800 */
[----:B------:R-:W-:-:S03]  /*17030*/  IMAD.X R29, R29, 0x1, R68, P5 ;  /* 0x000000011d1d7824 */ /* 0x000fc600028e0644 */
[----:B------:R0:W-:Y:S01]  /*17040*/  STL [R1+0x1a0], R28 ;  /* 0x0001a01c01007387 */ /* 0x0001e20000100800 */
[----:B------:R-:W-:-:S03]  /*17050*/  IADD3 R34, P4, PT, R34, R69, RZ ;  /* 0x0000004522227210 */ /* 0x000fc60007f9e0ff */
[----:B------:R0:W4:Y:S01]  /*17060*/  @!P1 LDG.E.U16 R24, desc[UR20][R28.64] ;  /* 0x000000141c189981 */ /* 0x000122000c1e1500 */
[----:B------:R-:W-:Y:S01]  /*17070*/  IADD3 R35, P3, PT, R35, R69, RZ ;  /* 0x0000004523237210 */ /* 0x000fe20007f7e0ff */
[----:B------:R-:W-:Y:S01]  /*17080*/  IMAD.X R41, R41, 0x1, R68, P4 ;  /* 0x0000000129297824 */ /* 0x000fe200020e0644 */
[----:B------:R-:W-:-:S03]  /*17090*/  PRMT R25, RZ, 0x7610, R25 ;  /* 0x00007610ff197816 */ /* 0x000fc60000000019 */
[----:B------:R-:W-:Y:S01]  /*170a0*/  STL [R1+0x1b0], R35 ;  /* 0x0001b02301007387 */ /* 0x000fe20000100800 */
[----:B------:R-:W-:-:S03]  /*170b0*/  IMAD.X R40, R40, 0x1, R68, P3 ;  /* 0x0000000128287824 */ /* 0x000fc600018e0644 */
[----:B------:R-:W-:Y:S01]  /*170c0*/  STL [R1+0x1a8], R34 ;  /* 0x0001a82201007387 */ /* 0x000fe20000100800 */
[----:B0-----:R-:W-:-:S03]  /*170d0*/  @!P1 IMAD.MOV.U32 R28, RZ, RZ, R34 ;  /* 0x000000ffff1c9224 */ /* 0x001fc600078e0022 */
[----:B------:R0:W-:Y:S04]  /*170e0*/  STL [R1+0x19c], R29 ;  /* 0x00019c1d01007387 */ /* 0x0001e80000100800 */
[----:B------:R-:W-:Y:S01]  /*170f0*/  STL [R1+0x1a4], R41 ;  /* 0x0001a42901007387 */ /* 0x000fe20000100800 */
[----:B0-----:R-:W-:-:S03]  /*17100*/  @!P1 IMAD.MOV.U32 R29, RZ, RZ, R41 ;  /* 0x000000ffff1d9224 */ /* 0x001fc600078e0029 */
[----:B------:R0:W-:Y:S04]  /*17110*/  STL [R1+0x1ac], R40 ;  /* 0x0001ac2801007387 */ /* 0x0001e80000100800 */
[----:B------:R1:W4:Y:S04]  /*17120*/  @!P1 LDG.E.U16 R25, desc[UR20][R28.64] ;  /* 0x000000141c199981 */ /* 0x000328000c1e1500 */
[----:B------:R-:W4:Y:S01]  /*17130*/  LDL.LU R34, [R1+0x1d0] ;  /* 0x0001d00001227983 */ /* 0x000f220000300800 */
[----:B-1----:R-:W-:-:S03]  /*17140*/  @!P1 IMAD.MOV.U32 R28, RZ, RZ, R35 ;  /* 0x000000ffff1c9224 */ /* 0x002fc600078e0023 */
[----:B------:R-:W4:Y:S01]  /*17150*/  LDL.LU R35, [R1+0x1cc] ;  /* 0x0001cc0001237983 */ /* 0x000f220000300800 */
[----:B------:R-:W-:-:S03]  /*17160*/  @!P1 IMAD.MOV.U32 R29, RZ, RZ, R40 ;  /* 0x000000ffff1d9224 */ /* 0x000fc600078e0028 */
[----:B------:R-:W4:Y:S04]  /*17170*/  LDL.LU R76, [R1+0x1d4] ;  /* 0x0001d400014c7983 */ /* 0x000f280000300800 */
[----:B------:R-:W4:Y:S04]  /*17180*/  LDL.LU R74, [R1+0x1d8] ;  /* 0x0001d800014a7983 */ /* 0x000f280000300800 */
[----:B0-----:R-:W4:Y:S01]  /*17190*/  LDL.LU R40, [R1+0x1e0] ;  /* 0x0001e00001287983 */ /* 0x001f220000300800 */
[----:B------:R-:W-:Y:S02]  /*171a0*/  PRMT R26, RZ, 0x7610, R26 ;  /* 0x00007610ff1a7816 */ /* 0x000fe4000000001a */
[----:B------:R-:W-:-:S04]  /*171b0*/  PRMT R27, RZ, 0x7610, R27 ;  /* 0x00007610ff1b7816 */ /* 0x000fc8000000001b */
[----:B------:R0:W4:Y:S02]  /*171c0*/  @!P1 LDG.E.U16 R26, desc[UR20][R28.64] ;  /* 0x000000141c1a9981 */ /* 0x000124000c1e1500 */
[----:B0-----:R-:W-:Y:S02]  /*171d0*/  PRMT R28, RZ, 0x7610, R28 ;  /* 0x00007610ff1c7816 */ /* 0x001fe4000000001c */
[----:B--2---:R-:W-:-:S05]  /*171e0*/  IADD3 R30, P5, PT, R30, R69, RZ ;  /* 0x000000451e1e7210 */ /* 0x004fca0007fbe0ff */
[----:B---3--:R-:W-:Y:S01]  /*171f0*/  IMAD.X R31, R31, 0x1, R68, P5 ;  /* 0x000000011f1f7824 */ /* 0x008fe200028e0644 */
[----:B------:R0:W-:Y:S04]  /*17200*/  STL [R1+0x1b8], R30 ;  /* 0x0001b81e01007387 */ /* 0x0001e80000100800 */
[----:B------:R0:W2:Y:S01]  /*17210*/  @!P1 LDG.E.U16 R27, desc[UR20][R30.64] ;  /* 0x000000141e1b9981 */ /* 0x0000a2000c1e1500 */
[-C--:B------:R-:W-:Y:S02]  /*17220*/  IADD3 R42, P4, PT, R42, R69.reuse, RZ ;  /* 0x000000452a2a7210 */ /* 0x080fe40007f9e0ff */
[----:B----4-:R-:W-:-:S03]  /*17230*/  IADD3 R36, P3, PT, R36, R69, RZ ;  /* 0x0000004524247210 */ /* 0x010fc60007f7e0ff */
[----:B------:R-:W-:Y:S02]  /*17240*/  IMAD.X R43, R43, 0x1, R68, P4 ;  /* 0x000000012b2b7824 */ /* 0x000fe400020e0644 */
[----:B------:R-:W-:Y:S01]  /*17250*/  STL [R1+0x1c8], R36 ;  /* 0x0001c82401007387 */ /* 0x000fe20000100800 */
[----:B0-----:R-:W-:-:S03]  /*17260*/  @!P1 IMAD.MOV.U32 R30, RZ, RZ, R42 ;  /* 0x000000ffff1e9224 */ /* 0x001fc600078e002a */
[----:B------:R-:W-:Y:S01]  /*17270*/  STL [R1+0x1c0], R42 ;  /* 0x0001c02a01007387 */ /* 0x000fe20000100800 */
[----:B------:R-:W-:-:S03]  /*17280*/  IMAD.X R37, R37, 0x1, R68, P3 ;  /* 0x0000000125257824 */ /* 0x000fc600018e0644 */
[----:B------:R0:W-:Y:S04]  /*17290*/  STL [R1+0x1b4], R31 ;  /* 0x0001b41f01007387 */ /* 0x0001e80000100800 */
[----:B------:R-:W-:Y:S04]  /*172a0*/  STL [R1+0x1bc], R43 ;  /* 0x0001bc2b01007387 */ /* 0x000fe80000100800 */
[----:B------:R-:W3:Y:S01]  /*172b0*/  LDL.LU R41, [R1+0x1dc] ;  /* 0x0001dc0001297983 */ /* 0x000ee20000300800 */
[----:B0-----:R-:W-:-:S03]  /*172c0*/  @!P1 IMAD.MOV.U32 R31, RZ, RZ, R43 ;  /* 0x000000ffff1f9224 */ /* 0x001fc600078e002b */
[----:B------:R0:W-:Y:S04]  /*172d0*/  STL [R1+0x1c4], R37 ;  /* 0x0001c42501007387 */ /* 0x0001e80000100800 */
[----:B------:R1:W4:Y:S02]  /*172e0*/  @!P1 LDG.E.U16 R28, desc[UR20][R30.64] ;  /* 0x000000141e1c9981 */ /* 0x000324000c1e1500 */
[----:B-1----:R-:W-:Y:S02]  /*172f0*/  @!P1 IMAD.MOV.U32 R31, RZ, RZ, R37 ;  /* 0x000000ffff1f9224 */ /* 0x002fe400078e0025 */
[----:B------:R-:W-:Y:S01]  /*17300*/  @!P1 IMAD.MOV.U32 R30, RZ, RZ, R36 ;  /* 0x000000ffff1e9224 */ /* 0x000fe200078e0024 */
[----:B0-----:R-:W2:Y:S04]  /*17310*/  LDL.LU R37, [R1+0x1e4] ;  /* 0x0001e40001257983 */ /* 0x001ea80000300800 */
[----:B------:R-:W2:Y:S01]  /*17320*/  LDL.LU R36, [R1+0x1e8] ;  /* 0x0001e80001247983 */ /* 0x000ea20000300800 */
[----:B------:R-:W-:-:S03]  /*17330*/  IADD3 R34, P5, PT, R34, R69, RZ ;  /* 0x0000004522227210 */ /* 0x000fc60007fbe0ff */
[----:B------:R-:W4:Y:S04]  /*17340*/  LDL.LU R75, [R1+0x1f0] ;  /* 0x0001f000014b7983 */ /* 0x000f280000300800 */
[----:B------:R-:W4:Y:S01]  /*17350*/  LDL.LU R42, [R1+0x1f8] ;  /* 0x0001f800012a7983 */ /* 0x000f220000300800 */
[----:B------:R-:W-:-:S03]  /*17360*/  IMAD.X R35, R35, 0x1, R68, P5 ;  /* 0x0000000123237824 */ /* 0x000fc600028e0644 */
[----:B------:R0:W-:Y:S01]  /*17370*/  STL [R1+0x1d0], R34 ;  /* 0x0001d02201007387 */ /* 0x0001e20000100800 */
[-C--:B------:R-:W-:Y:S02]  /*17380*/  IADD3 R74, P4, PT, R74, R69.reuse, RZ ;  /* 0x000000454a4a7210 */ /* 0x080fe40007f9e0ff */
[----:B------:R-:W-:-:S03]  /*17390*/  IADD3 R40, P3, PT, R40, R69, RZ ;  /* 0x0000004528287210 */ /* 0x000fc60007f7e0ff */
[----:B------:R-:W-:Y:S02]  /*173a0*/  IMAD.X R76, R76, 0x1, R68, P4 ;  /* 0x000000014c4c7824 */ /* 0x000fe400020e0644 */
[----:B------:R-:W-:Y:S04]  /*173b0*/  STL [R1+0x1e0], R40 ;  /* 0x0001e02801007387 */ /* 0x000fe80000100800 */
[----:B------:R-:W-:Y:S04]  /*173c0*/  STL [R1+0x1d8], R74 ;  /* 0x0001d84a01007387 */ /* 0x000fe80000100800 */
[----:B------:R1:W-:Y:S04]  /*173d0*/  STL [R1+0x1cc], R35 ;  /* 0x0001cc2301007387 */ /* 0x0003e80000100800 */
[----:B------:R-:W-:Y:S04]  /*173e0*/  STL [R1+0x1d4], R76 ;  /* 0x0001d44c01007387 */ /* 0x000fe80000100800 */
[----:B------:R-:W4:Y:S04]  /*173f0*/  LDL.LU R77, [R1+0x1ec] ;  /* 0x0001ec00014d7983 */ /* 0x000f280000300800 */
[----:B------:R-:W4:Y:S01]  /*17400*/  LDL.LU R43, [R1+0x1f4] ;  /* 0x0001f400012b7983 */ /* 0x000f220000300800 */
[----:B------:R-:W-:-:S06]  /*17410*/  PRMT R29, RZ, 0x7610, R29 ;  /* 0x00007610ff1d7816 */ /* 0x000fcc000000001d */
[----:B------:R0:W4:Y:S02]  /*17420*/  @!P1 LDG.E.U16 R29, desc[UR20][R30.64] ;  /* 0x000000141e1d9981 */ /* 0x000124000c1e1500 */
[----:B0-----:R-:W-:Y:S02]  /*17430*/  PRMT R30, RZ, 0x7610, R30 ;  /* 0x00007610ff1e7816 */ /* 0x001fe4000000001e */
[----:B------:R-:W-:-:S04]  /*17440*/  PRMT R31, RZ, 0x7610, R31 ;  /* 0x00007610ff1f7816 */ /* 0x000fc8000000001f */
[----:B------:R0:W4:Y:S02]  /*17450*/  @!P1 LDG.E.U16 R30, desc[UR20][R34.64] ;  /* 0x00000014221e9981 */ /* 0x000124000c1e1500 */
[----:B0-----:R-:W-:Y:S02]  /*17460*/  @!P1 IMAD.MOV.U32 R34, RZ, RZ, R74 ;  /* 0x000000ffff229224 */ /* 0x001fe400078e004a */
[----:B-1----:R-:W-:-:S05]  /*17470*/  @!P1 IMAD.MOV.U32 R35, RZ, RZ, R76 ;  /* 0x000000ffff239224 */ /* 0x002fca00078e004c */
[----:B------:R0:W4:Y:S01]  /*17480*/  @!P1 LDG.E.U16 R31, desc[UR20][R34.64] ;  /* 0x00000014221f9981 */ /* 0x000122000c1e1500 */
[----:B------:R-:W-:Y:S01]  /*17490*/  PRMT R33, RZ, 0x7610, R33 ;  /* 0x00007610ff217816 */ /* 0x000fe20000000021 */
[----:B0-----:R-:W-:Y:S02]  /*174a0*/  @!P1 IMAD.MOV.U32 R34, RZ, RZ, R40 ;  /* 0x000000ffff229224 */ /* 0x001fe400078e0028 */
[----:B---3--:R-:W-:-:S04]  /*174b0*/  IMAD.X R41, R41, 0x1, R68, P3 ;  /* 0x0000000129297824 */ /* 0x008fc800018e0644 */
[----:B------:R-:W-:Y:S01]  /*174c0*/  @!P1 IMAD.MOV.U32 R35, RZ, RZ, R41 ;  /* 0x000000ffff239224 */ /* 0x000fe200078e0029 */
[----:B------:R0:W-:Y:S04]  /*174d0*/  STL [R1+0x1dc], R41 ;  /* 0x0001dc2901007387 */ /* 0x0001e80000100800 */
[----:B0-----:R-:W3:Y:S04]  /*174e0*/  LDL.LU R41, [R1+0x1fc] ;  /* 0x0001fc0001297983 */ /* 0x001ee80000300800 */
[----:B------:R-:W3:Y:S04]  /*174f0*/  LDL.LU R40, [R1+0x200] ;  /* 0x0002000001287983 */ /* 0x000ee80000300800 */
[----:B------:R-:W3:Y:S01]  /*17500*/  LDL.LU R76, [R1+0x208] ;  /* 0x00020800014c7983 */ /* 0x000ee20000300800 */
[----:B--2---:R-:W-:-:S03]  /*17510*/  IADD3 R36, P5, PT, R36, R69, RZ ;  /* 0x0000004524247210 */ /* 0x004fc60007fbe0ff */
[----:B------:R-:W2:Y:S01]  /*17520*/  LDL.LU R74, [R1+0x210] ;  /* 0x00021000014a7983 */ /* 0x000ea20000300800 */
[-C--:B----4-:R-:W-:Y:S01]  /*17530*/  IADD3 R75, P4, PT, R75, R69.reuse, RZ ;  /* 0x000000454b4b7210 */ /* 0x090fe20007f9e0ff */
[--C-:B------:R-:W-:Y:S01]  /*17540*/  IMAD.X R37, R37, 0x1, R68.reuse, P5 ;  /* 0x0000000125257824 */ /* 0x100fe200028e0644 */
[----:B------:R-:W-:Y:S01]  /*17550*/  IADD3 R42, P3, PT, R42, R69, RZ ;  /* 0x000000452a2a7210 */ /* 0x000fe20007f7e0ff */
[----:B------:R-:W-:Y:S04]  /*17560*/  STL [R1+0x1e8], R36 ;  /* 0x0001e82401007387 */ /* 0x000fe80000100800 */
[----:B------:R-:W-:Y:S04]  /*17570*/  STL [R1+0x1f8], R42 ;  /* 0x0001f82a01007387 */ /* 0x000fe80000100800 */
[----:B------:R-:W-:Y:S04]  /*17580*/  STL [R1+0x1f0], R75 ;  /* 0x0001f04b01007387 */ /* 0x000fe80000100800 */
[----:B------:R0:W-:Y:S04]  /*17590*/  STL [R1+0x1e4], R37 ;  /* 0x0001e42501007387 */ /* 0x0001e80000100800 */
[----:B------:R0:W4:Y:S01]  /*175a0*/  @!P1 LDG.E.U16 R33, desc[UR20][R36.64] ;  /* 0x0000001424219981 */ /* 0x000122000c1e1500 */
[----:B------:R-:W-:-:S02]  /*175b0*/  IMAD.X R77, R77, 0x1, R68, P4 ;  /* 0x000000014d4d7824 */ /* 0x000fc400020e0644 */
[----:B------:R-:W-:-:S03]  /*175c0*/  IMAD.X R43, R43, 0x1, R68, P3 ;  /* 0x000000012b2b7824 */ /* 0x000fc600018e0644 */
[----:B------:R1:W-:Y:S01]  /*175d0*/  STL [R1+0x1ec], R77 ;  /* 0x0001ec4d01007387 */ /* 0x0003e20000100800 */
[----:B0-----:R-:W-:-:S03]  /*175e0*/  @!P1 IMAD.MOV.U32 R37, RZ, RZ, R77 ;  /* 0x000000ffff259224 */ /* 0x001fc600078e004d */
[----:B------:R-:W4:Y:S04]  /*175f0*/  LDL.LU R79, [R1+0x204] ;  /* 0x00020400014f7983 */ /* 0x000f280000300800 */
[----:B------:R0:W-:Y:S04]  /*17600*/  STL [R1+0x1f4], R43 ;  /* 0x0001f42b01007387 */ /* 0x0001e80000100800 */
[----:B-1----:R-:W4:Y:S01]  /*17610*/  LDL.LU R77, [R1+0x20c] ;  /* 0x00020c00014d7983 */ /* 0x002f220000300800 */
[----:B------:R-:W-:Y:S01]  /*17620*/  PRMT R32, RZ, 0x7610, R32 ;  /* 0x00007610ff207816 */ /* 0x000fe20000000020 */
[----:B------:R-:W-:-:S05]  /*17630*/  @!P1 IMAD.MOV.U32 R36, RZ, RZ, R75 ;  /* 0x000000ffff249224 */ /* 0x000fca00078e004b */
[----:B------:R1:W4:Y:S02]  /*17640*/  @!P1 LDG.E.U16 R32, desc[UR20][R34.64] ;  /* 0x0000001422209981 */ /* 0x000324000c1e1500 */
[----:B-1----:R-:W-:Y:S02]  /*17650*/  PRMT R34, RZ, 0x7610, R34 ;  /* 0x00007610ff227816 */ /* 0x002fe40000000022 */
[----:B------:R-:W-:-:S04]  /*17660*/  PRMT R35, RZ, 0x7610, R35 ;  /* 0x00007610ff237816 */ /* 0x000fc80000000023 */
[----:B------:R1:W4:Y:S02]  /*17670*/  @!P1 LDG.E.U16 R34, desc[UR20][R36.64] ;  /* 0x0000001424229981 */ /* 0x000324000c1e1500 */
[----:B-1----:R-:W-:Y:S02]  /*17680*/  @!P1 IMAD.MOV.U32 R36, RZ, RZ, R42 ;  /* 0x000000ffff249224 */ /* 0x002fe400078e002a */
[----:B------:R-:W-:Y:S02]  /*17690*/  @!P1 IMAD.MOV.U32 R37, RZ, RZ, R43 ;  /* 0x000000ffff259224 */ /* 0x000fe400078e002b */
[----:B0-----:R-:W4:Y:S04]  /*176a0*/  LDL.LU R43, [R1+0x214] ;  /* 0x00021400012b7983 */ /* 0x001f280000300800 */
[----:B------:R-:W4:Y:S04]  /*176b0*/  LDL.LU R42, [R1+0x218] ;  /* 0x00021800012a7983 */ /* 0x000f280000300800 */
[----:B------:R-:W4:Y:S04]  /*176c0*/  LDL.LU R78, [R1+0x220] ;  /* 0x00022000014e7983 */ /* 0x000f280000300800 */
[----:B------:R-:W4:Y:S04]  /*176d0*/  LDL.LU R75, [R1+0x228] ;  /* 0x00022800014b7983 */ /* 0x000f280000300800 */
[----:B------:R0:W4:Y:S02]  /*176e0*/  @!P1 LDG.E.U16 R35, desc[UR20][R36.64] ;  /* 0x0000001424239981 */ /* 0x000124000c1e1500 */
[----:B0-----:R-:W-:-:S02]  /*176f0*/  PRMT R36, RZ, 0x7610, R36 ;  /* 0x00007610ff247816 */ /* 0x001fc40000000024 */
[-C--:B---3--:R-:W-:Y:S02]  /*17700*/  IADD3 R40, P5, PT, R40, R69.reuse, RZ ;  /* 0x0000004528287210 */ /* 0x088fe40007fbe0ff */
[----:B------:R-:W-:-:S03]  /*17710*/  IADD3 R76, P4, PT, R76, R69, RZ ;  /* 0x000000454c4c7210 */ /* 0x000fc60007f9e0ff */
[----:B------:R-:W-:Y:S01]  /*17720*/  IMAD.X R41, R41, 0x1, R68, P5 ;  /* 0x0000000129297824 */ /* 0x000fe200028e0644 */
[----:B--2---:R-:W-:Y:S01]  /*17730*/  IADD3 R74, P3, PT, R74, R69, RZ ;  /* 0x000000454a4a7210 */ /* 0x004fe20007f7e0ff */
[----:B------:R0:W-:Y:S04]  /*17740*/  STL [R1+0x200], R40 ;  /* 0x0002002801007387 */ /* 0x0001e80000100800 */
[----:B------:R-:W-:Y:S04]  /*17750*/  STL [R1+0x210], R74 ;  /* 0x0002104a01007387 */ /* 0x000fe80000100800 */
[----:B------:R1:W-:Y:S04]  /*17760*/  STL [R1+0x208], R76 ;  /* 0x0002084c01007387 */ /* 0x0003e80000100800 */
[----:B------:R2:W-:Y:S04]  /*17770*/  STL [R1+0x1fc], R41 ;  /* 0x0001fc2901007387 */ /* 0x0005e80000100800 */
[----:B------:R0:W3:Y:S02]  /*17780*/  @!P1 LDG.E.U16 R36, desc[UR20][R40.64] ;  /* 0x0000001428249981 */ /* 0x0000e4000c1e1500 */
[----:B0-----:R-:W-:-:S02]  /*17790*/  @!P1 IMAD.MOV.U32 R40, RZ, RZ, R76 ;  /* 0x000000ffff289224 */ /* 0x001fc400078e004c */
[--C-:B----4-:R-:W-:Y:S02]  /*177a0*/  IMAD.X R79, R79, 0x1, R68.reuse, P4 ;  /* 0x000000014f4f7824 */ /* 0x110fe400020e0644 */
[----:B------:R-:W-:-:S03]  /*177b0*/  IMAD.X R77, R77, 0x1, R68, P3 ;  /* 0x000000014d4d7824 */ /* 0x000fc600018e0644 */
[----:B------:R-:W-:Y:S04]  /*177c0*/  STL [R1+0x204], R79 ;  /* 0x0002044f01007387 */ /* 0x000fe80000100800 */
[----:B------:R0:W-:Y:S04]  /*177d0*/  STL [R1+0x20c], R77 ;  /* 0x00020c4d01007387 */ /* 0x0001e80000100800 */
[----:B------:R-:W4:Y:S04]  /*177e0*/  LDL.LU R81, [R1+0x21c] ;  /* 0x00021c0001517983 */ /* 0x000f280000300800 */
[----:B-1----:R-:W3:Y:S01]  /*177f0*/  LDL.LU R76, [R1+0x224] ;  /* 0x00022400014c7983 */ /* 0x002ee20000300800 */
[----:B------:R-:W-:Y:S01]  /*17800*/  PRMT R37, RZ, 0x7610, R37 ;  /* 0x00007610ff257816 */ /* 0x000fe20000000025 */
[----:B--2---:R-:W-:-:S02]  /*17810*/  @!P1 IMAD.MOV.U32 R41, RZ, RZ, R79 ;  /* 0x000000ffff299224 */ /* 0x004fc400078e004f */
[----:B------:R-:W2:Y:S04]  /*17820*/  LDL.LU R80, [R1+0x230] ;  /* 0x0002300001507983 */ /* 0x000ea80000300800 */
[----:B------:R1:W2:Y:S01]  /*17830*/  @!P1 LDG.E.U16 R37, desc[UR20][R40.64] ;  /* 0x0000001428259981 */ /* 0x0002a2000c1e1500 */
[----:B------:R-:W-:Y:S01]  /*17840*/  PRMT R39, RZ, 0x7610, R39 ;  /* 0x00007610ff277816 */ /* 0x000fe20000000027 */
[----:B-1----:R-:W-:Y:S02]  /*17850*/  @!P1 IMAD.MOV.U32 R41, RZ, RZ, R77 ;  /* 0x000000ffff299224 */ /* 0x002fe400078e004d */
[----:B------:R-:W-:Y:S01]  /*17860*/  @!P1 IMAD.MOV.U32 R40, RZ, RZ, R74 ;  /* 0x000000ffff289224 */ /* 0x000fe200078e004a */
[----:B0-----:R-:W2:Y:S04]  /*17870*/  LDL.LU R77, [R1+0x238] ;  /* 0x00023800014d7983 */ /* 0x001ea80000300800 */
[----:B------:R-:W2:Y:S01]  /*17880*/  LDL.LU R74, [R1+0x240] ;  /* 0x00024000014a7983 */ /* 0x000ea20000300800 */
[----:B------:R-:W-:-:S02]  /*17890*/  IADD3 R42, P5, PT, R42, R69, RZ ;  /* 0x000000452a2a7210 */ /* 0x000fc40007fbe0ff */
[----:B------:R-:W-:-:S03]  /*178a0*/  IADD3 R78, P4, PT, R78, R69, RZ ;  /* 0x000000454e4e7210 */ /* 0x000fc60007f9e0ff */
[----:B------:R-:W-:Y:S01]  /*178b0*/  IMAD.X R43, R43, 0x1, R68, P5 ;  /* 0x000000012b2b7824 */ /* 0x000fe200028e0644 */
[----:B------:R-:W-:Y:S01]  /*178c0*/  IADD3 R75, P3, PT, R75, R69, RZ ;  /* 0x000000454b4b7210 */ /* 0x000fe20007f7e0ff */
[----:B------:R0:W-:Y:S04]  /*178d0*/  STL [R1+0x218], R42 ;  /* 0x0002182a01007387 */ /* 0x0001e80000100800 */
[----:B------:R-:W-:Y:S04]  /*178e0*/  STL [R1+0x228], R75 ;  /* 0x0002284b01007387 */ /* 0x000fe80000100800 */
[----:B------:R1:W-:Y:S04]  /*178f0*/  STL [R1+0x220], R78 ;  /* 0x0002204e01007387 */ /* 0x0003e80000100800 */
[----:B------:R0:W-:Y:S04]  /*17900*/  STL [R1+0x214], R43 ;  /* 0x0002142b01007387 */ /* 0x0001e80000100800 */
[----:B------:R0:W2:Y:S02]  /*17910*/  @!P1 LDG.E.U16 R39, desc[UR20][R42.64] ;  /* 0x000000142a279981 */ /* 0x0000a4000c1e1500 */
[----:B0-----:R-:W-:-:S02]  /*17920*/  @!P1 IMAD.MOV.U32 R42, RZ, RZ, R78 ;  /* 0x000000ffff2a9224 */ /* 0x001fc400078e004e */
[--C-:B----4-:R-:W-:Y:S02]  /*17930*/  IMAD.X R81, R81, 0x1, R68.reuse, P4 ;  /* 0x0000000151517824 */ /* 0x110fe400020e0644 */
[----:B---3--:R-:W-:-:S03]  /*17940*/  IMAD.X R76, R76, 0x1, R68, P3 ;  /* 0x000000014c4c7824 */ /* 0x008fc600018e0644 */
[----:B------:R0:W-:Y:S04]  /*17950*/  STL [R1+0x21c], R81 ;  /* 0x00021c5101007387 */ /* 0x0001e80000100800 */
[----:B------:R-:W3:Y:S04]  /*17960*/  LDL.LU R82, [R1+0x22c] ;  /* 0x00022c0001527983 */ /* 0x000ee80000300800 */
[----:B------:R-:W4:Y:S04]  /*17970*/  LDL.LU R79, [R1+0x234] ;  /* 0x00023400014f7983 */ /* 0x000f280000300800 */
[----:B------:R2:W-:Y:S04]  /*17980*/  STL [R1+0x224], R76 ;  /* 0x0002244c01007387 */ /* 0x0005e80000100800 */
[----:B-1----:R-:W4:Y:S01]  /*17990*/  LDL.LU R78, [R1+0x23c] ;  /* 0x00023c00014e7983 */ /* 0x002f220000300800 */
[----:B------:R-:W-:Y:S01]  /*179a0*/  PRMT R38, RZ, 0x7610, R38 ;  /* 0x00007610ff267816 */ /* 0x000fe20000000026 */
[----:B------:R-:W-:Y:S01]  /*179b0*/  @!P1 IMAD.MOV.U32 R43, RZ, RZ, R81 ;  /* 0x000000ffff2b9224 */ /* 0x000fe200078e0051 */
[-C--:B--2---:R-:W-:Y:S01]  /*179c0*/  IADD3 R80, P5, PT, R80, R69.reuse, RZ ;  /* 0x0000004550507210 */ /* 0x084fe20007fbe0ff */
[----:B0-----:R-:W2:Y:S04]  /*179d0*/  LDL.LU R81, [R1+0x248] ;  /* 0x0002480001517983 */ /* 0x001ea80000300800 */
[----:B------:R0:W2:Y:S01]  /*179e0*/  @!P1 LDG.E.U16 R38, desc[UR20][R40.64] ;  /* 0x0000001428269981 */ /* 0x0000a2000c1e1500 */
[----:B------:R-:W-:-:S02]  /*179f0*/  IADD3 R77, P4, PT, R77, R69, RZ ;  /* 0x000000454d4d7210 */ /* 0x000fc40007f9e0ff */
[----:B------:R-:W-:Y:S02]  /*17a00*/  IADD3 R74, P3, PT, R74, R69, RZ ;  /* 0x000000454a4a7210 */ /* 0x000fe40007f7e0ff */
[----:B0-----:R-:W-:Y:S02]  /*17a10*/  PRMT R40, RZ, 0x7610, R40 ;  /* 0x00007610ff287816 */ /* 0x001fe40000000028 */
[----:B------:R-:W-:-:S04]  /*17a20*/  PRMT R41, RZ, 0x7610, R41 ;  /* 0x00007610ff297816 */ /* 0x000fc80000000029 */
[----:B------:R0:W2:Y:S01]  /*17a30*/  @!P1 LDG.E.U16 R40, desc[UR20][R42.64] ;  /* 0x000000142a289981 */ /* 0x0000a2000c1e1500 */
[----:B------:R-:W-:Y:S01]  /*17a40*/  PRMT R47, RZ, 0x7610, R47 ;  /* 0x00007610ff2f7816 */ /* 0x000fe2000000002f */
[----:B0-----:R-:W-:Y:S02]  /*17a50*/  @!P1 IMAD.MOV.U32 R42, RZ, RZ, R75 ;  /* 0x000000ffff2a9224 */ /* 0x001fe400078e004b */
[----:B------:R-:W-:Y:S02]  /*17a60*/  @!P1 IMAD.MOV.U32 R43, RZ, RZ, R76 ;  /* 0x000000ffff2b9224 */ /* 0x000fe400078e004c */
[----:B------:R-:W2:Y:S04]  /*17a70*/  LDL.LU R76, [R1+0x258] ;  /* 0x00025800014c7983 */ /* 0x000ea80000300800 */
[----:B------:R-:W2:Y:S04]  /*17a80*/  LDL.LU R75, [R1+0x260] ;  /* 0x00026000014b7983 */ /* 0x000ea80000300800 */
[----:B------:R-:W-:Y:S04]  /*17a90*/  STL [R1+0x230], R80 ;  /* 0x0002305001007387 */ /* 0x000fe80000100800 */
[----:B------:R-:W-:Y:S04]  /*17aa0*/  STL [R1+0x240], R74 ;  /* 0x0002404a01007387 */ /* 0x000fe80000100800 */
[----:B------:R0:W2:Y:S04]  /*17ab0*/  @!P1 LDG.E.U16 R41, desc[UR20][R42.64] ;  /* 0x000000142a299981 */ /* 0x0000a8000c1e1500 */
[----:B------:R-:W-:Y:S01]  /*17ac0*/  STL [R1+0x238], R77 ;  /* 0x0002384d01007387 */ /* 0x000fe20000100800 */
[----:B0-----:R-:W-:-:S02]  /*17ad0*/  @!P1 IMAD.MOV.U32 R42, RZ, RZ, R80 ;  /* 0x000000ffff2a9224 */ /* 0x001fc400078e0050 */
[--C-:B---3--:R-:W-:Y:S02]  /*17ae0*/  IMAD.X R82, R82, 0x1, R68.reuse, P5 ;  /* 0x0000000152527824 */ /* 0x108fe400028e0644 */
[----:B----4-:R-:W-:-:S03]  /*17af0*/  IMAD.X R79, R79, 0x1, R68, P4 ;  /* 0x000000014f4f7824 */ /* 0x010fc600020e0644 */
[----:B------:R0:W-:Y:S01]  /*17b00*/  STL [R1+0x22c], R82 ;  /* 0x00022c5201007387 */ /* 0x0001e20000100800 */
[----:B------:R-:W-:-:S03]  /*17b10*/  @!P1 IMAD.MOV.U32 R43, RZ, RZ, R82 ;  /* 0x000000ffff2b9224 */ /* 0x000fc600078e0052 */
[----:B------:R1:W-:Y:S01]  /*17b20*/  STL [R1+0x234], R79 ;  /* 0x0002344f01007387 */ /* 0x0003e20000100800 */
[----:B------:R-:W-:-:S03]  /*17b30*/  IMAD.X R78, R78, 0x1, R68, P3 ;  /* 0x000000014e4e7824 */ /* 0x000fc600018e0644 */
[----:B------:R3:W4:Y:S04]  /*17b40*/  @!P1 LDG.E.U16 R47, desc[UR20][R42.64] ;  /* 0x000000142a2f9981 */ /* 0x000728000c1e1500 */
[----:B0-----:R-:W4:Y:S04]  /*17b50*/  LDL.LU R82, [R1+0x244] ;  /* 0x0002440001527983 */ /* 0x001f280000300800 */
[----:B------:R0:W-:Y:S01]  /*17b60*/  STL [R1+0x23c], R78 ;  /* 0x00023c4e01007387 */ /* 0x0001e20000100800 */
[----:B---3--:R-:W-:-:S03]  /*17b70*/  @!P1 IMAD.MOV.U32 R42, RZ, RZ, R77 ;  /* 0x000000ffff2a9224 */ /* 0x008fc600078e004d */
[----:B------:R-:W3:Y:S04]  /*17b80*/  LDL.LU R80, [R1+0x254] ;  /* 0x0002540001507983 */ /* 0x000ee80000300800 */
[----:B------:R-:W3:Y:S01]  /*17b90*/  LDL.LU R77, [R1+0x25c] ;  /* 0x00025c00014d7983 */ /* 0x000ee20000300800 */
[----:B------:R-:W-:Y:S01]  /*17ba0*/  PRMT R48, RZ, 0x7610, R48 ;  /* 0x00007610ff307816 */ /* 0x000fe20000000030 */
[----:B------:R-:W-:Y:S01]  /*17bb0*/  @!P1 IMAD.MOV.U32 R43, RZ, RZ, R79 ;  /* 0x000000ffff2b9224 */ /* 0x000fe200078e004f */
[----:B--2---:R-:W-:Y:S01]  /*17bc0*/  IADD3 R81, P5, PT, R81, R69, RZ ;  /* 0x0000004551517210 */ /* 0x004fe20007fbe0ff */
[----:B-1----:R-:W2:Y:S01]  /*17bd0*/  LDL.LU R79, [R1+0x268] ;  /* 0x00026800014f7983 */ /* 0x002ea20000300800 */
[----:B------:R-:W-:-:S03]  /*17be0*/  PRMT R49, RZ, 0x7610, R49 ;  /* 0x00007610ff317816 */ /* 0x000fc60000000031 */
[----:B------:R1:W2:Y:S01]  /*17bf0*/  @!P1 LDG.E.U16 R48, desc[UR20][R42.64] ;  /* 0x000000142a309981 */ /* 0x0002a2000c1e1500 */
[----:B------:R-:W-:Y:S01]  /*17c00*/  PRMT R51, RZ, 0x7610, R51 ;  /* 0x00007610ff337816 */ /* 0x000fe20000000033 */
[----:B-1----:R-:W-:Y:S02]  /*17c10*/  @!P1 IMAD.MOV.U32 R42, RZ, RZ, R74 ;  /* 0x000000ffff2a9224 */ /* 0x002fe400078e004a */
[----:B------:R-:W-:Y:S01]  /*17c20*/  @!P1 IMAD.MOV.U32 R43, RZ, RZ, R78 ;  /* 0x000000ffff2b9224 */ /* 0x000fe200078e004e */
[-C--:B------:R-:W-:Y:S01]  /*17c30*/  IADD3 R76, P4, PT, R76, R69.reuse, RZ ;  /* 0x000000454c4c7210 */ /* 0x080fe20007f9e0ff */
[----:B0-----:R-:W2:Y:S01]  /*17c40*/  LDL.LU R78, [R1+0x270] ;  /* 0x00027000014e7983 */ /* 0x001ea20000300800 */
[----:B------:R-:W-:-:S03]  /*17c50*/  IADD3 R75, P3, PT, R75, R69, RZ ;  /* 0x000000454b4b7210 */ /* 0x000fc60007f7e0ff */
[----:B------:R-:W2:Y:S04]  /*17c60*/  LDL.LU R74, [R1+0x298] ;  /* 0x00029800014a7983 */ /* 0x000ea80000300800 */
[----:B------:R0:W2:Y:S04]  /*17c70*/  @!P1 LDG.E.U16 R49, desc[UR20][R42.64] ;  /* 0x000000142a319981 */ /* 0x0000a8000c1e1500 */
[----:B------:R-:W-:Y:S04]  /*17c80*/  STL [R1+0x248], R81 ;  /* 0x0002485101007387 */ /* 0x000fe80000100800 */
[----:B------:R-:W-:Y:S01]  /*17c90*/  STL [R1+0x260], R75 ;  /* 0x0002604b01007387 */ /* 0x000fe20000100800 */
[----:B0-----:R-:W-:-:S03]  /*17ca0*/  @!P1 IMAD.MOV.U32 R42, RZ, RZ, R81 ;  /* 0x000000ffff2a9224 */ /* 0x001fc600078e0051 */
[----:B------:R-:W-:Y:S01]  /*17cb0*/  STL [R1+0x258], R76 ;  /* 0x0002584c01007387 */ /* 0x000fe20000100800 */
[----:B----4-:R-:W-:-:S04]  /*17cc0*/  IMAD.X R82, R82, 0x1, R68, P5 ;  /* 0x0000000152527824 */ /* 0x010fc800028e0644 */
[----:B------:R-:W-:Y:S02]  /*17cd0*/  @!P1 IMAD.MOV.U32 R43, RZ, RZ, R82 ;  /* 0x000000ffff2b9224 */ /* 0x000fe400078e0052 */
[--C-:B---3--:R-:W-:Y:S01]  /*17ce0*/  IMAD.X R80, R80, 0x1, R68.reuse, P4 ;  /* 0x0000000150507824 */ /* 0x108fe200020e0644 */
[----:B------:R0:W-:Y:S01]  /*17cf0*/  STL [R1+0x244], R82 ;  /* 0x0002445201007387 */ /* 0x0001e20000100800 */
[----:B------:R-:W-:-:S03]  /*17d00*/  IMAD.X R77, R77, 0x1, R68, P3 ;  /* 0x000000014d4d7824 */ /* 0x000fc600018e0644 */
[----:B------:R-:W-:Y:S04]  /*17d10*/  STL [R1+0x254], R80 ;  /* 0x0002545001007387 */ /* 0x000fe80000100800 */
[----:B------:R1:W3:Y:S04]  /*17d20*/  @!P1 LDG.E.U16 R51, desc[UR20][R42.64] ;  /* 0x000000142a339981 */ /* 0x0002e8000c1e1500 */
[----:B0-----:R-:W4:Y:S04]  /*17d30*/  LDL.LU R82, [R1+0x264] ;  /* 0x0002640001527983 */ /* 0x001f280000300800 */
[----:B------:R-:W3:Y:S01]  /*17d40*/  LDL.LU R81, [R1+0x26c] ;  /* 0x00026c0001517983 */ /* 0x000ee20000300800 */
[----:B-1----:R-:W-:-:S03]  /*17d50*/  @!P1 IMAD.MOV.U32 R42, RZ, RZ, R76 ;  /* 0x000000ffff2a9224 */ /* 0x002fc600078e004c */
[----:B------:R0:W-:Y:S04]  /*17d60*/  STL [R1+0x25c], R77 ;  /* 0x00025c4d01007387 */ /* 0x0001e80000100800 */
[----:B------:R-:W3:Y:S01]  /*17d70*/  LDL.LU R76, [R1+0x294] ;  /* 0x00029400014c7983 */ /* 0x000ee20000300800 */
[----:B------:R-:W-:Y:S01]  /*17d80*/  PRMT R52, RZ, 0x7610, R52 ;  /* 0x00007610ff347816 */ /* 0x000fe20000000034 */
[----:B------:R-:W-:Y:S01]  /*17d90*/  @!P1 IMAD.MOV.U32 R43, RZ, RZ, R80 ;  /* 0x000000ffff2b9224 */ /* 0x000fe200078e0050 */
[-C--:B--2---:R-:W-:Y:S02]  /*17da0*/  IADD3 R79, P5, PT, R79, R69.reuse, RZ ;  /* 0x000000454f4f7210 */ /* 0x084fe40007fbe0ff */
[-C--:B------:R-:W-:Y:S02]  /*17db0*/  IADD3 R78, P4, PT, R78, R69.reuse, RZ ;  /* 0x000000454e4e7210 */ /* 0x080fe40007f9e0ff */
[----:B------:R1:W2:Y:S01]  /*17dc0*/  @!P1 LDG.E.U16 R52, desc[UR20][R42.64] ;  /* 0x000000142a349981 */ /* 0x0002a2000c1e1500 */
[----:B------:R-:W-:-:S02]  /*17dd0*/  IADD3 R74, P3, PT, R74, R69, RZ ;  /* 0x000000454a4a7210 */ /* 0x000fc40007f7e0ff */
[----:B------:R-:W-:Y:S01]  /*17de0*/  PRMT R53, RZ, 0x7610, R53 ;  /* 0x00007610ff357816 */ /* 0x000fe20000000035 */
[----:B-1----:R-:W-:Y:S02]  /*17df0*/  @!P1 IMAD.MOV.U32 R43, RZ, RZ, R77 ;  /* 0x000000ffff2b9224 */ /* 0x002fe400078e004d */
[----:B------:R-:W-:Y:S01]  /*17e00*/  @!P1 IMAD.MOV.U32 R42, RZ, RZ, R75 ;  /* 0x000000ffff2a9224 */ /* 0x000fe200078e004b */
[----:B0-----:R-:W2:Y:S04]  /*17e10*/  LDL.LU R77, [R1+0x2a0] ;  /* 0x0002a000014d7983 */ /* 0x001ea80000300800 */
[----:B------:R-:W2:Y:S04]  /*17e20*/  LDL.LU R75, [R1+0x278] ;  /* 0x00027800014b7983 */ /* 0x000ea80000300800 */
[----:B------:R-:W2:Y:S04]  /*17e30*/  LDL.LU R80, [R1+0x2a8] ;  /* 0x0002a80001507983 */ /* 0x000ea80000300800 */
[----:B------:R0:W-:Y:S04]  /*17e40*/  STL [R1+0x268], R79 ;  /* 0x0002684f01007387 */ /* 0x0001e80000100800 */
[----:B------:R-:W-:Y:S04]  /*17e50*/  STL [R1+0x298], R74 ;  /* 0x0002984a01007387 */ /* 0x000fe80000100800 */
[----:B------:R-:W-:Y:S01]  /*17e60*/  STL [R1+0x270], R78 ;  /* 0x0002704e01007387 */ /* 0x000fe20000100800 */
[----:B------:R-:W-:-:S03]  /*17e70*/  PRMT R54, RZ, 0x7610, R54 ;  /* 0x00007610ff367816 */ /* 0x000fc60000000036 */
[----:B------:R1:W2:Y:S02]  /*17e80*/  @!P1 LDG.E.U16 R53, desc[UR20][R42.64] ;  /* 0x000000142a359981 */ /* 0x0002a4000c1e1500 */
[----:B-1----:R-:W-:Y:S02]  /*17e90*/  @!P1 IMAD.MOV.U32 R42, RZ, RZ, R79 ;  /* 0x000000ffff2a9224 */ /* 0x002fe400078e004f */
[--C-:B----4-:R-:W-:Y:S02]  /*17ea0*/  IMAD.X R82, R82, 0x1, R68.reuse, P5 ;  /* 0x0000000152527824 */ /* 0x110fe400028e0644 */
[----:B---3--:R-:W-:-:S03]  /*17eb0*/  IMAD.X R81, R81, 0x1, R68, P4 ;  /* 0x0000000151517824 */ /* 0x008fc600020e0644 */
[----:B------:R1:W-:Y:S01]  /*17ec0*/  STL [R1+0x264], R82 ;  /* 0x0002645201007387 */ /* 0x0003e20000100800 */
[----:B------:R-:W-:-:S03]  /*17ed0*/  @!P1 IMAD.MOV.U32 R43, RZ, RZ, R82 ;  /* 0x000000ffff2b9224 */ /* 0x000fc600078e0052 */
[----:B------:R3:W-:Y:S01]  /*17ee0*/  STL [R1+0x26c], R81 ;  /* 0x00026c5101007387 */ /* 0x0007e20000100800 */
[----:B------:R-:W-:-:S03]  /*17ef0*/  IMAD.X R76, R76, 0x1, R68, P3 ;  /* 0x000000014c4c7824 */ /* 0x000fc600018e0644 */
[----:B0-----:R-:W4:Y:S04]  /*17f00*/  LDL.LU R79, [R1+0x29c] ;  /* 0x00029c00014f7983 */ /* 0x001f280000300800 */
[----:B------:R0:W-:Y:S04]  /*17f10*/  STL [R1+0x294], R76 ;  /* 0x0002944c01007387 */ /* 0x0001e80000100800 */
[----:B-1----:R-:W4:Y:S04]  /*17f20*/  LDL.LU R82, [R1+0x274] ;  /* 0x0002740001527983 */ /* 0x002f280000300800 */
[----:B------:R1:W4:Y:S02]  /*17f30*/  @!P1 LDG.E.U16 R54, desc[UR20][R42.64] ;  /* 0x000000142a369981 */ /* 0x000324000c1e1500 */
[----:B-1----:R-:W-:-:S02]  /*17f40*/  @!P1 IMAD.MOV.U32 R43, RZ, RZ, R81 ;  /* 0x000000ffff2b9224 */ /* 0x002fc400078e0051 */
[----:B---3--:R-:W3:Y:S01]  /*17f50*/  LDL.LU R81, [R1+0x2a4] ;  /* 0x0002a40001517983 */ /* 0x008ee20000300800 */
[----:B------:R-:W-:Y:S01]  /*17f60*/  PRMT R55, RZ, 0x7610, R55 ;  /* 0x00007610ff377816 */ /* 0x000fe20000000037 */
[----:B------:R-:W-:Y:S01]  /*17f70*/  @!P1 IMAD.MOV.U32 R42, RZ, RZ, R78 ;  /* 0x000000ffff2a9224 */ /* 0x000fe200078e004e */
[-C--:B--2---:R-:W-:Y:S01]  /*17f80*/  IADD3 R77, P4, PT, R77, R69.reuse, RZ ;  /* 0x000000454d4d7210 */ /* 0x084fe20007f9e0ff */
[----:B------:R-:W2:Y:S01]  /*17f90*/  LDL.LU R78, [R1+0x280] ;  /* 0x00028000014e7983 */ /* 0x000ea20000300800 */
[-C--:B------:R-:W-:Y:S02]  /*17fa0*/  IADD3 R75, P5, PT, R75, R69.reuse, RZ ;  /* 0x000000454b4b7210 */ /* 0x080fe40007fbe0ff */
[----:B------:R-:W-:Y:S01]  /*17fb0*/  IADD3 R80, P3, PT, R80, R69, RZ ;  /* 0x0000004550507210 */ /* 0x000fe20007f7e0ff */
[----:B------:R1:W2:Y:S01]  /*17fc0*/  @!P1 LDG.E.U16 R55, desc[UR20][R42.64] ;  /* 0x000000142a379981 */ /* 0x0002a2000c1e1500 */
[----:B------:R-:W-:Y:S02]  /*17fd0*/  PRMT R56, RZ, 0x7610, R56 ;  /* 0x00007610ff387816 */ /* 0x000fe40000000038 */
[----:B------:R-:W-:Y:S01]  /*17fe0*/  PRMT R58, RZ, 0x7610, R58 ;  /* 0x00007610ff3a7816 */ /* 0x000fe2000000003a */
[----:B-1----:R-:W-:-:S02]  /*17ff0*/  @!P1 IMAD.MOV.U32 R43, RZ, RZ, R76 ;  /* 0x000000ffff2b9224 */ /* 0x002fc400078e004c */
[----:B------:R-:W-:Y:S01]  /*18000*/  @!P1 IMAD.MOV.U32 R42, RZ, RZ, R74 ;  /* 0x000000ffff2a9224 */ /* 0x000fe200078e004a */
[----:B0-----:R-:W2:Y:S04]  /*18010*/  LDL.LU R76, [R1+0x2ac] ;  /* 0x0002ac00014c7983 */ /* 0x001ea80000300800 */
[----:B------:R-:W2:Y:S04]  /*18020*/  LDL.LU R74, [R1+0x2b0] ;  /* 0x0002b000014a7983 */ /* 0x000ea80000300800 */
[----:B------:R-:W-:Y:S04]  /*18030*/  STL [R1+0x2a0], R77 ;  /* 0x0002a04d01007387 */ /* 0x000fe80000100800 */
[----:B------:R-:W-:Y:S04]  /*18040*/  STL [R1+0x2a8], R80 ;  /* 0x0002a85001007387 */ /* 0x000fe80000100800 */
[----:B------:R-:W-:Y:S04]  /*18050*/  STL [R1+0x278], R75 ;  /* 0x0002784b01007387 */ /* 0x000fe80000100800 */
[----:B------:R0:W2:Y:S02]  /*18060*/  @!P1 LDG.E.U16 R56, desc[UR20][R42.64] ;  /* 0x000000142a389981 */ /* 0x0000a4000c1e1500 */
[----:B0-----:R-:W-:-:S02]  /*18070*/  @!P1 IMAD.MOV.U32 R42, RZ, RZ, R77 ;  /* 0x000000ffff2a9224 */ /* 0x001fc400078e004d */
[--C-:B----4-:R-:W-:Y:S02]  /*18080*/  IMAD.X R79, R79, 0x1, R68.reuse, P4 ;  /* 0x000000014f4f7824 */ /* 0x110fe400020e0644 */
[----:B------:R-:W-:-:S03]  /*18090*/  IMAD.X R82, R82, 0x1, R68, P5 ;  /* 0x0000000152527824 */ /* 0x000fc600028e0644 */
[----:B------:R0:W-:Y:S01]  /*180a0*/  STL [R1+0x29c], R79 ;  /* 0x00029c4f01007387 */ /* 0x0001e20000100800 */
[----:B------:R-:W-:-:S03]  /*180b0*/  @!P1 IMAD.MOV.U32 R43, RZ, RZ, R79 ;  /* 0x000000ffff2b9224 */ /* 0x000fc600078e004f */
[----:B------:R1:W-:Y:S04]  /*180c0*/  STL [R1+0x274], R82 ;  /* 0x0002745201007387 */ /* 0x0003e80000100800 */
[----:B------:R4:W2:Y:S04]  /*180d0*/  @!P1 LDG.E.U16 R58, desc[UR20][R42.64] ;  /* 0x000000142a3a9981 */ /* 0x0008a8000c1e1500 */
[----:B0-----:R-:W2:Y:S01]  /*180e0*/  LDL.LU R79, [R1+0x27c] ;  /* 0x00027c00014f7983 */ /* 0x001ea20000300800 */
[----:B---3--:R-:W-:-:S03]  /*180f0*/  IMAD.X R81, R81, 0x1, R68, P3 ;  /* 0x0000000151517824 */ /* 0x008fc600018e0644 */
[----:B------:R-:W3:Y:S01]  /*18100*/  LDL.LU R77, [R1+0x114] ;  /* 0x00011400014d7983 */ /* 0x000ee20000300800 */
[----:B----4-:R-:W-:-:S03]  /*18110*/  @!P1 IMAD.MOV.U32 R42, RZ, RZ, R75 ;  /* 0x000000ffff2a9224 */ /* 0x010fc600078e004b */
[----:B------:R0:W-:Y:S04]  /*18120*/  STL [R1+0x2a4], R81 ;  /* 0x0002a45101007387 */ /* 0x0001e80000100800 */
[----:B------:R-:W4:Y:S01]  /*18130*/  LDL.LU R75, [R1+0x11c] ;  /* 0x00011c00014b7983 */ /* 0x000f220000300800 */
[----:B------:R-:W-:Y:S01]  /*18140*/  PRMT R57, RZ, 0x7610, R57 ;  /* 0x00007610ff397816 */ /* 0x000fe20000000039 */
[----:B------:R-:W-:Y:S01]  /*18150*/  @!P1 IMAD.MOV.U32 R43, RZ, RZ, R82 ;  /* 0x000000ffff2b9224 */ /* 0x000fe200078e0052 */
[-C--:B--2---:R-:W-:Y:S01]  /*18160*/  IADD3 R78, P5, PT, R78, R69.reuse, RZ ;  /* 0x000000454e4e7210 */ /* 0x084fe20007fbe0ff */
[----:B------:R-:W2:Y:S04]  /*18170*/  LDL.LU R84, [R1+0x288] ;  /* 0x0002880001547983 */ /* 0x000ea80000300800 */
[----:B------:R0:W2:Y:S01]  /*18180*/  @!P1 LDG.E.U16 R57, desc[UR20][R42.64] ;  /* 0x000000142a399981 */ /* 0x0000a2000c1e1500 */
[----:B------:R-:W-:-:S03]  /*18190*/  IADD3 R76, P4, PT, R76, R69, RZ ;  /* 0x000000454c4c7210 */ /* 0x000fc60007f9e0ff */
[----:B-1----:R-:W2:Y:S01]  /*181a0*/  LDL.LU R82, [R1+0x2b4] ;  /* 0x0002b40001527983 */ /* 0x002ea20000300800 */
[----:B------:R-:W-:Y:S01]  /*181b0*/  IADD3 R74, P3, PT, R74, R69, RZ ;  /* 0x000000454a4a7210 */ /* 0x000fe20007f7e0ff */
[----:B0-----:R-:W-:Y:S02]  /*181c0*/  @!P1 IMAD.MOV.U32 R42, RZ, RZ, R80 ;  /* 0x000000ffff2a9224 */ /* 0x001fe400078e0050 */
[----:B------:R-:W2:Y:S04]  /*181d0*/  LDL.LU R80, [R1+0x2b8] ;  /* 0x0002b80001507983 */ /* 0x000ea80000300800 */
[----:B------:R-:W-:Y:S04]  /*181e0*/  STL [R1+0x280], R78 ;  /* 0x0002804e01007387 */ /* 0x000fe80000100800 */
[----:B------:R-:W-:Y:S04]  /*181f0*/  STL [R1+0x2b0], R74 ;  /* 0x0002b04a01007387 */ /* 0x000fe80000100800 */
[----:B------:R-:W-:Y:S01]  /*18200*/  STL [R1+0x2ac], R76 ;  /* 0x0002ac4c01007387 */ /* 0x000fe20000100800 */
[----:B------:R-:W-:Y:S01]  /*18210*/  PRMT R59, RZ, 0x7610, R59 ;  /* 0x00007610ff3b7816 */ /* 0x000fe2000000003b */
[----:B------:R-:W-:Y:S01]  /*18220*/  @!P1 IMAD.MOV.U32 R43, RZ, RZ, R81 ;  /* 0x000000ffff2b9224 */ /* 0x000fe200078e0051 */
[----:B------:R-:W-:-:S04]  /*18230*/  PRMT R60, RZ, 0x7610, R60 ;  /* 0x00007610ff3c7816 */ /* 0x000fc8000000003c */
[----:B------:R0:W2:Y:S01]  /*18240*/  @!P1 LDG.E.U16 R59, desc[UR20][R42.64] ;  /* 0x000000142a3b9981 */ /* 0x0000a2000c1e1500 */
[----:B------:R-:W-:Y:S01]  /*18250*/  PRMT R61, RZ, 0x7610, R61 ;  /* 0x00007610ff3d7816 */ /* 0x000fe2000000003d */
[----:B0-----:R-:W-:Y:S02]  /*18260*/  @!P1 IMAD.MOV.U32 R42, RZ, RZ, R78 ;  /* 0x000000ffff2a9224 */ /* 0x001fe400078e004e */
[--C-:B------:R-:W-:Y:S02]  /*18270*/  IMAD.X R79, R79, 0x1, R68.reuse, P5 ;  /* 0x000000014f4f7824 */ /* 0x100fe400028e0644 */
[----:B---3--:R-:W-:-:S03]  /*18280*/  IMAD.X R77, R77, 0x1, R68, P4 ;  /* 0x000000014d4d7824 */ /* 0x008fc600020e0644 */
[----:B------:R0:W-:Y:S04]  /*18290*/  STL [R1+0x27c], R79 ;  /* 0x00027c4f01007387 */ /* 0x0001e80000100800 */
[----:B------:R1:W-:Y:S01]  /*182a0*/  STL [R1+0x114], R77 ;  /* 0x0001144d01007387 */ /* 0x0003e20000100800 */
[----:B----4-:R-:W-:-:S03]  /*182b0*/  IMAD.X R75, R75, 0x1, R68, P3 ;  /* 0x000000014b4b7824 */ /* 0x010fc600018e0644 */
[----:B------:R-:W3:Y:S04]  /*182c0*/  LDL.LU R85, [R1+0x284] ;  /* 0x0002840001557983 */ /* 0x000ee80000300800 */
[----:B------:R4:W-:Y:S04]  /*182d0*/  STL [R1+0x11c], R75 ;  /* 0x00011c4b01007387 */ /* 0x0009e80000100800 */
[----:B------:R-:W3:Y:S01]  /*182e0*/  LDL.LU R83, [R1+0x120] ;  /* 0x0001200001537983 */ /* 0x000ee20000300800 */
[----:B------:R-:W-:-:S03]  /*182f0*/  @!P1 IMAD.MOV.U32 R43, RZ, RZ, R79 ;  /* 0x000000ffff2b9224 */ /* 0x000fc600078e004f */
[----:B------:R-:W3:Y:S04]  /*18300*/  LDL.LU R81, [R1+0x124] ;  /* 0x0001240001517983 */ /* 0x000ee80000300800 */
[----:B0-----:R-:W3:Y:S04]  /*18310*/  LDL.LU R79, [R1+0x24c] ;  /* 0x00024c00014f7983 */ /* 0x001ee80000300800 */
[----:B------:R-:W3:Y:S04]  /*18320*/  LDL.LU R78, [R1+0x250] ;  /* 0x00025000014e7983 */ /* 0x000ee80000300800 */
[----:B------:R0:W3:Y:S02]  /*18330*/  @!P1 LDG.E.U16 R60, desc[UR20][R42.64] ;  /* 0x000000142a3c9981 */ /* 0x0000e4000c1e1500 */
[----:B0-----:R-:W-:-:S02]  /*18340*/  @!P1 IMAD.MOV.U32 R42, RZ, RZ, R76 ;  /* 0x000000ffff2a9224 */ /* 0x001fc400078e004c */
[----:B------:R-:W-:Y:S02]  /*18350*/  @!P1 IMAD.MOV.U32 R43, RZ, RZ, R77 ;  /* 0x000000ffff2b9224 */ /* 0x000fe400078e004d */
[----:B-1----:R-:W3:Y:S04]  /*18360*/  LDL.LU R77, [R1+0x28c] ;  /* 0x00028c00014d7983 */ /* 0x002ee80000300800 */
[----:B------:R-:W3:Y:S04]  /*18370*/  LDL.LU R76, [R1+0x290] ;  /* 0x00029000014c7983 */ /* 0x000ee80000300800 */
[----:B------:R0:W3:Y:S02]  /*18380*/  @!P1 LDG.E.U16 R61, desc[UR20][R42.64] ;  /* 0x000000142a3d9981 */ /* 0x0000e4000c1e1500 */
[----:B0-----:R-:W-:-:S02]  /*18390*/  @!P1 IMAD.MOV.U32 R43, RZ, RZ, R75 ;  /* 0x000000ffff2b9224 */ /* 0x001fc400078e004b */
[----:B------:R-:W-:Y:S01]  /*183a0*/  @!P1 IMAD.MOV.U32 R42, RZ, RZ, R74 ;  /* 0x000000ffff2a9224 */ /* 0x000fe200078e004a */
[----:B----4-:R-:W4:Y:S04]  /*183b0*/  LDL.LU R75, [R1+0x118] ;  /* 0x00011800014b7983 */ /* 0x010f280000300800 */
[----:B------:R-:W4:Y:S01]  /*183c0*/  LDL.LU R74, [R1+0x128] ;  /* 0x00012800014a7983 */ /* 0x000f220000300800 */
[-C--:B--2---:R-:W-:Y:S02]  /*183d0*/  IADD3 R84, P5, PT, R84, R69.reuse, RZ ;  /* 0x0000004554547210 */ /* 0x084fe40007fbe0ff */
[----:B------:R-:W-:Y:S02]  /*183e0*/  PRMT R62, RZ, 0x7610, R62 ;  /* 0x00007610ff3e7816 */ /* 0x000fe4000000003e */
[----:B------:R-:W-:-:S02]  /*183f0*/  IADD3 R82, P4, PT, R82, R69, RZ ;  /* 0x0000004552527210 */ /* 0x000fc40007f9e0ff */
[----:B------:R-:W-:Y:S02]  /*18400*/  PRMT R63, RZ, 0x7610, R63 ;  /* 0x00007610ff3f7816 */ /* 0x000fe4000000003f */
[----:B------:R0:W2:Y:S01]  /*18410*/  @!P1 LDG.E.U16 R62, desc[UR20][R42.64] ;  /* 0x000000142a3e9981 */ /* 0x0000a2000c1e1500 */
[----:B------:R-:W-:Y:S02]  /*18420*/  IADD3 R80, P3, PT, R80, R69, RZ ;  /* 0x0000004550507210 */ /* 0x000fe40007f7e0ff */
[----:B------:R-:W-:Y:S01]  /*18430*/  PRMT R64, RZ, 0x7610, R64 ;  /* 0x00007610ff407816 */ /* 0x000fe20000000040 */
[----:B0-----:R-:W-:Y:S01]  /*18440*/  @!P1 IMAD.MOV.U32 R42, RZ, RZ, R84 ;  /* 0x000000ffff2a9224 */ /* 0x001fe200078e0054 */
[----:B------:R-:W-:Y:S02]  /*18450*/  PRMT R65, RZ, 0x7610, R65 ;  /* 0x00007610ff417816 */ /* 0x000fe40000000041 */
[----:B------:R-:W-:Y:S02]  /*18460*/  PRMT R66, RZ, 0x7610, R66 ;  /* 0x00007610ff427816 */ /* 0x000fe40000000042 */
[----:B------:R-:W-:-:S02]  /*18470*/  PRMT R67, RZ, 0x7610, R67 ;  /* 0x00007610ff437816 */ /* 0x000fc40000000043 */
[----:B------:R-:W-:Y:S01]  /*18480*/  PRMT R73, RZ, 0x7610, R73 ;  /* 0x00007610ff497816 */ /* 0x000fe20000000049 */
[----:B---3--:R-:W-:-:S04]  /*18490*/  IMAD.X R85, R85, 0x1, R68, P5 ;  /* 0x0000000155557824 */ /* 0x008fc800028e0644 */
[----:B------:R-:W-:Y:S02]  /*184a0*/  @!P1 IMAD.MOV.U32 R43, RZ, RZ, R85 ;  /* 0x000000ffff2b9224 */ /* 0x000fe400078e0055 */
[----:B------:R-:W-:-:S03]  /*184b0*/  IMAD.X R83, R83, 0x1, R68, P4 ;  /* 0x0000000153537824 */ /* 0x000fc600020e0644 */
[----:B------:R0:W3:Y:S01]  /*184c0*/  @!P1 LDG.E.U16 R63, desc[UR20][R42.64] ;  /* 0x000000142a3f9981 */ /* 0x0000e2000c1e1500 */
[----:B------:R-:W-:Y:S02]  /*184d0*/  IMAD.X R81, R81, 0x1, R68, P3 ;  /* 0x0000000151517824 */ /* 0x000fe400018e0644 */
[----:B0-----:R-:W-:Y:S02]  /*184e0*/  @!P1 IMAD.MOV.U32 R42, RZ, RZ, R82 ;  /* 0x000000ffff2a9224 */ /* 0x001fe400078e0052 */
[----:B------:R-:W-:Y:S01]  /*184f0*/  @!P1 IMAD.MOV.U32 R43, RZ, RZ, R83 ;  /* 0x000000ffff2b9224 */ /* 0x000fe200078e0053 */
[----:B------:R-:W-:-:S04]  /*18500*/  IADD3 R78, P5, PT, R78, R69, RZ ;  /* 0x000000454e4e7210 */ /* 0x000fc80007fbe0ff */
        /* <DEDUP_REMOVED lines=8> */
[----:B------:R-:W-:-:S05]  /*18590*/  @!P1 IMAD.MOV.U32 R43, RZ, RZ, R79 ;  /* 0x000000ffff2b9224 */ /* 0x000fca00078e004f */
[----:B------:R0:W3:Y:S01]  /*185a0*/  @!P1 LDG.E.U16 R66, desc[UR20][R42.64] ;  /* 0x000000142a429981 */ /* 0x0000e2000c1e1500 */
[----:B----4-:R-:W-:-:S05]  /*185b0*/  IADD3 R74, P3, PT, R74, R69, RZ ;  /* 0x000000454a4a7210 */ /* 0x010fca0007f7e0ff */
[----:B------:R-:W-:Y:S02]  /*185c0*/  IMAD.X R75, R75, 0x1, R68, P3 ;  /* 0x000000014b4b7824 */ /* 0x000fe400018e0644 */
[----:B0-----:R-:W-:Y:S02]  /*185d0*/  @!P1 IMAD.MOV.U32 R42, RZ, RZ, R76 ;  /* 0x000000ffff2a9224 */ /* 0x001fe400078e004c */
[----:B------:R-:W-:-:S05]  /*185e0*/  @!P1 IMAD.MOV.U32 R43, RZ, RZ, R77 ;  /* 0x000000ffff2b9224 */ /* 0x000fca00078e004d */
[----:B------:R0:W4:Y:S02]  /*185f0*/  @!P1 LDG.E.U16 R67, desc[UR20][R42.64] ;  /* 0x000000142a439981 */ /* 0x000124000c1e1500 */
[----:B0-----:R-:W-:Y:S02]  /*18600*/  @!P1 IMAD.MOV.U32 R42, RZ, RZ, R74 ;  /* 0x000000ffff2a9224 */ /* 0x001fe400078e004a */
[----:B------:R-:W-:-:S05]  /*18610*/  @!P1 IMAD.MOV.U32 R43, RZ, RZ, R75 ;  /* 0x000000ffff2b9224 */ /* 0x000fca00078e004b */
[----:B------:R-:W4:Y:S01]  /*18620*/  @!P1 LDG.E.U16 R73, desc[UR20][R42.64] ;  /* 0x000000142a499981 */ /* 0x000f22000c1e1500 */
[----:B------:R-:W-:Y:S06]  /*18630*/  BAR.SYNC.DEFER_BLOCKING 0x0 ;  /* 0x0000000000007b1d */ /* 0x000fec0000010000 */
        /* <DEDUP_REMOVED lines=8> */
[----:B------:R-:W-:Y:S01]  /*186c0*/  STL [R1+0x290], R76 ;  /* 0x0002904c01007387 */ /* 0x000fe20000100800 */
[----:B0-----:R-:W-:-:S03]  /*186d0*/  LOP3.LUT R74, R3, 0x10, RZ, 0x3c, !PT ;  /* 0x00000010034a7812 */ /* 0x001fc600078e3cff */
[----:B------:R-:W-:Y:S04]  /*186e0*/  STS.U16 [R3+UR9+0x4000], R72 ;  /* 0x0040004803007988 */ /* 0x000fe80008000409 */
[----:B------:R-:W-:Y:S04]  /*186f0*/  STS.U16 [R3+UR9+0x4400], R7 ;  /* 0x0044000703007988 */ /* 0x000fe80008000409 */
[----:B------:R-:W-:Y:S04]  /*18700*/  STS.U16 [R3+UR9+0x4800], R15 ;  /* 0x0048000f03007988 */ /* 0x000fe80008000409 */
[----:B------:R-:W-:Y:S04]  /*18710*/  STS.U16 [R3+UR9+0x4c00], R23 ;  /* 0x004c001703007988 */ /* 0x000fe80008000409 */
[----:B------:R-:W-:Y:S04]  /*18720*/  STS.U16 [R3+UR9+0x5000], R31 ;  /* 0x0050001f03007988 */ /* 0x000fe80008000409 */
[----:B------:R-:W-:Y:S04]  /*18730*/  STS.U16 [R3+UR9+0x5400], R39 ;  /* 0x0054002703007988 */ /* 0x000fe80008000409 */
[----:B------:R-:W-:Y:S04]  /*18740*/  STS.U16 [R3+UR9+0x5800], R52 ;  /* 0x0058003403007988 */ /* 0x000fe80008000409 */
[----:B------:R-:W-:Y:S04]  /*18750*/  STS.U16 [R3+UR9+0x5c00], R56 ;  /* 0x005c003803007988 */ /* 0x000fe80008000409 */
[----:B------:R-:W-:Y:S04]  /*18760*/  STL [R1+0x24c], R79 ;  /* 0x00024c4f01007387 */ /* 0x000fe80000100800 */
[----:B------:R-:W-:Y:S04]  /*18770*/  STS.U16 [R74+UR9+0x4080], R50 ;  /* 0x004080324a007988 */ /* 0x000fe80008000409 */
[----:B------:R-:W-:Y:S04]  /*18780*/  STL [R1+0x28c], R77 ;  /* 0x00028c4d01007387 */ /* 0x000fe80000100800 */
[----:B------:R-:W-:Y:S04]  /*18790*/  STS.U16 [R74+UR9+0x4480], R8 ;  /* 0x004480084a007988 */ /* 0x000fe80008000409 */
[----:B------:R0:W-:Y:S04]  /*187a0*/  STL [R1+0x118], R75 ;  /* 0x0001184b01007387 */ /* 0x0001e80000100800 */
[----:B------:R-:W-:Y:S04]  /*187b0*/  STS.U16 [R74+UR9+0x4880], R16 ;  /* 0x004880104a007988 */ /* 0x000fe80008000409 */
[----:B------:R-:W-:Y:S01]  /*187c0*/  STS.U16 [R74+UR9+0x4c80], R24 ;  /* 0x004c80184a007988 */ /* 0x000fe20008000409 */
[----:B0-----:R-:W-:-:S03]  /*187d0*/  LOP3.LUT R75, R3, 0x20, RZ, 0x3c, !PT ;  /* 0x00000020034b7812 */ /* 0x001fc600078e3cff */
[----:B------:R-:W-:Y:S04]  /*187e0*/  STS.U16 [R74+UR9+0x5080], R32 ;  /* 0x005080204a007988 */ /* 0x000fe80008000409 */
[----:B------:R-:W-:Y:S04]  /*187f0*/  STS.U16 [R74+UR9+0x5480], R40 ;  /* 0x005480284a007988 */ /* 0x000fe80008000409 */
[----:B------:R-:W-:Y:S04]  /*18800*/  STS.U16 [R74+UR9+0x5880], R53 ;  /* 0x005880354a007988 */ /* 0x000fe80008000409 */
[----:B------:R0:W-:Y:S04]  /*18810*/  STS.U16 [R74+UR9+0x5c80], R58 ;  /* 0x005c803a4a007988 */ /* 0x0001e80008000409 */
[----:B------:R-:W-:Y:S04]  /*18820*/  STS.U16 [R75+UR9+0x4100], R46 ;  /* 0x0041002e4b007988 */ /* 0x000fe80008000409 */
[----:B------:R-:W-:Y:S01]  /*18830*/  STS.U16 [R75+UR9+0x4500], R9 ;  /* 0x004500094b007988 */ /* 0x000fe20008000409 */
[----:B0-----:R-:W-:-:S03]  /*18840*/  LOP3.LUT R74, R3, 0x30, RZ, 0x3c, !PT ;  /* 0x00000030034a7812 */ /* 0x001fc600078e3cff */
[----:B------:R-:W-:Y:S04]  /*18850*/  STS.U16 [R75+UR9+0x4900], R17 ;  /* 0x004900114b007988 */ /* 0x000fe80008000409 */
[----:B------:R-:W-:Y:S04]  /*18860*/  STS.U16 [R75+UR9+0x4d00], R25 ;  /* 0x004d00194b007988 */ /* 0x000fe80008000409 */
        /* <DEDUP_REMOVED lines=13> */
[----:B------:R1:W-:Y:S04]  /*18940*/  STS.U16 [R75+UR9+0x4200], R44 ;  /* 0x0042002c4b007988 */ /* 0x0003e80008000409 */
[----:B------:R1:W-:Y:S01]  /*18950*/  STS.U16 [R75+UR9+0x4600], R11 ;  /* 0x0046000b4b007988 */ /* 0x0003e20008000409 */
[----:B0-----:R-:W-:-:S03]  /*18960*/  LOP3.LUT R74, R3, 0x50, RZ, 0x3c, !PT ;  /* 0x00000050034a7812 */ /* 0x001fc600078e3cff */
[----:B------:R1:W-:Y:S04]  /*18970*/  STS.U16 [R75+UR9+0x4a00], R19 ;  /* 0x004a00134b007988 */ /* 0x0003e80008000409 */
[----:B------:R1:W-:Y:S04]  /*18980*/  STS.U16 [R75+UR9+0x4e00], R27 ;  /* 0x004e001b4b007988 */ /* 0x0003e80008000409 */
[----:B------:R1:W-:Y:S04]  /*18990*/  STS.U16 [R75+UR9+0x5200], R35 ;  /* 0x005200234b007988 */ /* 0x0003e80008000409 */
[----:B------:R1:W-:Y:S04]  /*189a0*/  STS.U16 [R75+UR9+0x5600], R48 ;  /* 0x005600304b007988 */ /* 0x0003e80008000409 */
[----:B------:R1:W-:Y:S04]  /*189b0*/  STS.U16 [R75+UR9+0x5a00], R57 ;  /* 0x005a00394b007988 */ /* 0x0003e80008000409 */
[----:B--2---:R1:W-:Y:S01]  /*189c0*/  STS.U16 [R75+UR9+0x5e00], R62 ;  /* 0x005e003e4b007988 */ /* 0x0043e20008000409 */
[----:B------:R-:W-:-:S03]  /*189d0*/  LOP3.LUT R8, R3, 0x60, RZ, 0x3c, !PT ;  /* 0x0000006003087812 */ /* 0x000fc600078e3cff */
[----:B------:R1:W-:Y:S04]  /*189e0*/  STS.U16 [R74+UR9+0x4280], R4 ;  /* 0x004280044a007988 */ /* 0x0003e80008000409 */
[----:B------:R1:W-:Y:S04]  /*189f0*/  STS.U16 [R74+UR9+0x4680], R12 ;  /* 0x0046800c4a007988 */ /* 0x0003e80008000409 */
[----:B------:R1:W-:Y:S04]  /*18a00*/  STS.U16 [R74+UR9+0x4a80], R20 ;  /* 0x004a80144a007988 */ /* 0x0003e80008000409 */
[----:B------:R1:W-:Y:S04]  /*18a10*/  STS.U16 [R74+UR9+0x4e80], R28 ;  /* 0x004e801c4a007988 */ /* 0x0003e80008000409 */
[----:B------:R1:W-:Y:S04]  /*18a20*/  STS.U16 [R74+UR9+0x5280], R36 ;  /* 0x005280244a007988 */ /* 0x0003e80008000409 */
[----:B------:R1:W-:Y:S04]  /*18a30*/  STS.U16 [R74+UR9+0x5680], R49 ;  /* 0x005680314a007988 */ /* 0x0003e80008000409 */
[----:B------:R1:W-:Y:S04]  /*18a40*/  STS.U16 [R74+UR9+0x5a80], R60 ;  /* 0x005a803c4a007988 */ /* 0x0003e80008000409 */
[----:B---3--:R1:W-:Y:S01]  /*18a50*/  STS.U16 [R74+UR9+0x5e80], R64 ;  /* 0x005e80404a007988 */ /* 0x0083e20008000409 */
        /* <DEDUP_REMOVED lines=15> */
[----:B----4-:R1:W-:Y:S04]  /*18b50*/  STS.U16 [R7+UR9+0x5b80], R67 ;  /* 0x005b804307007988 */ /* 0x0103e80008000409 */
[----:B------:R1:W-:Y:S01]  /*18b60*/  STS.U16 [R7+UR9+0x5f80], R73 ;  /* 0x005f804907007988 */ /* 0x0003e20008000409 */
[----:B------:R0:W-:Y:S06]  /*18b70*/  MEMBAR.ALL.CTA ;  /* 0x0000000000007992 */ /* 0x0001ec0000008000 */
[----:B0-----:R-:W0:Y:S01]  /*18b80*/  FENCE.VIEW.ASYNC.S ;  /* 0x00000000000073c6 */ /* 0x001e220000000000 */
[----:B------:R-:W-:-:S04]  /*18b90*/  ULEA UR6, UR18, UR9, 0x3 ;  /* 0x0000000912067291 */ /* 0x000fc8000f8e18ff */
[----:B------:R-:W-:Y:S01]  /*18ba0*/  UIADD3 UR6, UPT, UPT, UR6, 0x8000, URZ ;  /* 0x0000800006067890 */ /* 0x000fe2000fffe0ff */
[----:B0-----:R-:W-:Y:S06]  /*18bb0*/  BAR.SYNC.DEFER_BLOCKING 0x0 ;  /* 0x0000000000007b1d */ /* 0x001fec0000010000 */
[----:B-1----:R-:W-:Y:S05]  /*18bc0*/  @P0 BRA `(.L_x_10) ;  /* 0x0000000000900947 */ /* 0x002fea0003800000 */
[----:B------:R-:W-:Y:S02]  /*18bd0*/  UIADD3 UR19, UPT, UPT, UR8, 0x48, URZ ;  /* 0x0000004808137890 */ /* 0x000fe4000fffe0ff */
[----:B------:R-:W-:Y:S02]  /*18be0*/  UIADD3 UR36, UPT, UPT, UR8, 0x50, URZ ;  /* 0x0000005008247890 */ /* 0x000fe4000fffe0ff */
[----:B------:R-:W-:Y:S02]  /*18bf0*/  UIADD3 UR37, UPT, UPT, UR8, 0x58, URZ ;  /* 0x0000005808257890 */ /* 0x000fe4000fffe0ff */
[----:B------:R-:W-:Y:S02]  /*18c00*/  UIADD3 UR42, UPT, UPT, UR8, 0x60, URZ ;  /* 0x00000060082a7890 */ /* 0x000fe4000fffe0ff */
[----:B------:R-:W-:Y:S02]  /*18c10*/  UIADD3 UR43, UPT, UPT, UR8, 0x68, URZ ;  /* 0x00000068082b7890 */ /* 0x000fe4000fffe0ff */
[----:B------:R-:W-:Y:S01]  /*18c20*/  UIADD3 UR48, UPT, UPT, UR8, 0x70, URZ ;  /* 0x0000007008307890 */ /* 0x000fe2000fffe0ff */
[----:B------:R-:W-:Y:S01]  /*18c30*/  UMOV UR16, 0x0 ;  /* 0x0000000000107882 */ /* 0x000fe20000000000 */
[----:B------:R-:W-:Y:S01]  /*18c40*/  UMOV UR17, 0x8100490 ;  /* 0x0810049000117882 */ /* 0x000fe20000000000 */
[----:B------:R-:W-:Y:S01]  /*18c50*/  UMOV UR13, 0x40004040 ;  /* 0x40004040000d7882 */ /* 0x000fe20000000000 */
[----:B------:R-:W-:-:S02]  /*18c60*/  UIADD3 UR49, UPT, UPT, UR8, 0x78, URZ ;  /* 0x0000007808317890 */ /* 0x000fc4000fffe0ff */
[----:B------:R0:W-:Y:S01]  /*18c70*/  UTCHMMA tmem[UR11], gdesc[UR12], tmem[UR8], tmem[UR16], idesc[UR17], UPT ;  /* 0x00ff100c0b0079ea */ /* 0x0001e2000b800008 */
[----:B------:R-:W-:Y:S01]  /*18c80*/  UMOV UR34, 0x0 ;  /* 0x0000000000227882 */ /* 0x000fe20000000000 */
[----:B------:R-:W-:Y:S01]  /*18c90*/  UMOV UR35, 0x8100490 ;  /* 0x0810049000237882 */ /* 0x000fe20000000000 */
[----:B------:R-:W-:Y:S01]  /*18ca0*/  UMOV UR38, 0x0 ;  /* 0x0000000000267882 */ /* 0x000fe20000000000 */
[----:B------:R-:W-:Y:S01]  /*18cb0*/  UMOV UR39, 0x8100490 ;  /* 0x0810049000277882 */ /* 0x000fe20000000000 */
        /* <DEDUP_REMOVED lines=21> */
.L_x_10:
[----:B------:R-:W2:Y:S04]  /*18e10*/  LDL R5, [R1+0x6b4] ;  /* 0x0006b40001057983 */ /* 0x000ea80000100800 */
[----:B------:R-:W2:Y:S01]  /*18e20*/  LDL R4, [R1+0xb4] ;  /* 0x0000b40001047983 */ /* 0x000ea20000100800 */
[----:B------:R-:W-:-:S04]  /*18e30*/  UIADD3 UR18, UPT, UPT, UR18, 0x1, URZ ;  /* 0x0000000112127890 */ /* 0x000fc8000fffe0ff */
[----:B------:R-:W-:-:S04]  /*18e40*/  UISETP.GT.AND UP1, UPT, UR18, 0x1, UPT ;  /* 0x000000011200788c */ /* 0x000fc8000bf24270 */
[----:B0-----:R-:W-:Y:S02]  /*18e50*/  USEL UR4, URZ, 0x1, !UP1 ;  /* 0x00000001ff047887 */ /* 0x001fe4000c800000 */
[----:B------:R-:W-:Y:S02]  /*18e60*/  USEL UR18, UR18, URZ, !UP1 ;  /* 0x000000ff12127287 */ /* 0x000fe4000c800000 */
[----:B------:R-:W-:-:S03]  /*18e70*/  ULOP3.LUT UR7, UR5, UR4, URZ, 0x3c, !UPT ;  /* 0x0000000405077292 */ /* 0x000fc6000f8e3cff */
[----:B------:R-:W-:-:S04]  /*18e80*/  UMOV UR4, UR5 ;  /* 0x0000000500047c82 */ /* 0x000fc80008000000 */
[----:B------:R-:W-:Y:S01]  /*18e90*/  UMOV UR5, UR7 ;  /* 0x0000000700057c82 */ /* 0x000fe20008000000 */
[----:B--2---:R-:W-:-:S13]  /*18ea0*/  ISETP.NE.U32.AND P1, PT, R4, R5, PT ;  /* 0x000000050400720c */ /* 0x004fda0003f25070 */
[----:B------:R-:W-:Y:S05]  /*18eb0*/  @P1 BRA `(.L_x_11) ;  /* 0xffffff6000581947 */ /* 0x000fea000383ffff */
.L_x_8:
[----:B------:R-:W2:Y:S01]  /*18ec0*/  LDL.LU R8, [R1+0x6d4] ;  /* 0x0006d40001087983 */ /* 0x000ea20000300800 */
[----:B------:R-:W0:Y:S01]  /*18ed0*/  LDC R9, c[0x0][0x3a0] ;  /* 0x0000e800ff097b82 */ /* 0x000e220000000800 */
[----:B------:R-:W2:Y:S02]  /*18ee0*/  LDCU UR5, c[0x0][0x3b4] ;  /* 0x00007680ff0577ac */ /* 0x000ea40008000800 */
[----:B------:R-:W3:Y:S01]  /*18ef0*/  LDL R7, [R1+0xb8] ;  /* 0x0000b80001077983 */ /* 0x000ee20000100800 */
[----:B------:R-:W3:Y:S03]  /*18f00*/  LDCU UR7, c[0x0][0x3b8] ;  /* 0x00007700ff0777ac */ /* 0x000ee60008000800 */
[----:B------:R-:W4:Y:S01]  /*18f10*/  LDL.LU R6, [R1+0x6e0] ;  /* 0x0006e00001067983 */ /* 0x000f220000300800 */
[----:B------:R-:W1:Y:S03]  /*18f20*/  LDCU.128 UR12, c[0x0][0x390] ;  /* 0x00007200ff0c77ac */ /* 0x000e660008000c00 */
[----:B------:R-:W4:Y:S04]  /*18f30*/  LDL.LU R5, [R1+0x6dc] ;  /* 0x0006dc0001057983 */ /* 0x000f280000300800 */
[----:B------:R-:W4:Y:S01]  /*18f40*/  LDL.LU R4, [R1+0x6d8] ;  /* 0x0006d80001047983 */ /* 0x000f220000300800 */
[----:B0-----:R-:W-:-:S05]  /*18f50*/  VIADD R9, R9, 0x7f ;  /* 0x0000007f09097836 */ /* 0x001fca0000000000 */
[----:B------:R-:W-:Y:S01]  /*18f60*/  ISETP.GE.AND P5, PT, R9, 0x80, PT ;  /* 0x000000800900780c */ /* 0x000fe20003fa6270 */
[C---:B--2--5:R-:W-:Y:S01]  /*18f70*/  IMAD R0, R8.reuse, UR5, RZ ;  /* 0x0000000508007c24 */ /* 0x064fe2000f8e02ff */
[----:B-1----:R-:W-:Y:S01]  /*18f80*/  ISETP.GE.AND P0, PT, R8, UR14, PT ;  /* 0x0000000e08007c0c */ /* 0x002fe2000bf06270 */
[----:B---3--:R-:W-:-:S03]  /*18f90*/  IMAD R3, R7, UR7, RZ ;  /* 0x0000000707037c24 */ /* 0x008fc6000f8e02ff */
[----:B------:R-:W-:Y:S01]  /*18fa0*/  LEA R84, P1, R0, UR12, 0x1 ;  /* 0x0000000c00547c11 */ /* 0x000fe2000f8208ff */
[----:B------:R-:W-:Y:S01]  /*18fb0*/  VIADD R69, R3, UR7 ;  /* 0x0000000703457c36 */ /* 0x000fe20008000000 */
[----:B----4-:R-:W-:Y:S02]  /*18fc0*/  ISETP.LT.AND P4, PT, R6, UR15, !P0 ;  /* 0x0000000f06007c0c */ /* 0x010fe4000c781270 */
[----:B------:R-:W-:Y:S01]  /*18fd0*/  LEA.HI.X.SX32 R0, R0, UR13, 0x1, P1 ;  /* 0x0000000d00007c11 */ /* 0x000fe200088f0eff */
[----:B------:R-:W-:Y:S01]  /*18fe0*/  VIADD R71, R69, UR7 ;  /* 0x0000000745477c36 */ /* 0x000fe20008000000 */
[----:B------:R-:W-:Y:S02]  /*18ff0*/  ISETP.LT.AND P6, PT, R5, UR15, !P0 ;  /* 0x0000000f05007c0c */ /* 0x000fe4000c7c1270 */
[----:B------:R-:W-:Y:S01]  /*19000*/  ISETP.LT.AND P3, PT, R4, UR15, !P0 ;  /* 0x0000000f04007c0c */ /* 0x000fe2000c761270 */
[----:B------:R-:W-:-:S12]  /*19010*/  @!P5 BRA `(.L_x_12) ;  /* 0x000000000010d947 */ /* 0x000fd80003800000 */
[----:B------:R-:W-:-:S06]  /*19020*/  USHF.L.U32 UR4, UR4, 0x1f, URZ ;  /* 0x0000001f04047899 */ /* 0x000fcc00080006ff */
[----:B------:R-:W-:-:S04]  /*19030*/  IMAD.U32 R2, RZ, RZ, UR4 ;  /* 0x00000004ff027e24 */ /* 0x000fc8000f8e00ff */
[----:B------:R-:W0:Y:S02]  /*19040*/  SYNCS.PHASECHK.TRANS64.TRYWAIT P1, [UR6], R2 ;  /* 0x00000002ff0075a7 */ /* 0x000e240008021106 */
[----:B0-----:R-:W-:Y:S05]  /*19050*/  @!P1 BRA `(.L_x_13) ;  /* 0x0000001c00b09947 */ /* 0x001fea0003800000 */
.L_x_12:
[----:B------:R-:W2:Y:S04]  /*19060*/  LDL.LU R68, [R1+0xb8] ;  /* 0x0000b80001447983 */ /* 0x000ea80000300800 */
[----:B------:R-:W3:Y:S04]  /*19070*/  LDL.LU R88, [R1+0x70c] ;  /* 0x00070c0001587983 */ /* 0x000ee80000300800 */
[----:B------:R-:W4:Y:S01]  /*19080*/  LDL.LU R87, [R1+0x708] ;  /* 0x0007080001577983 */ /* 0x000f220000300800 */
[----:B------:R-:W-:Y:S01]  /*19090*/  VIADD R73, R71, UR7 ;  /* 0x0000000747497c36 */ /* 0x000fe20008000000 */
[----:B------:R-:W-:Y:S03]  /*190a0*/  BAR.SYNC.DEFER_BLOCKING 0x0 ;  /* 0x0000000000007b1d */ /* 0x000fe60000010000 */
[----:B------:R-:W-:Y:S01]  /*190b0*/  VIADD R75, R73, UR7 ;  /* 0x00000007494b7c36 */ /* 0x000fe20008000000 */
[----:B------:R-:W-:-:S02]  /*190c0*/  LEA R2, P1, R3, R84, 0x1 ;  /* 0x0000005403027211 */ /* 0x000fc400078208ff */
[----:B------:R-:W5:Y:S04]  /*190d0*/  LDL.LU R92, [R1+0x71c] ;  /* 0x00071c00015c7983 */ /* 0x000f680000300800 */
[----:B------:R-:W3:Y:S01]  /*190e0*/  LDL.LU R86, [R1+0x728] ;  /* 0x0007280001567983 */ /* 0x000ee20000300800 */
[----:B------:R-:W0:Y:S02]  /*190f0*/  @!P2 SYNCS.CCTL.IV [UR9+0x8000] ;  /* 0x00800000ff00a9b1 */ /* 0x000e240008000009 */
[----:B0-----:R-:W-:Y:S06]  /*19100*/  BAR.SYNC.DEFER_BLOCKING 0x0 ;  /* 0x0000000000007b1d */ /* 0x001fec0000010000 */
[----:B------:R-:W0:Y:S01]  /*19110*/  LDTM.x64 R4, tmem[UR10] ;  /* 0x0000000a000479ee */ /* 0x000e220008340000 */
[----:B------:R-:W-:Y:S01]  /*19120*/  VIADD R77, R75, UR7 ;  /* 0x000000074b4d7c36 */ /* 0x000fe20008000000 */
[----:B------:R-:W-:Y:S01]  /*19130*/  LEA.HI.X.SX32 R3, R3, R0, 0x1, P1 ;  /* 0x0000000003037211 */ /* 0x000fe200008f0eff */
[----:B------:R-:W5:Y:S01]  /*19140*/  LDL.LU R91, [R1+0x740] ;  /* 0x00074000015b7983 */ /* 0x000f620000300800 */
[----:B------:R-:W-:Y:S01]  /*19150*/  LEA R70, P1, R71, R84, 0x1 ;  /* 0x0000005447467211 */ /* 0x000fe200078208ff */
[----:B------:R-:W-:-:S02]  /*19160*/  VIADD R79, R77, UR7 ;  /* 0x000000074d4f7c36 */ /* 0x000fc40008000000 */
[----:B------:R-:W5:Y:S01]  /*19170*/  LDL.LU R90, [R1+0x73c] ;  /* 0x00073c00015a7983 */ /* 0x000f620000300800 */
[----:B------:R-:W-:Y:S01]  /*19180*/  LEA.HI.X.SX32 R71, R71, R0, 0x1, P1 ;  /* 0x0000000047477211 */ /* 0x000fe200008f0eff */
[----:B------:R-:W1:Y:S01]  /*19190*/  @!P2 SYNCS.CCTL.IV [UR9+0x8008] ;  /* 0x00800800ff00a9b1 */ /* 0x000e620008000009 */
[----:B------:R-:W-:Y:S01]  /*191a0*/  LEA R74, P1, R75, R84, 0x1 ;  /* 0x000000544b4a7211 */ /* 0x000fe200078208ff */
[----:B------:R-:W-:Y:S01]  /*191b0*/  VIADD R81, R79, UR7 ;  /* 0x000000074f517c36 */ /* 0x000fe20008000000 */
[----:B------:R-:W5:Y:S01]  /*191c0*/  LDL.LU R89, [R1+0x738] ;  /* 0x0007380001597983 */ /* 0x000f620000300800 */
[----:B------:R-:W-:Y:S01]  /*191d0*/  NOP ;  /* 0x0000000000007918 */ /* 0x000fe20000000000 */
[----:B------:R-:W-:Y:S01]  /*191e0*/  LEA.HI.X.SX32 R75, R75, R0, 0x1, P1 ;  /* 0x000000004b4b7211 */ /* 0x000fe200008f0eff */
[----:B------:R-:W-:Y:S01]  /*191f0*/  VIADD R85, R81, UR7 ;  /* 0x0000000751557c36 */ /* 0x000fe20008000000 */
[----:B------:R-:W-:Y:S02]  /*19200*/  LEA R78, P1, R79, R84, 0x1 ;  /* 0x000000544f4e7211 */ /* 0x000fe400078208ff */
[----:B0-----:R-:W-:-:S02]  /*19210*/  F2FP.BF16.F32.PACK_AB R4, R5, R4 ;  /* 0x000000040504723e */ /* 0x001fc400000010ff */
[----:B------:R-:W-:Y:S02]  /*19220*/  LEA.HI.X.SX32 R79, R79, R0, 0x1, P1 ;  /* 0x000000004f4f7211 */ /* 0x000fe400008f0eff */
[C---:B------:R-:W-:Y:S02]  /*19230*/  LEA R82, P1, R85.reuse, R84, 0x1 ;  /* 0x0000005455527211 */ /* 0x040fe400078208ff */
[----:B------:R-:W-:Y:S02]  /*19240*/  PRMT R5, R4, 0x7632, R5 ;  /* 0x0000763204057816 */ /* 0x000fe40000000005 */
[----:B------:R-:W-:Y:S02]  /*19250*/  LEA.HI.X.SX32 R83, R85, R0, 0x1, P1 ;  /* 0x0000000055537211 */ /* 0x000fe400008f0eff */
[----:B------:R-:W-:Y:S02]  /*19260*/  F2FP.BF16.F32.PACK_AB R8, R9, R8 ;  /* 0x000000080908723e */ /* 0x000fe400000010ff */
[----:B------:R-:W-:-:S02]  /*19270*/  F2FP.BF16.F32.PACK_AB R10, R11, R10 ;  /* 0x0000000a0b0a723e */ /* 0x000fc400000010ff */
[----:B------:R-:W-:Y:S02]  /*19280*/  F2FP.BF16.F32.PACK_AB R12, R13, R12 ;  /* 0x0000000c0d0c723e */ /* 0x000fe400000010ff */
[----:B--2---:R-:W-:Y:S02]  /*19290*/  ISETP.LT.AND P5, PT, R68, UR15, !P0 ;  /* 0x0000000f44007c0c */ /* 0x004fe4000c7a1270 */
[----:B------:R-:W-:-:S04]  /*192a0*/  LEA R68, P2, R69, R84, 0x1 ;  /* 0x0000005445447211 */ /* 0x000fc800078408ff */
[----:B------:R-:W-:Y:S02]  /*192b0*/  LEA.HI.X.SX32 R69, R69, R0, 0x1, P2 ;  /* 0x0000000045457211 */ /* 0x000fe400010f0eff */
[----:B------:R-:W-:-:S04]  /*192c0*/  LEA R72, P2, R73, R84, 0x1 ;  /* 0x0000005449487211 */ /* 0x000fc800078408ff */
[----:B------:R-:W-:Y:S02]  /*192d0*/  LEA.HI.X.SX32 R73, R73, R0, 0x1, P2 ;  /* 0x0000000049497211 */ /* 0x000fe400010f0eff */
[----:B------:R-:W-:-:S04]  /*192e0*/  LEA R76, P2, R77, R84, 0x1 ;  /* 0x000000544d4c7211 */ /* 0x000fc800078408ff */
[----:B------:R-:W-:Y:S02]  /*192f0*/  LEA.HI.X.SX32 R77, R77, R0, 0x1, P2 ;  /* 0x000000004d4d7211 */ /* 0x000fe400010f0eff */
[----:B------:R-:W-:Y:S01]  /*19300*/  LEA R80, P2, R81, R84, 0x1 ;  /* 0x0000005451507211 */ /* 0x000fe200078408ff */
[----:B------:R-:W-:Y:S01]  /*19310*/  @P5 STG.E.U16 desc[UR20][R2.64], R4 ;  /* 0x0000000402005986 */ /* 0x000fe2000c101514 */
[----:B----4-:R-:W-:Y:S02]  /*19320*/  ISETP.LT.AND P1, PT, R87, UR15, !P0 ;  /* 0x0000000f57007c0c */ /* 0x010fe4000c721270 */
[----:B------:R-:W-:Y:S01]  /*19330*/  LEA.HI.X.SX32 R81, R81, R0, 0x1, P2 ;  /* 0x0000000051517211 */ /* 0x000fe200010f0eff */
[----:B------:R0:W-:Y:S01]  /*19340*/  @P4 STG.E.U16 desc[UR20][R68.64], R5 ;  /* 0x0000000544004986 */ /* 0x0001e2000c101514 */
[----:B---3--:R-:W-:Y:S02]  /*19350*/  ISETP.LT.AND P2, PT, R88, UR15, !P0 ;  /* 0x0000000f58007c0c */ /* 0x008fe4000c741270 */
[----:B------:R-:W-:Y:S01]  /*19360*/  ISETP.LT.AND P4, PT, R86, UR15, !P0 ;  /* 0x0000000f56007c0c */ /* 0x000fe2000c781270 */
[----:B------:R-:W2:Y:S04]  /*19370*/  LDL.LU R88, [R1+0x734] ;  /* 0x0007340001587983 */ /* 0x000ea80000300800 */
[----:B------:R-:W3:Y:S04]  /*19380*/  LDL.LU R87, [R1+0x730] ;  /* 0x0007300001577983 */ /* 0x000ee80000300800 */
[----:B------:R-:W4:Y:S04]  /*19390*/  LDL.LU R86, [R1+0x750] ;  /* 0x0007500001567983 */ /* 0x000f280000300800 */
[----:B0-----:R-:W4:Y:S04]  /*193a0*/  LDL.LU R69, [R1+0x74c] ;  /* 0x00074c0001457983 */ /* 0x001f280000300800 */
[----:B------:R-:W4:Y:S04]  /*193b0*/  LDL.LU R9, [R1+0x754] ;  /* 0x0007540001097983 */ /* 0x000f280000300800 */
[----:B------:R-:W4:Y:S04]  /*193c0*/  LDL.LU R68, [R1+0x758] ;  /* 0x0007580001447983 */ /* 0x000f280000300800 */
[----:B------:R-:W4:Y:S04]  /*193d0*/  LDL.LU R11, [R1+0x760] ;  /* 0x00076000010b7983 */ /* 0x000f280000300800 */
[----:B------:R-:W4:Y:S01]  /*193e0*/  LDL.LU R13, [R1+0x764] ;  /* 0x00076400010d7983 */ /* 0x000f220000300800 */
[----:B------:R-:W-:-:S04]  /*193f0*/  F2FP.BF16.F32.PACK_AB R6, R7, R6 ;  /* 0x000000060706723e */ /* 0x000fc800000010ff */
[----:B------:R-:W-:Y:S01]  /*19400*/  PRMT R2, R6, 0x7632, R2 ;  /* 0x0000763206027816 */ /* 0x000fe20000000002 */
[----:B------:R-:W-:Y:S01]  /*19410*/  @P6 STG.E.U16 desc[UR20][R70.64], R6 ;  /* 0x0000000646006986 */ /* 0x000fe2000c101514 */
[----:B-----5:R-:W-:Y:S02]  /*19420*/  ISETP.LT.AND P5, PT, R92, UR15, !P0 ;  /* 0x0000000f5c007c0c */ /* 0x020fe4000c7a1270 */
[----:B------:R-:W-:Y:S01]  /*19430*/  ISETP.LT.AND P6, PT, R91, UR15, !P0 ;  /* 0x0000000f5b007c0c */ /* 0x000fe2000c7c1270 */
[----:B------:R0:W-:Y:S01]  /*19440*/  @P3 STG.E.U16 desc[UR20][R72.64], R2 ;  /* 0x0000000248003986 */ /* 0x0001e2000c101514 */
[----:B------:R-:W-:-:S03]  /*19450*/  VIADD R85, R85, UR7 ;  /* 0x0000000755557c36 */ /* 0x000fc60008000000 */
[----:B------:R-:W-:Y:S01]  /*19460*/  @P2 STG.E.U16 desc[UR20][R74.64], R8 ;  /* 0x000000084a002986 */ /* 0x000fe2000c101514 */
[----:B0-----:R-:W-:Y:S01]  /*19470*/  PRMT R2, R8, 0x7632, R2 ;  /* 0x0000763208027816 */ /* 0x001fe20000000002 */
[----:B------:R-:W-:Y:S01]  /*19480*/  VIADD R6, R85, UR7 ;  /* 0x0000000755067c36 */ /* 0x000fe20008000000 */
[----:B------:R-:W-:-:S03]  /*19490*/  ISETP.LT.AND P3, PT, R90, UR15, !P0 ;  /* 0x0000000f5a007c0c */ /* 0x000fc6000c761270 */
[----:B------:R0:W-:Y:S01]  /*194a0*/  @P1 STG.E.U16 desc[UR20][R76.64], R2 ;  /* 0x000000024c001986 */ /* 0x0001e2000c101514 */
[----:B------:R-:W-:-:S03]  /*194b0*/  ISETP.LT.AND P2, PT, R89, UR15, !P0 ;  /* 0x0000000f59007c0c */ /* 0x000fc6000c741270 */
[----:B------:R-:W-:Y:S01]  /*194c0*/  @P5 STG.E.U16 desc[UR20][R78.64], R10 ;  /* 0x0000000a4e005986 */ /* 0x000fe2000c101514 */
[----:B0-----:R-:W-:-:S05]  /*194d0*/  PRMT R2, R10, 0x7632, R2 ;  /* 0x000076320a027816 */ /* 0x001fca0000000002 */
[----:B------:R0:W-:Y:S04]  /*194e0*/  @P4 STG.E.U16 desc[UR20][R80.64], R2 ;  /* 0x0000000250004986 */ /* 0x0001e8000c101514 */
[----:B------:R-:W-:Y:S01]  /*194f0*/  @P6 STG.E.U16 desc[UR20][R82.64], R12 ;  /* 0x0000000c52006986 */ /* 0x000fe2000c101514 */
[-C--:B------:R-:W-:Y:S02]  /*19500*/  LEA R4, P6, R6, R84.reuse, 0x1 ;  /* 0x0000005406047211 */ /* 0x080fe400078c08ff */
[----:B------:R-:W-:Y:S02]  /*19510*/  PRMT R7, R12, 0x7632, R7 ;  /* 0x000076320c077816 */ /* 0x000fe40000000007 */
[----:B0-----:R-:W-:Y:S02]  /*19520*/  LEA R2, P4, R85, R84, 0x1 ;  /* 0x0000005455027211 */ /* 0x001fe400078808ff */
[----:B------:R-:W-:-:S02]  /*19530*/  F2FP.BF16.F32.PACK_AB R14, R15, R14 ;  /* 0x0000000e0f0e723e */ /* 0x000fc400000010ff */
[-C--:B------:R-:W-:Y:S02]  /*19540*/  LEA.HI.X.SX32 R3, R85, R0.reuse, 0x1, P4 ;  /* 0x0000000055037211 */ /* 0x080fe400020f0eff */
[C---:B------:R-:W-:Y:S01]  /*19550*/  LEA.HI.X.SX32 R5, R6.reuse, R0, 0x1, P6 ;  /* 0x0000000006057211 */ /* 0x040fe200030f0eff */
[----:B------:R-:W-:Y:S02]  /*19560*/  VIADD R6, R6, UR7 ;  /* 0x0000000706067c36 */ /* 0x000fe40008000000 */
[----:B------:R0:W-:Y:S04]  /*19570*/  @P3 STG.E.U16 desc[UR20][R2.64], R7 ;  /* 0x0000000702003986 */ /* 0x0001e8000c101514 */
[----:B------:R5:W-:Y:S01]  /*19580*/  @P2 STG.E.U16 desc[UR20][R4.64], R14 ;  /* 0x0000000e04002986 */ /* 0x000be2000c101514 */
[C---:B0-----:R-:W-:Y:S01]  /*19590*/  LEA R2, P6, R6.reuse, R84, 0x1 ;  /* 0x0000005406027211 */ /* 0x041fe200078c08ff */
[----:B-----5:R-:W-:-:S03]  /*195a0*/  VIADD R5, R6, UR7 ;  /* 0x0000000706057c36 */ /* 0x020fc60008000000 */
[----:B------:R-:W-:Y:S02]  /*195b0*/  LEA.HI.X.SX32 R3, R6, R0, 0x1, P6 ;  /* 0x0000000006037211 */ /* 0x000fe400030f0eff */
[----:B------:R-:W-:Y:S01]  /*195c0*/  PRMT R7, R14, 0x7632, R7 ;  /* 0x000076320e077816 */ /* 0x000fe20000000007 */
[C---:B------:R-:W-:Y:S01]  /*195d0*/  VIADD R6, R5.reuse, UR7 ;  /* 0x0000000705067c36 */ /* 0x040fe20008000000 */
[----:B------:R-:W-:Y:S02]  /*195e0*/  LEA R4, P6, R5, R84, 0x1 ;  /* 0x0000005405047211 */ /* 0x000fe400078c08ff */
[----:B------:R-:W-:Y:S02]  /*195f0*/  F2FP.BF16.F32.PACK_AB R16, R17, R16 ;  /* 0x000000101110723e */ /* 0x000fe400000010ff */
[----:B------:R-:W-:Y:S02]  /*19600*/  LEA.HI.X.SX32 R5, R5, R0, 0x1, P6 ;  /* 0x0000000005057211 */ /* 0x000fe400030f0eff */
[----:B--2---:R-:W-:-:S02]  /*19610*/  ISETP.LT.AND P1, PT, R88, UR15, !P0 ;  /* 0x0000000f58007c0c */ /* 0x004fc4000c721270 */
[----:B---3--:R-:W-:Y:S02]  /*19620*/  ISETP.LT.AND P5, PT, R87, UR15, !P0 ;  /* 0x0000000f57007c0c */ /* 0x008fe4000c7a1270 */
[----:B----4-:R-:W-:Y:S02]  /*19630*/  ISETP.LT.AND P2, PT, R9, UR15, !P0 ;  /* 0x0000000f09007c0c */ /* 0x010fe4000c741270 */
[----:B------:R-:W2:Y:S01]  /*19640*/  LDL.LU R9, [R1+0x774] ;  /* 0x0007740001097983 */ /* 0x000ea20000300800 */
[----:B------:R-:W-:-:S06]  /*19650*/  ISETP.LT.AND P4, PT, R86, UR15, !P0 ;  /* 0x0000000f56007c0c */ /* 0x000fcc000c781270 */
[----:B------:R0:W-:Y:S04]  /*19660*/  @P1 STG.E.U16 desc[UR20][R2.64], R7 ;  /* 0x0000000702001986 */ /* 0x0001e8000c101514 */
[----:B------:R3:W-:Y:S04]  /*19670*/  @P5 STG.E.U16 desc[UR20][R4.64], R16 ;  /* 0x0000001004005986 */ /* 0x0007e8000c101514 */
[----:B------:R-:W4:Y:S01]  /*19680*/  LDL.LU R15, [R1+0x770] ;  /* 0x00077000010f7983 */ /* 0x000f220000300800 */
[----:B0-----:R-:W-:-:S03]  /*19690*/  LEA R2, P6, R6, R84, 0x1 ;  /* 0x0000005406027211 */ /* 0x001fc600078c08ff */
[----:B------:R-:W5:Y:S01]  /*196a0*/  LDL.LU R14, [R1+0x778] ;  /* 0x00077800010e7983 */ /* 0x000f620000300800 */
[C---:B---3--:R-:W-:Y:S01]  /*196b0*/  VIADD R5, R6.reuse, UR7 ;  /* 0x0000000706057c36 */ /* 0x048fe20008000000 */
[----:B------:R-:W-:Y:S02]  /*196c0*/  LEA.HI.X.SX32 R3, R6, R0, 0x1, P6 ;  /* 0x0000000006037211 */ /* 0x000fe400030f0eff */
[----:B------:R-:W-:Y:S02]  /*196d0*/  PRMT R6, R16, 0x7632, R6 ;  /* 0x0000763210067816 */ /* 0x000fe40000000006 */
[----:B------:R-:W-:Y:S02]  /*196e0*/  ISETP.LT.AND P5, PT, R11, UR15, !P0 ;  /* 0x0000000f0b007c0c */ /* 0x000fe4000c7a1270 */
[----:B------:R-:W3:Y:S04]  /*196f0*/  LDL.LU R11, [R1+0x77c] ;  /* 0x00077c00010b7983 */ /* 0x000ee80000300800 */
[----:B------:R0:W-:Y:S01]  /*19700*/  @P4 STG.E.U16 desc[UR20][R2.64], R6 ;  /* 0x0000000602004986 */ /* 0x0001e2000c101514 */
[----:B------:R-:W-:-:S03]  /*19710*/  ISETP.LT.AND P4, PT, R13, UR15, !P0 ;  /* 0x0000000f0d007c0c */ /* 0x000fc6000c781270 */
[----:B------:R-:W5:Y:S01]  /*19720*/  LDL.LU R13, [R1+0x784] ;  /* 0x00078400010d7983 */ /* 0x000f620000300800 */
[----:B------:R-:W-:Y:S02]  /*19730*/  ISETP.LT.AND P3, PT, R69, UR15, !P0 ;  /* 0x0000000f45007c0c */ /* 0x000fe4000c761270 */
[----:B------:R-:W-:Y:S02]  /*19740*/  LEA R4, P6, R5, R84, 0x1 ;  /* 0x0000005405047211 */ /* 0x000fe400078c08ff */
[----:B------:R-:W-:Y:S01]  /*19750*/  F2FP.BF16.F32.PACK_AB R18, R19, R18 ;  /* 0x000000121312723e */ /* 0x000fe200000010ff */
[C---:B0-----:R-:W-:Y:S01]  /*19760*/  VIADD R3, R5.reuse, UR7 ;  /* 0x0000000705037c36 */ /* 0x041fe20008000000 */
[----:B------:R-:W-:Y:S02]  /*19770*/  LEA.HI.X.SX32 R5, R5, R0, 0x1, P6 ;  /* 0x0000000005057211 */ /* 0x000fe400030f0eff */
[----:B------:R-:W-:Y:S01]  /*19780*/  ISETP.LT.AND P1, PT, R68, UR15, !P0 ;  /* 0x0000000f44007c0c */ /* 0x000fe2000c721270 */
[C---:B------:R-:W-:Y:S01]  /*19790*/  VIADD R6, R3.reuse, UR7 ;  /* 0x0000000703067c36 */ /* 0x040fe20008000000 */
[----:B------:R-:W-:-:S03]  /*197a0*/  LEA R2, P6, R3, R84, 0x1 ;  /* 0x0000005403027211 */ /* 0x000fc600078c08ff */
[----:B------:R0:W-:Y:S01]  /*197b0*/  @P3 STG.E.U16 desc[UR20][R4.64], R18 ;  /* 0x0000001204003986 */ /* 0x0001e2000c101514 */
[----:B------:R-:W-:Y:S02]  /*197c0*/  LEA.HI.X.SX32 R3, R3, R0, 0x1, P6 ;  /* 0x0000000003037211 */ /* 0x000fe400030f0eff */
[----:B------:R-:W-:Y:S02]  /*197d0*/  PRMT R7, R18, 0x7632, R7 ;  /* 0x0000763212077816 */ /* 0x000fe40000000007 */
[----:B------:R-:W-:Y:S02]  /*197e0*/  F2FP.BF16.F32.PACK_AB R20, R21, R20 ;  /* 0x000000141514723e */ /* 0x000fe400000010ff */
[----:B0-----:R-:W-:-:S04]  /*197f0*/  LEA R4, P6, R6, R84, 0x1 ;  /* 0x0000005406047211 */ /* 0x001fc800078c08ff */
[C---:B------:R-:W-:Y:S01]  /*19800*/  LEA.HI.X.SX32 R5, R6.reuse, R0, 0x1, P6 ;  /* 0x0000000006057211 */ /* 0x040fe200030f0eff */
[----:B------:R-:W-:Y:S01]  /*19810*/  VIADD R6, R6, UR7 ;  /* 0x0000000706067c36 */ /* 0x000fe20008000000 */
[----:B------:R0:W-:Y:S04]  /*19820*/  @P2 STG.E.U16 desc[UR20][R2.64], R7 ;  /* 0x0000000702002986 */ /* 0x0001e8000c101514 */
[----:B------:R1:W-:Y:S01]  /*19830*/  @P1 STG.E.U16 desc[UR20][R4.64], R20 ;  /* 0x0000001404001986 */ /* 0x0003e2000c101514 */
[C---:B0-----:R-:W-:Y:S01]  /*19840*/  LEA R2, P6, R6.reuse, R84, 0x1 ;  /* 0x0000005406027211 */ /* 0x041fe200078c08ff */
[----:B-1----:R-:W-:-:S03]  /*19850*/  VIADD R5, R6, UR7 ;  /* 0x0000000706057c36 */ /* 0x002fc60008000000 */
[----:B------:R-:W-:Y:S02]  /*19860*/  LEA.HI.X.SX32 R3, R6, R0, 0x1, P6 ;  /* 0x0000000006037211 */ /* 0x000fe400030f0eff */
[----:B------:R-:W-:Y:S02]  /*19870*/  PRMT R7, R20, 0x7632, R7 ;  /* 0x0000763214077816 */ /* 0x000fe40000000007 */
[C---:B------:R-:W-:Y:S01]  /*19880*/  LEA R4, P6, R5.reuse, R84, 0x1 ;  /* 0x0000005405047211 */ /* 0x040fe200078c08ff */
[----:B------:R-:W-:Y:S01]  /*19890*/  VIADD R6, R5, UR7 ;  /* 0x0000000705067c36 */ /* 0x000fe20008000000 */
[----:B------:R-:W-:Y:S02]  /*198a0*/  F2FP.BF16.F32.PACK_AB R22, R23, R22 ;  /* 0x000000161716723e */ /* 0x000fe400000010ff */
[----:B------:R-:W-:Y:S01]  /*198b0*/  LEA.HI.X.SX32 R5, R5, R0, 0x1, P6 ;  /* 0x0000000005057211 */ /* 0x000fe200030f0eff */
[----:B------:R0:W-:Y:S04]  /*198c0*/  @P5 STG.E.U16 desc[UR20][R2.64], R7 ;  /* 0x0000000702005986 */ /* 0x0001e8000c101514 */
[----:B------:R1:W-:Y:S01]  /*198d0*/  @P4 STG.E.U16 desc[UR20][R4.64], R22 ;  /* 0x0000001604004986 */ /* 0x0003e2000c101514 */
[----:B--2---:R-:W-:-:S03]  /*198e0*/  ISETP.LT.AND P3, PT, R9, UR15, !P0 ;  /* 0x0000000f09007c0c */ /* 0x004fc6000c761270 */
[----:B------:R-:W2:Y:S01]  /*198f0*/  LDL.LU R9, [R1+0x788] ;  /* 0x0007880001097983 */ /* 0x000ea20000300800 */
[----:B----4-:R-:W-:-:S03]  /*19900*/  ISETP.LT.AND P2, PT, R15, UR15, !P0 ;  /* 0x0000000f0f007c0c */ /* 0x010fc6000c741270 */
[----:B------:R-:W4:Y:S04]  /*19910*/  LDL.LU R15, [R1+0x798] ;  /* 0x00079800010f7983 */ /* 0x000f280000300800 */
[----:B------:R-:W4:Y:S01]  /*19920*/  LDL.LU R16, [R1+0x794] ;  /* 0x0007940001107983 */ /* 0x000f220000300800 */
[----:B---3--:R-:W-:-:S03]  /*19930*/  ISETP.LT.AND P5, PT, R11, UR15, !P0 ;  /* 0x0000000f0b007c0c */ /* 0x008fc6000c7a1270 */
[----:B------:R-:W3:Y:S01]  /*19940*/  LDL.LU R11, [R1+0x79c] ;  /* 0x00079c00010b7983 */ /* 0x000ee20000300800 */
[----:B-----5:R-:W-:-:S03]  /*19950*/  ISETP.LT.AND P4, PT, R13, UR15, !P0 ;  /* 0x0000000f0d007c0c */ /* 0x020fc6000c781270 */
[----:B------:R-:W5:Y:S01]  /*19960*/  LDL.LU R13, [R1+0x7a0] ;  /* 0x0007a000010d7983 */ /* 0x000f620000300800 */
[----:B------:R-:W-:-:S03]  /*19970*/  ISETP.LT.AND P1, PT, R14, UR15, !P0 ;  /* 0x0000000f0e007c0c */ /* 0x000fc6000c721270 */
[----:B------:R-:W5:Y:S01]  /*19980*/  LDL.LU R14, [R1+0x7a8] ;  /* 0x0007a800010e7983 */ /* 0x000f620000300800 */
[C---:B0-----:R-:W-:Y:S01]  /*19990*/  LEA R2, P6, R6.reuse, R84, 0x1 ;  /* 0x0000005406027211 */ /* 0x041fe200078c08ff */
[----:B-1----:R-:W-:-:S03]  /*199a0*/  VIADD R5, R6, UR7 ;  /* 0x0000000706057c36 */ /* 0x002fc60008000000 */
[----:B------:R-:W-:Y:S02]  /*199b0*/  LEA.HI.X.SX32 R3, R6, R0, 0x1, P6 ;  /* 0x0000000006037211 */ /* 0x000fe400030f0eff */
[----:B------:R-:W-:Y:S01]  /*199c0*/  PRMT R6, R22, 0x7632, R6 ;  /* 0x0000763216067816 */ /* 0x000fe20000000006 */
[C---:B------:R-:W-:Y:S01]  /*199d0*/  VIADD R7, R5.reuse, UR7 ;  /* 0x0000000705077c36 */ /* 0x040fe20008000000 */
[----:B------:R-:W-:Y:S02]  /*199e0*/  LEA R4, P6, R5, R84, 0x1 ;  /* 0x0000005405047211 */ /* 0x000fe400078c08ff */
[----:B------:R-:W-:Y:S01]  /*199f0*/  F2FP.BF16.F32.PACK_AB R24, R25, R24 ;  /* 0x000000181918723e */ /* 0x000fe200000010ff */
[----:B------:R0:W-:Y:S01]  /*19a00*/  @P3 STG.E.U16 desc[UR20][R2.64], R6 ;  /* 0x0000000602003986 */ /* 0x0001e2000c101514 */
[----:B------:R-:W-:-:S05]  /*19a10*/  LEA.HI.X.SX32 R5, R5, R0, 0x1, P6 ;  /* 0x0000000005057211 */ /* 0x000fca00030f0eff */
[----:B------:R1:W-:Y:S01]  /*19a20*/  @P2 STG.E.U16 desc[UR20][R4.64], R24 ;  /* 0x0000001804002986 */ /* 0x0003e2000c101514 */
[----:B0-----:R-:W-:-:S04]  /*19a30*/  LEA R2, P6, R7, R84, 0x1 ;  /* 0x0000005407027211 */ /* 0x001fc800078c08ff */
[----:B------:R-:W-:Y:S02]  /*19a40*/  LEA.HI.X.SX32 R3, R7, R0, 0x1, P6 ;  /* 0x0000000007037211 */ /* 0x000fe400030f0eff */
[----:B------:R-:W-:Y:S02]  /*19a50*/  PRMT R6, R24, 0x7632, R6 ;  /* 0x0000763218067816 */ /* 0x000fe40000000006 */
[----:B------:R-:W-:-:S03]  /*19a60*/  F2FP.BF16.F32.PACK_AB R26, R27, R26 ;  /* 0x0000001a1b1a723e */ /* 0x000fc600000010ff */
[----:B------:R0:W-:Y:S01]  /*19a70*/  @P1 STG.E.U16 desc[UR20][R2.64], R6 ;  /* 0x0000000602001986 */ /* 0x0001e2000c101514 */
[----:B------:R-:W-:Y:S02]  /*19a80*/  PRMT R8, R26, 0x7632, R8 ;  /* 0x000076321a087816 */ /* 0x000fe40000000008 */
[----:B------:R-:W-:Y:S02]  /*19a90*/  F2FP.BF16.F32.PACK_AB R28, R29, R28 ;  /* 0x0000001c1d1c723e */ /* 0x000fe400000010ff */
[----:B--2---:R-:W-:Y:S01]  /*19aa0*/  ISETP.LT.AND P3, PT, R9, UR15, !P0 ;  /* 0x0000000f09007c0c */ /* 0x004fe2000c761270 */
[----:B------:R-:W-:-:S05]  /*19ab0*/  VIADD R9, R7, UR7 ;  /* 0x0000000707097c36 */ /* 0x000fca0008000000 */
[----:B-1----:R-:W-:-:S04]  /*19ac0*/  LEA R4, P6, R9, R84, 0x1 ;  /* 0x0000005409047211 */ /* 0x002fc800078c08ff */
[C---:B------:R-:W-:Y:S01]  /*19ad0*/  LEA.HI.X.SX32 R5, R9.reuse, R0, 0x1, P6 ;  /* 0x0000000009057211 */ /* 0x040fe200030f0eff */
[----:B------:R-:W-:-:S05]  /*19ae0*/  VIADD R9, R9, UR7 ;  /* 0x0000000709097c36 */ /* 0x000fca0008000000 */
[C---:B0-----:R-:W-:Y:S01]  /*19af0*/  LEA R2, P6, R9.reuse, R84, 0x1 ;  /* 0x0000005409027211 */ /* 0x041fe200078c08ff */
[----:B------:R0:W-:Y:S03]  /*19b00*/  @P5 STG.E.U16 desc[UR20][R4.64], R26 ;  /* 0x0000001a04005986 */ /* 0x0001e6000c101514 */
[----:B------:R-:W-:Y:S02]  /*19b10*/  LEA.HI.X.SX32 R3, R9, R0, 0x1, P6 ;  /* 0x0000000009037211 */ /* 0x000fe400030f0eff */
[----:B----4-:R-:W-:Y:S02]  /*19b20*/  ISETP.LT.AND P2, PT, R15, UR15, !P0 ;  /* 0x0000000f0f007c0c */ /* 0x010fe4000c741270 */
[----:B------:R-:W2:Y:S01]  /*19b30*/  LDL.LU R15, [R1+0x7ac] ;  /* 0x0007ac00010f7983 */ /* 0x000ea20000300800 */
[----:B------:R-:W-:Y:S02]  /*19b40*/  ISETP.LT.AND P1, PT, R16, UR15, !P0 ;  /* 0x0000000f10007c0c */ /* 0x000fe4000c721270 */
[----:B---3--:R-:W-:Y:S01]  /*19b50*/  ISETP.LT.AND P5, PT, R11, UR15, !P0 ;  /* 0x0000000f0b007c0c */ /* 0x008fe2000c7a1270 */
[----:B------:R1:W-:Y:S04]  /*19b60*/  @P4 STG.E.U16 desc[UR20][R2.64], R8 ;  /* 0x0000000802004986 */ /* 0x0003e8000c101514 */
[----:B------:R-:W3:Y:S01]  /*19b70*/  LDL.LU R11, [R1+0x7bc] ;  /* 0x0007bc00010b7983 */ /* 0x000ee20000300800 */
[----:B-----5:R-:W-:-:S03]  /*19b80*/  ISETP.LT.AND P4, PT, R13, UR15, !P0 ;  /* 0x0000000f0d007c0c */ /* 0x020fc6000c781270 */
[----:B------:R-:W4:Y:S04]  /*19b90*/  LDL.LU R16, [R1+0x7b8] ;  /* 0x0007b80001107983 */ /* 0x000f280000300800 */
[----:B------:R-:W5:Y:S01]  /*19ba0*/  LDL.LU R13, [R1+0x7c0] ;  /* 0x0007c000010d7983 */ /* 0x000f620000300800 */
[----:B------:R-:W-:-:S05]  /*19bb0*/  VIADD R7, R9, UR7 ;  /* 0x0000000709077c36 */ /* 0x000fca0008000000 */
[----:B0-----:R-:W-:-:S04]  /*19bc0*/  LEA R4, P6, R7, R84, 0x1 ;  /* 0x0000005407047211 */ /* 0x001fc800078c08ff */
[----:B------:R-:W-:-:S05]  /*19bd0*/  LEA.HI.X.SX32 R5, R7, R0, 0x1, P6 ;  /* 0x0000000007057211 */ /* 0x000fca00030f0eff */
[----:B------:R0:W-:Y:S01]  /*19be0*/  @P3 STG.E.U16 desc[UR20][R4.64], R28 ;  /* 0x0000001c04003986 */ /* 0x0001e2000c101514 */
[----:B------:R-:W-:-:S03]  /*19bf0*/  ISETP.LT.AND P3, PT, R14, UR15, !P0 ;  /* 0x0000000f0e007c0c */ /* 0x000fc6000c761270 */
[----:B------:R-:W4:Y:S01]  /*19c00*/  LDL.LU R14, [R1+0x7c4] ;  /* 0x0007c400010e7983 */ /* 0x000f220000300800 */
[----:B------:R-:W-:-:S04]  /*19c10*/  VIADD R9, R7, UR7 ;  /* 0x0000000707097c36 */ /* 0x000fc80008000000 */
[C---:B------:R-:W-:Y:S01]  /*19c20*/  VIADD R7, R9.reuse, UR7 ;  /* 0x0000000709077c36 */ /* 0x040fe20008000000 */
[C---:B-1----:R-:W-:Y:S02]  /*19c30*/  LEA R2, P6, R9.reuse, R84, 0x1 ;  /* 0x0000005409027211 */ /* 0x042fe400078c08ff */
[----:B0-----:R-:W-:Y:S02]  /*19c40*/  PRMT R5, R28, 0x7632, R5 ;  /* 0x000076321c057816 */ /* 0x001fe40000000005 */
[----:B------:R-:W-:Y:S01]  /*19c50*/  LEA.HI.X.SX32 R3, R9, R0, 0x1, P6 ;  /* 0x0000000009037211 */ /* 0x000fe200030f0eff */
[C---:B------:R-:W-:Y:S01]  /*19c60*/  VIADD R9, R7.reuse, UR7 ;  /* 0x0000000707097c36 */ /* 0x040fe20008000000 */
[----:B------:R-:W-:Y:S02]  /*19c70*/  LEA R4, P6, R7, R84, 0x1 ;  /* 0x0000005407047211 */ /* 0x000fe400078c08ff */
[----:B------:R-:W-:Y:S01]  /*19c80*/  F2FP.BF16.F32.PACK_AB R30, R31, R30 ;  /* 0x0000001e1f1e723e */ /* 0x000fe200000010ff */
[----:B------:R0:W-:Y:S01]  /*19c90*/  @P2 STG.E.U16 desc[UR20][R2.64], R5 ;  /* 0x0000000502002986 */ /* 0x0001e2000c101514 */
[----:B------:R-:W-:-:S02]  /*19ca0*/  F2FP.BF16.F32.PACK_AB R32, R33, R32 ;  /* 0x000000202120723e */ /* 0x000fc400000010ff */
[----:B------:R-:W-:Y:S02]  /*19cb0*/  PRMT R6, R30, 0x7632, R6 ;  /* 0x000076321e067816 */ /* 0x000fe40000000006 */
[----:B0-----:R-:W-:Y:S01]  /*19cc0*/  LEA.HI.X.SX32 R5, R7, R0, 0x1, P6 ;  /* 0x0000000007057211 */ /* 0x001fe200030f0eff */
[C---:B------:R-:W-:Y:S01]  /*19cd0*/  VIADD R7, R9.reuse, UR7 ;  /* 0x0000000709077c36 */ /* 0x040fe20008000000 */
[----:B------:R-:W-:-:S03]  /*19ce0*/  LEA R2, P6, R9, R84, 0x1 ;  /* 0x0000005409027211 */ /* 0x000fc600078c08ff */
[----:B------:R0:W-:Y:S01]  /*19cf0*/  @P1 STG.E.U16 desc[UR20][R4.64], R30 ;  /* 0x0000001e04001986 */ /* 0x0001e2000c101514 */
[----:B------:R-:W-:Y:S02]  /*19d00*/  LEA.HI.X.SX32 R3, R9, R0, 0x1, P6 ;  /* 0x0000000009037211 */ /* 0x000fe400030f0eff */
[----:B0-----:R-:W-:-:S04]  /*19d10*/  LEA R4, P6, R7, R84, 0x1 ;  /* 0x0000005407047211 */ /* 0x001fc800078c08ff */
[C---:B------:R-:W-:Y:S01]  /*19d20*/  LEA.HI.X.SX32 R5, R7.reuse, R0, 0x1, P6 ;  /* 0x0000000007057211 */ /* 0x040fe200030f0eff */
[----:B------:R0:W-:Y:S04]  /*19d30*/  @P5 STG.E.U16 desc[UR20][R2.64], R6 ;  /* 0x0000000602005986 */ /* 0x0001e8000c101514 */
[----:B------:R1:W-:Y:S01]  /*19d40*/  @P4 STG.E.U16 desc[UR20][R4.64], R32 ;  /* 0x0000002004004986 */ /* 0x0003e2000c101514 */
[----:B------:R-:W-:Y:S01]  /*19d50*/  VIADD R7, R7, UR7 ;  /* 0x0000000707077c36 */ /* 0x000fe20008000000 */
[----:B------:R-:W-:-:S04]  /*19d60*/  PRMT R8, R32, 0x7632, R8 ;  /* 0x0000763220087816 */ /* 0x000fc80000000008 */
[----:B0-----:R-:W-:-:S04]  /*19d70*/  LEA R2, P6, R7, R84, 0x1 ;  /* 0x0000005407027211 */ /* 0x001fc800078c08ff */
[----:B------:R-:W-:-:S05]  /*19d80*/  LEA.HI.X.SX32 R3, R7, R0, 0x1, P6 ;  /* 0x0000000007037211 */ /* 0x000fca00030f0eff */
[----:B------:R0:W-:Y:S01]  /*19d90*/  @P3 STG.E.U16 desc[UR20][R2.64], R8 ;  /* 0x0000000802003986 */ /* 0x0001e2000c101514 */
[----:B--2---:R-:W-:-:S03]  /*19da0*/  ISETP.LT.AND P2, PT, R15, UR15, !P0 ;  /* 0x0000000f0f007c0c */ /* 0x004fc6000c741270 */
[----:B------:R-:W2:Y:S01]  /*19db0*/  LDL.LU R15, [R1+0x7cc] ;  /* 0x0007cc00010f7983 */ /* 0x000ea20000300800 */
[----:B---3--:R-:W-:-:S03]  /*19dc0*/  ISETP.LT.AND P1, PT, R11, UR15, !P0 ;  /* 0x0000000f0b007c0c */ /* 0x008fc6000c721270 */
[----:B------:R-:W3:Y:S01]  /*19dd0*/  LDL.LU R11, [R1+0x7d0] ;  /* 0x0007d000010b7983 */ /* 0x000ee20000300800 */
[----:B-----5:R-:W-:-:S03]  /*19de0*/  ISETP.LT.AND P4, PT, R13, UR15, !P0 ;  /* 0x0000000f0d007c0c */ /* 0x020fc6000c781270 */
[----:B------:R-:W5:Y:S04]  /*19df0*/  LDL.LU R13, [R1+0x7c8] ;  /* 0x0007c800010d7983 */ /* 0x000f680000300800 */
[----:B------:R-:W5:Y:S01]  /*19e00*/  LDL.LU R17, [R1+0x7b4] ;  /* 0x0007b40001117983 */ /* 0x000f620000300800 */
[----:B----4-:R-:W-:-:S03]  /*19e10*/  ISETP.LT.AND P3, PT, R14, UR15, !P0 ;  /* 0x0000000f0e007c0c */ /* 0x010fc6000c761270 */
[----:B------:R-:W4:Y:S01]  /*19e20*/  LDL.LU R14, [R1+0x7b0] ;  /* 0x0007b000010e7983 */ /* 0x000f220000300800 */
[----:B------:R-:W-:Y:S01]  /*19e30*/  VIADD R9, R7, UR7 ;  /* 0x0000000707097c36 */ /* 0x000fe20008000000 */
[----:B------:R-:W-:-:S03]  /*19e40*/  F2FP.BF16.F32.PACK_AB R34, R35, R34 ;  /* 0x000000222322723e */ /* 0x000fc600000010ff */
[C---:B------:R-:W-:Y:S01]  /*19e50*/  VIADD R7, R9.reuse, UR7 ;  /* 0x0000000709077c36 */ /* 0x040fe20008000000 */
[----:B-1----:R-:W-:-:S04]  /*19e60*/  LEA R4, P6, R9, R84, 0x1 ;  /* 0x0000005409047211 */ /* 0x002fc800078c08ff */
[----:B------:R-:W-:Y:S01]  /*19e70*/  LEA.HI.X.SX32 R5, R9, R0, 0x1, P6 ;  /* 0x0000000009057211 */ /* 0x000fe200030f0eff */
[C---:B------:R-:W-:Y:S01]  /*19e80*/  VIADD R9, R7.reuse, UR7 ;  /* 0x0000000707097c36 */ /* 0x040fe20008000000 */
[C---:B0-----:R-:W-:Y:S02]  /*19e90*/  LEA R2, P6, R7.reuse, R84, 0x1 ;  /* 0x0000005407027211 */ /* 0x041fe400078c08ff */
[----:B------:R-:W-:Y:S01]  /*19ea0*/  ISETP.LT.AND P5, PT, R16, UR15, !P0 ;  /* 0x0000000f10007c0c */ /* 0x000fe2000c7a1270 */
[----:B------:R0:W-:Y:S01]  /*19eb0*/  @P2 STG.E.U16 desc[UR20][R4.64], R34 ;  /* 0x0000002204002986 */ /* 0x0001e2000c101514 */
[----:B------:R-:W-:Y:S02]  /*19ec0*/  LEA.HI.X.SX32 R3, R7, R0, 0x1, P6 ;  /* 0x0000000007037211 */ /* 0x000fe400030f0eff */
[----:B------:R-:W-:Y:S01]  /*19ed0*/  F2FP.BF16.F32.PACK_AB R36, R37, R36 ;  /* 0x000000242524723e */ /* 0x000fe200000010ff */
[----:B------:R-:W4:Y:S01]  /*19ee0*/  LDL.LU R16, [R1+0x7a4] ;  /* 0x0007a40001107983 */ /* 0x000f220000300800 */
[----:B0-----:R-:W-:-:S02]  /*19ef0*/  PRMT R5, R34, 0x7632, R5 ;  /* 0x0000763222057816 */ /* 0x001fc40000000005 */
[----:B------:R-:W-:-:S03]  /*19f00*/  LEA R4, P6, R9, R84, 0x1 ;  /* 0x0000005409047211 */ /* 0x000fc600078c08ff */
[----:B------:R0:W-:Y:S01]  /*19f10*/  @P1 STG.E.U16 desc[UR20][R2.64], R5 ;  /* 0x0000000502001986 */ /* 0x0001e2000c101514 */
[C---:B------:R-:W-:Y:S01]  /*19f20*/  VIADD R7, R9.reuse, UR7 ;  /* 0x0000000709077c36 */ /* 0x040fe20008000000 */
[----:B0-----:R-:W-:-:S05]  /*19f30*/  LEA.HI.X.SX32 R5, R9, R0, 0x1, P6 ;  /* 0x0000000009057211 */ /* 0x001fca00030f0eff */
[----:B------:R0:W-:Y:S01]  /*19f40*/  @P5 STG.E.U16 desc[UR20][R4.64], R36 ;  /* 0x0000002404005986 */ /* 0x0001e2000c101514 */
[----:B------:R-:W-:Y:S02]  /*19f50*/  LEA R6, P6, R7, R84, 0x1 ;  /* 0x0000005407067211 */ /* 0x000fe400078c08ff */
[----:B------:R-:W-:Y:S02]  /*19f60*/  PRMT R3, R36, 0x7632, R3 ;  /* 0x0000763224037816 */ /* 0x000fe40000000003 */
[----:B------:R-:W-:Y:S02]  /*19f70*/  F2FP.BF16.F32.PACK_AB R38, R39, R38 ;  /* 0x000000262726723e */ /* 0x000fe400000010ff */
[----:B--2---:R-:W-:Y:S02]  /*19f80*/  ISETP.LT.AND P2, PT, R15, UR15, !P0 ;  /* 0x0000000f0f007c0c */ /* 0x004fe4000c741270 */
[----:B------:R-:W2:Y:S01]  /*19f90*/  LDL.LU R15, [R1+0x790] ;  /* 0x00079000010f7983 */ /* 0x000ea20000300800 */
[----:B---3--:R-:W-:Y:S01]  /*19fa0*/  ISETP.LT.AND P1, PT, R11, UR15, !P0 ;  /* 0x0000000f0b007c0c */ /* 0x008fe2000c721270 */
[----:B------:R-:W-:Y:S01]  /*19fb0*/  VIADD R11, R7, UR7 ;  /* 0x00000007070b7c36 */ /* 0x000fe20008000000 */
[----:B-----5:R-:W-:-:S02]  /*19fc0*/  ISETP.LT.AND P5, PT, R13, UR15, !P0 ;  /* 0x0000000f0d007c0c */ /* 0x020fc4000c7a1270 */
[----:B------:R-:W3:Y:S01]  /*19fd0*/  LDL.LU R13, [R1+0x78c] ;  /* 0x00078c00010d7983 */ /* 0x000ee20000300800 */
[----:B------:R-:W-:Y:S02]  /*19fe0*/  LEA.HI.X.SX32 R7, R7, R0, 0x1, P6 ;  /* 0x0000000007077211 */ /* 0x000fe400030f0eff */
[----:B------:R-:W-:-:S04]  /*19ff0*/  LEA R8, P6, R11, R84, 0x1 ;  /* 0x000000540b087211 */ /* 0x000fc800078c08ff */
[----:B------:R-:W-:Y:S01]  /*1a000*/  LEA.HI.X.SX32 R9, R11, R0, 0x1, P6 ;  /* 0x000000000b097211 */ /* 0x000fe200030f0eff */
[----:B------:R1:W-:Y:S04]  /*1a010*/  @P4 STG.E.U16 desc[UR20][R6.64], R3 ;  /* 0x0000000306004986 */ /* 0x0003e8000c101514 */
[----:B------:R5:W-:Y:S01]  /*1a020*/  @P3 STG.E.U16 desc[UR20][R8.64], R38 ;  /* 0x0000002608003986 */ /* 0x000be2000c101514 */
[----:B----4-:R-:W-:-:S03]  /*1a030*/  ISETP.LT.AND P3, PT, R14, UR15, !P0 ;  /* 0x0000000f0e007c0c */ /* 0x010fc6000c761270 */
[----:B------:R-:W4:Y:S01]  /*1a040*/  LDL.LU R14, [R1+0x780] ;  /* 0x00078000010e7983 */ /* 0x000f220000300800 */
[----:B------:R-:W-:-:S04]  /*1a050*/  VIADD R11, R11, UR7 ;  /* 0x000000070b0b7c36 */ /* 0x000fc80008000000 */
[C---:B0-----:R-:W-:Y:S01]  /*1a060*/  VIADD R5, R11.reuse, UR7 ;  /* 0x000000070b057c36 */ /* 0x041fe20008000000 */
[----:B------:R-:W-:-:S04]  /*1a070*/  LEA R2, P6, R11, R84, 0x1 ;  /* 0x000000540b027211 */ /* 0x000fc800078c08ff */
[----:B-1----:R-:W-:Y:S01]  /*1a080*/  LEA.HI.X.SX32 R3, R11, R0, 0x1, P6 ;  /* 0x000000000b037211 */ /* 0x002fe200030f0eff */
[C---:B------:R-:W-:Y:S01]  /*1a090*/  VIADD R7, R5.reuse, UR7 ;  /* 0x0000000705077c36 */ /* 0x040fe20008000000 */
[----:B------:R-:W-:Y:S02]  /*1a0a0*/  LEA R4, P6, R5, R84, 0x1 ;  /* 0x0000005405047211 */ /* 0x000fe400078c08ff */
[----:B------:R-:W-:Y:S02]  /*1a0b0*/  PRMT R10, R38, 0x7632, R10 ;  /* 0x00007632260a7816 */ /* 0x000fe4000000000a */
[----:B------:R-:W-:Y:S02]  /*1a0c0*/  F2FP.BF16.F32.PACK_AB R40, R41, R40 ;  /* 0x000000282928723e */ /* 0x000fe400000010ff */
[----:B------:R-:W-:Y:S02]  /*1a0d0*/  LEA.HI.X.SX32 R5, R5, R0, 0x1, P6 ;  /* 0x0000000005057211 */ /* 0x000fe400030f0eff */
[C---:B------:R-:W-:Y:S01]  /*1a0e0*/  LEA R6, P6, R7.reuse, R84, 0x1 ;  /* 0x0000005407067211 */ /* 0x040fe200078c08ff */
[----:B------:R-:W-:Y:S01]  /*1a0f0*/  @P2 STG.E.U16 desc[UR20][R2.64], R10 ;  /* 0x0000000a02002986 */ /* 0x000fe2000c101514 */
[----:B-----5:R-:W-:-:S02]  /*1a100*/  VIADD R9, R7, UR7 ;  /* 0x0000000707097c36 */ /* 0x020fc40008000000 */
[----:B------:R-:W-:Y:S01]  /*1a110*/  LEA.HI.X.SX32 R7, R7, R0, 0x1, P6 ;  /* 0x0000000007077211 */ /* 0x000fe200030f0eff */
[----:B------:R0:W-:Y:S01]  /*1a120*/  @P1 STG.E.U16 desc[UR20][R4.64], R40 ;  /* 0x0000002804001986 */ /* 0x0001e2000c101514 */
[----:B------:R-:W-:Y:S02]  /*1a130*/  ISETP.LT.AND P4, PT, R17, UR15, !P0 ;  /* 0x0000000f11007c0c */ /* 0x000fe4000c781270 */
[----:B------:R-:W-:Y:S01]  /*1a140*/  ISETP.LT.AND P2, PT, R16, UR15, !P0 ;  /* 0x0000000f10007c0c */ /* 0x000fe2000c741270 */
[----:B------:R-:W5:Y:S04]  /*1a150*/  LDL.LU R17, [R1+0x76c] ;  /* 0x00076c0001117983 */ /* 0x000f680000300800 */
[----:B------:R-:W5:Y:S01]  /*1a160*/  LDL.LU R16, [R1+0x768] ;  /* 0x0007680001107983 */ /* 0x000f620000300800 */
[----:B0-----:R-:W-:-:S05]  /*1a170*/  PRMT R5, R40, 0x7632, R5 ;  /* 0x0000763228057816 */ /* 0x001fca0000000005 */
[----:B------:R0:W-:Y:S01]  /*1a180*/  @P5 STG.E.U16 desc[UR20][R6.64], R5 ;  /* 0x0000000506005986 */ /* 0x0001e2000c101514 */
[C---:B------:R-:W-:Y:S01]  /*1a190*/  LEA R8, P6, R9.reuse, R84, 0x1 ;  /* 0x0000005409087211 */ /* 0x040fe200078c08ff */
[----:B------:R-:W-:Y:S01]  /*1a1a0*/  VIADD R3, R9, UR7 ;  /* 0x0000000709037c36 */ /* 0x000fe20008000000 */
[----:B------:R-:W-:Y:S02]  /*1a1b0*/  F2FP.BF16.F32.PACK_AB R42, R43, R42 ;  /* 0x0000002a2b2a723e */ /* 0x000fe400000010ff */
[----:B------:R-:W-:-:S05]  /*1a1c0*/  LEA.HI.X.SX32 R9, R9, R0, 0x1, P6 ;  /* 0x0000000009097211 */ /* 0x000fca00030f0eff */
[----:B------:R1:W-:Y:S01]  /*1a1d0*/  @P4 STG.E.U16 desc[UR20][R8.64], R42 ;  /* 0x0000002a08004986 */ /* 0x0003e2000c101514 */
[----:B--2---:R-:W-:-:S03]  /*1a1e0*/  ISETP.LT.AND P1, PT, R15, UR15, !P0 ;  /* 0x0000000f0f007c0c */ /* 0x004fc6000c721270 */
[----:B------:R-:W2:Y:S01]  /*1a1f0*/  LDL.LU R15, [R1+0x75c] ;  /* 0x00075c00010f7983 */ /* 0x000ea20000300800 */
[----:B---3--:R-:W-:-:S03]  /*1a200*/  ISETP.LT.AND P5, PT, R13, UR15, !P0 ;  /* 0x0000000f0d007c0c */ /* 0x008fc6000c7a1270 */
[----:B------:R-:W3:Y:S01]  /*1a210*/  LDL.LU R13, [R1+0x748] ;  /* 0x00074800010d7983 */ /* 0x000ee20000300800 */
[----:B----4-:R-:W-:-:S03]  /*1a220*/  ISETP.LT.AND P4, PT, R14, UR15, !P0 ;  /* 0x0000000f0e007c0c */ /* 0x010fc6000c781270 */
[----:B------:R-:W4:Y:S01]  /*1a230*/  LDL.LU R14, [R1+0x744] ;  /* 0x00074400010e7983 */ /* 0x000f220000300800 */
[C---:B------:R-:W-:Y:S01]  /*1a240*/  VIADD R11, R3.reuse, UR7 ;  /* 0x00000007030b7c36 */ /* 0x040fe20008000000 */
[----:B------:R-:W-:-:S04]  /*1a250*/  LEA R2, P6, R3, R84, 0x1 ;  /* 0x0000005403027211 */ /* 0x000fc800078c08ff */
[----:B------:R-:W-:Y:S02]  /*1a260*/  LEA.HI.X.SX32 R3, R3, R0, 0x1, P6 ;  /* 0x0000000003037211 */ /* 0x000fe400030f0eff */
[----:B------:R-:W-:-:S04]  /*1a270*/  LEA R4, P6, R11, R84, 0x1 ;  /* 0x000000540b047211 */ /* 0x000fc800078c08ff */
[C---:B0-----:R-:W-:Y:S01]  /*1a280*/  LEA.HI.X.SX32 R5, R11.reuse, R0, 0x1, P6 ;  /* 0x000000000b057211 */ /* 0x041fe200030f0eff */
[----:B------:R-:W-:Y:S01]  /*1a290*/  VIADD R11, R11, UR7 ;  /* 0x000000070b0b7c36 */ /* 0x000fe20008000000 */
[----:B------:R-:W-:-:S03]  /*1a2a0*/  PRMT R7, R42, 0x7632, R7 ;  /* 0x000076322a077816 */ /* 0x000fc60000000007 */
[C---:B-1----:R-:W-:Y:S01]  /*1a2b0*/  VIADD R9, R11.reuse, UR7 ;  /* 0x000000070b097c36 */ /* 0x042fe20008000000 */
[----:B------:R-:W-:Y:S01]  /*1a2c0*/  LEA R6, P6, R11, R84, 0x1 ;  /* 0x000000540b067211 */ /* 0x000fe200078c08ff */
[----:B------:R0:W-:Y:S01]  /*1a2d0*/  @P3 STG.E.U16 desc[UR20][R2.64], R7 ;  /* 0x0000000702003986 */ /* 0x0001e2000c101514 */
[----:B------:R-:W-:Y:S02]  /*1a2e0*/  F2FP.BF16.F32.PACK_AB R44, R45, R44 ;  /* 0x0000002c2d2c723e */ /* 0x000fe400000010ff */
[----:B------:R-:W-:Y:S02]  /*1a2f0*/  F2FP.BF16.F32.PACK_AB R46, R47, R46 ;  /* 0x0000002e2f2e723e */ /* 0x000fe400000010ff */
[----:B------:R-:W-:Y:S02]  /*1a300*/  PRMT R10, R44, 0x7632, R10 ;  /* 0x000076322c0a7816 */ /* 0x000fe4000000000a */
[----:B0-----:R-:W-:Y:S02]  /*1a310*/  LEA.HI.X.SX32 R7, R11, R0, 0x1, P6 ;  /* 0x000000000b077211 */ /* 0x001fe400030f0eff */
[C---:B------:R-:W-:Y:S01]  /*1a320*/  LEA R8, P6, R9.reuse, R84, 0x1 ;  /* 0x0000005409087211 */ /* 0x040fe200078c08ff */
[----:B------:R-:W-:Y:S01]  /*1a330*/  VIADD R3, R9, UR7 ;  /* 0x0000000709037c36 */ /* 0x000fe20008000000 */
[----:B-----5:R-:W-:-:S02]  /*1a340*/  ISETP.LT.AND P3, PT, R17, UR15, !P0 ;  /* 0x0000000f11007c0c */ /* 0x020fc4000c761270 */
[----:B------:R-:W-:Y:S01]  /*1a350*/  LEA.HI.X.SX32 R9, R9, R0, 0x1, P6 ;  /* 0x0000000009097211 */ /* 0x000fe200030f0eff */
[----:B------:R0:W-:Y:S01]  /*1a360*/  @P2 STG.E.U16 desc[UR20][R4.64], R44 ;  /* 0x0000002c04002986 */ /* 0x0001e2000c101514 */
[----:B------:R-:W-:-:S03]  /*1a370*/  ISETP.LT.AND P2, PT, R16, UR15, !P0 ;  /* 0x0000000f10007c0c */ /* 0x000fc6000c741270 */
[----:B------:R-:W5:Y:S04]  /*1a380*/  LDL.LU R17, [R1+0x72c] ;  /* 0x00072c0001117983 */ /* 0x000f680000300800 */
[----:B------:R-:W-:Y:S04]  /*1a390*/  @P1 STG.E.U16 desc[UR20][R6.64], R10 ;  /* 0x0000000a06001986 */ /* 0x000fe8000c101514 */
[----:B------:R-:W5:Y:S04]  /*1a3a0*/  LDL.LU R16, [R1+0x724] ;  /* 0x0007240001107983 */ /* 0x000f680000300800 */
[----:B------:R1:W-:Y:S01]  /*1a3b0*/  @P5 STG.E.U16 desc[UR20][R8.64], R46 ;  /* 0x0000002e08005986 */ /* 0x0003e2000c101514 */
[C---:B------:R-:W-:Y:S01]  /*1a3c0*/  LEA R2, P6, R3.reuse, R84, 0x1 ;  /* 0x0000005403027211 */ /* 0x040fe200078c08ff */
[----:B0-----:R-:W-:-:S03]  /*1a3d0*/  VIADD R5, R3, UR7 ;  /* 0x0000000703057c36 */ /* 0x001fc60008000000 */
[----:B------:R-:W-:Y:S02]  /*1a3e0*/  LEA.HI.X.SX32 R3, R3, R0, 0x1, P6 ;  /* 0x0000000003037211 */ /* 0x000fe400030f0eff */
[----:B-1----:R-:W-:-:S05]  /*1a3f0*/  PRMT R9, R46, 0x7632, R9 ;  /* 0x000076322e097816 */ /* 0x002fca0000000009 */
[----:B------:R0:W-:Y:S01]  /*1a400*/  @P4 STG.E.U16 desc[UR20][R2.64], R9 ;  /* 0x0000000902004986 */ /* 0x0001e2000c101514 */
[----:B--2---:R-:W-:-:S03]  /*1a410*/  ISETP.LT.AND P1, PT, R15, UR15, !P0 ;  /* 0x0000000f0f007c0c */ /* 0x004fc6000c721270 */
[----:B------:R-:W2:Y:S01]  /*1a420*/  LDL.LU R15, [R1+0x720] ;  /* 0x00072000010f7983 */ /* 0x000ea20000300800 */
[----:B---3--:R-:W-:-:S03]  /*1a430*/  ISETP.LT.AND P5, PT, R13, UR15, !P0 ;  /* 0x0000000f0d007c0c */ /* 0x008fc6000c7a1270 */
[----:B------:R-:W3:Y:S01]  /*1a440*/  LDL.LU R13, [R1+0x718] ;  /* 0x00071800010d7983 */ /* 0x000ee20000300800 */
[----:B----4-:R-:W-:-:S03]  /*1a450*/  ISETP.LT.AND P4, PT, R14, UR15, !P0 ;  /* 0x0000000f0e007c0c */ /* 0x010fc6000c781270 */
[----:B------:R-:W4:Y:S01]  /*1a460*/  LDL.LU R14, [R1+0x714] ;  /* 0x00071400010e7983 */ /* 0x000f220000300800 */
[C---:B------:R-:W-:Y:S01]  /*1a470*/  LEA R4, P6, R5.reuse, R84, 0x1 ;  /* 0x0000005405047211 */ /* 0x040fe200078c08ff */
[----:B------:R-:W-:-:S03]  /*1a480*/  VIADD R7, R5, UR7 ;  /* 0x0000000705077c36 */ /* 0x000fc60008000000 */
[----:B------:R-:W-:Y:S01]  /*1a490*/  LEA.HI.X.SX32 R5, R5, R0, 0x1, P6 ;  /* 0x0000000005057211 */ /* 0x000fe200030f0eff */
[C---:B------:R-:W-:Y:S01]  /*1a4a0*/  VIADD R11, R7.reuse, UR7 ;  /* 0x00000007070b7c36 */ /* 0x040fe20008000000 */
[----:B------:R-:W-:-:S04]  /*1a4b0*/  LEA R6, P6, R7, R84, 0x1 ;  /* 0x0000005407067211 */ /* 0x000fc800078c08ff */
[----:B------:R-:W-:Y:S02]  /*1a4c0*/  LEA.HI.X.SX32 R7, R7, R0, 0x1, P6 ;  /* 0x0000000007077211 */ /* 0x000fe400030f0eff */
[----:B------:R-:W-:Y:S02]  /*1a4d0*/  LEA R8, P6, R11, R84, 0x1 ;  /* 0x000000540b087211 */ /* 0x000fe400078c08ff */
[----:B------:R-:W-:Y:S02]  /*1a4e0*/  F2FP.BF16.F32.PACK_AB R48, R49, R48 ;  /* 0x000000303130723e */ /* 0x000fe400000010ff */
[C---:B0-----:R-:W-:Y:S01]  /*1a4f0*/  LEA.HI.X.SX32 R9, R11.reuse, R0, 0x1, P6 ;  /* 0x000000000b097211 */ /* 0x041fe200030f0eff */
[----:B------:R-:W-:Y:S01]  /*1a500*/  VIADD R11, R11, UR7 ;  /* 0x000000070b0b7c36 */ /* 0x000fe20008000000 */
[----:B------:R-:W-:Y:S02]  /*1a510*/  PRMT R3, R48, 0x7632, R3 ;  /* 0x0000763230037816 */ /* 0x000fe40000000003 */
[----:B------:R-:W-:-:S02]  /*1a520*/  F2FP.BF16.F32.PACK_AB R50, R51, R50 ;  /* 0x000000323332723e */ /* 0x000fc400000010ff */
[----:B------:R-:W-:Y:S01]  /*1a530*/  LEA R2, P6, R11, R84, 0x1 ;  /* 0x000000540b027211 */ /* 0x000fe200078c08ff */
[----:B------:R-:W-:Y:S01]  /*1a540*/  @P3 STG.E.U16 desc[UR20][R4.64], R48 ;  /* 0x0000003004003986 */ /* 0x000fe2000c101514 */
[----:B------:R-:W-:-:S03]  /*1a550*/  PRMT R10, R50, 0x7632, R10 ;  /* 0x00007632320a7816 */ /* 0x000fc6000000000a */
[----:B------:R0:W-:Y:S04]  /*1a560*/  @P2 STG.E.U16 desc[UR20][R6.64], R3 ;  /* 0x0000000306002986 */ /* 0x0001e8000c101514 */
[----:B------:R1:W-:Y:S01]  /*1a570*/  @P1 STG.E.U16 desc[UR20][R8.64], R50 ;  /* 0x0000003208001986 */ /* 0x0003e2000c101514 */
[----:B0-----:R-:W-:Y:S02]  /*1a580*/  LEA.HI.X.SX32 R3, R11, R0, 0x1, P6 ;  /* 0x000000000b037211 */ /* 0x001fe400030f0eff */
[----:B-----5:R-:W-:Y:S02]  /*1a590*/  ISETP.LT.AND P3, PT, R17, UR15, !P0 ;  /* 0x0000000f11007c0c */ /* 0x020fe4000c761270 */
[----:B------:R-:W5:Y:S01]  /*1a5a0*/  LDL.LU R17, [R1+0x710] ;  /* 0x0007100001117983 */ /* 0x000f620000300800 */
[----:B------:R-:W-:-:S03]  /*1a5b0*/  ISETP.LT.AND P2, PT, R16, UR15, !P0 ;  /* 0x0000000f10007c0c */ /* 0x000fc6000c741270 */
[----:B------:R0:W-:Y:S01]  /*1a5c0*/  @P5 STG.E.U16 desc[UR20][R2.64], R10 ;  /* 0x0000000a02005986 */ /* 0x0001e2000c101514 */
[----:B------:R-:W-:Y:S01]  /*1a5d0*/  VIADD R5, R11, UR7 ;  /* 0x000000070b057c36 */ /* 0x000fe20008000000 */
[----:B------:R-:W-:-:S04]  /*1a5e0*/  F2FP.BF16.F32.PACK_AB R52, R53, R52 ;  /* 0x000000343534723e */ /* 0x000fc800000010ff */
[C---:B------:R-:W-:Y:S01]  /*1a5f0*/  LEA R4, P6, R5.reuse, R84, 0x1 ;  /* 0x0000005405047211 */ /* 0x040fe200078c08ff */
[----:B------:R-:W-:-:S03]  /*1a600*/  VIADD R7, R5, UR7 ;  /* 0x0000000705077c36 */ /* 0x000fc60008000000 */
[----:B------:R-:W-:-:S05]  /*1a610*/  LEA.HI.X.SX32 R5, R5, R0, 0x1, P6 ;  /* 0x0000000005057211 */ /* 0x000fca00030f0eff */
[----:B------:R0:W-:Y:S01]  /*1a620*/  @P4 STG.E.U16 desc[UR20][R4.64], R52 ;  /* 0x0000003404004986 */ /* 0x0001e2000c101514 */
[----:B--2---:R-:W-:-:S03]  /*1a630*/  ISETP.LT.AND P1, PT, R15, UR15, !P0 ;  /* 0x0000000f0f007c0c */ /* 0x004fc6000c721270 */
[----:B------:R-:W2:Y:S04]  /*1a640*/  LDL.LU R15, [R1+0x704] ;  /* 0x00070400010f7983 */ /* 0x000ea80000300800 */
[----:B------:R-:W2:Y:S01]  /*1a650*/  LDL.LU R16, [R1+0x700] ;  /* 0x0007000001107983 */ /* 0x000ea20000300800 */
[----:B---3--:R-:W-:-:S03]  /*1a660*/  ISETP.LT.AND P5, PT, R13, UR15, !P0 ;  /* 0x0000000f0d007c0c */ /* 0x008fc6000c7a1270 */
[----:B------:R-:W3:Y:S01]  /*1a670*/  LDL.LU R13, [R1+0x6fc] ;  /* 0x0006fc00010d7983 */ /* 0x000ee20000300800 */
[----:B----4-:R-:W-:-:S03]  /*1a680*/  ISETP.LT.AND P4, PT, R14, UR15, !P0 ;  /* 0x0000000f0e007c0c */ /* 0x010fc6000c781270 */
[----:B------:R-:W4:Y:S01]  /*1a690*/  LDL.LU R14, [R1+0x6f8] ;  /* 0x0006f800010e7983 */ /* 0x000f220000300800 */
[C---:B------:R-:W-:Y:S01]  /*1a6a0*/  LEA R6, P6, R7.reuse, R84, 0x1 ;  /* 0x0000005407067211 */ /* 0x040fe200078c08ff */
[----:B-1----:R-:W-:-:S03]  /*1a6b0*/  VIADD R9, R7, UR7 ;  /* 0x0000000707097c36 */ /* 0x002fc60008000000 */
[----:B------:R-:W-:Y:S01]  /*1a6c0*/  LEA.HI.X.SX32 R7, R7, R0, 0x1, P6 ;  /* 0x0000000007077211 */ /* 0x000fe200030f0eff */
[C---:B0-----:R-:W-:Y:S01]  /*1a6d0*/  VIADD R3, R9.reuse, UR7 ;  /* 0x0000000709037c36 */ /* 0x041fe20008000000 */
[----:B------:R-:W-:-:S03]  /*1a6e0*/  LEA R8, P6, R9, R84, 0x1 ;  /* 0x0000005409087211 */ /* 0x000fc600078c08ff */
[----:B------:R-:W-:Y:S01]  /*1a6f0*/  VIADD R11, R3, UR7 ;  /* 0x00000007030b7c36 */ /* 0x000fe20008000000 */
[----:B------:R-:W-:Y:S02]  /*1a700*/  LEA.HI.X.SX32 R9, R9, R0, 0x1, P6 ;  /* 0x0000000009097211 */ /* 0x000fe400030f0eff */
[----:B------:R-:W-:Y:S02]  /*1a710*/  LEA R2, P6, R3, R84, 0x1 ;  /* 0x0000005403027211 */ /* 0x000fe400078c08ff */
[----:B------:R-:W-:Y:S02]  /*1a720*/  PRMT R5, R52, 0x7632, R5 ;  /* 0x0000763234057816 */ /* 0x000fe40000000005 */
[----:B------:R-:W-:Y:S02]  /*1a730*/  F2FP.BF16.F32.PACK_AB R54, R55, R54 ;  /* 0x000000363736723e */ /* 0x000fe400000010ff */
[----:B------:R-:W-:Y:S02]  /*1a740*/  LEA.HI.X.SX32 R3, R3, R0, 0x1, P6 ;  /* 0x0000000003037211 */ /* 0x000fe400030f0eff */
[----:B------:R-:W-:Y:S01]  /*1a750*/  LEA R4, P6, R11, R84, 0x1 ;  /* 0x000000540b047211 */ /* 0x000fe200078c08ff */
[----:B------:R0:W-:Y:S04]  /*1a760*/  @P3 STG.E.U16 desc[UR20][R6.64], R5 ;  /* 0x0000000506003986 */ /* 0x0001e8000c101514 */
[----:B------:R1:W-:Y:S01]  /*1a770*/  @P2 STG.E.U16 desc[UR20][R8.64], R54 ;  /* 0x0000003608002986 */ /* 0x0003e2000c101514 */
[----:B------:R-:W-:-:S02]  /*1a780*/  F2FP.BF16.F32.PACK_AB R56, R57, R56 ;  /* 0x000000383938723e */ /* 0x000fc400000010ff */
[----:B0-----:R-:W-:Y:S02]  /*1a790*/  LEA.HI.X.SX32 R5, R11, R0, 0x1, P6 ;  /* 0x000000000b057211 */ /* 0x001fe400030f0eff */
[----:B------:R-:W-:Y:S02]  /*1a7a0*/  PRMT R7, R54, 0x7632, R7 ;  /* 0x0000763236077816 */ /* 0x000fe40000000007 */
[----:B-----5:R-:W-:Y:S02]  /*1a7b0*/  ISETP.LT.AND P3, PT, R17, UR15, !P0 ;  /* 0x0000000f11007c0c */ /* 0x020fe4000c761270 */
[----:B------:R-:W5:Y:S01]  /*1a7c0*/  LDL.LU R17, [R1+0x6f4] ;  /* 0x0006f40001117983 */ /* 0x000f620000300800 */
[----:B------:R-:W-:-:S03]  /*1a7d0*/  VIADD R11, R11, UR7 ;  /* 0x000000070b0b7c36 */ /* 0x000fc60008000000 */
[----:B------:R0:W-:Y:S01]  /*1a7e0*/  @P1 STG.E.U16 desc[UR20][R2.64], R7 ;  /* 0x0000000702001986 */ /* 0x0001e2000c101514 */
[----:B-1----:R-:W-:-:S03]  /*1a7f0*/  VIADD R9, R11, UR7 ;  /* 0x000000070b097c36 */ /* 0x002fc60008000000 */
[----:B------:R1:W-:Y:S01]  /*1a800*/  @P5 STG.E.U16 desc[UR20][R4.64], R56 ;  /* 0x0000003804005986 */ /* 0x0003e2000c101514 */
[----:B------:R-:W-:-:S04]  /*1a810*/  LEA R6, P5, R11, R84, 0x1 ;  /* 0x000000540b067211 */ /* 0x000fc800078a08ff */
[----:B0-----:R-:W-:Y:S02]  /*1a820*/  LEA.HI.X.SX32 R7, R11, R0, 0x1, P5 ;  /* 0x000000000b077211 */ /* 0x001fe400028f0eff */
[C---:B------:R-:W-:Y:S01]  /*1a830*/  LEA R8, P5, R9.reuse, R84, 0x1 ;  /* 0x0000005409087211 */ /* 0x040fe200078a08ff */
[----:B------:R-:W-:-:S03]  /*1a840*/  VIADD R3, R9, UR7 ;  /* 0x0000000709037c36 */ /* 0x000fc60008000000 */
[----:B------:R-:W-:Y:S02]  /*1a850*/  LEA.HI.X.SX32 R9, R9, R0, 0x1, P5 ;  /* 0x0000000009097211 */ /* 0x000fe400028f0eff */
[----:B--2---:R-:W-:Y:S02]  /*1a860*/  ISETP.LT.AND P2, PT, R15, UR15, !P0 ;  /* 0x0000000f0f007c0c */ /* 0x004fe4000c741270 */
[----:B------:R-:W2:Y:S01]  /*1a870*/  LDL.LU R15, [R1+0x6f0] ;  /* 0x0006f000010f7983 */ /* 0x000ea20000300800 */
[----:B---3--:R-:W-:-:S03]  /*1a880*/  ISETP.LT.AND P6, PT, R13, UR15, !P0 ;  /* 0x0000000f0d007c0c */ /* 0x008fc6000c7c1270 */
[----:B------:R-:W3:Y:S01]  /*1a890*/  LDL.LU R13, [R1+0x6ec] ;  /* 0x0006ec00010d7983 */ /* 0x000ee20000300800 */
[----:B------:R-:W-:-:S03]  /*1a8a0*/  ISETP.LT.AND P1, PT, R16, UR15, !P0 ;  /* 0x0000000f10007c0c */ /* 0x000fc6000c721270 */
[----:B------:R-:W3:Y:S01]  /*1a8b0*/  LDL.LU R16, [R1+0x6e8] ;  /* 0x0006e80001107983 */ /* 0x000ee20000300800 */
[----:B----4-:R-:W-:-:S03]  /*1a8c0*/  ISETP.LT.AND P5, PT, R14, UR15, !P0 ;  /* 0x0000000f0e007c0c */ /* 0x010fc6000c7a1270 */
[----:B------:R-:W4:Y:S01]  /*1a8d0*/  LDL.LU R14, [R1+0x6e4] ;  /* 0x0006e400010e7983 */ /* 0x000f220000300800 */
[----:B------:R-:W-:Y:S01]  /*1a8e0*/  PRMT R10, R56, 0x7632, R10 ;  /* 0x00007632380a7816 */ /* 0x000fe2000000000a */
[----:B-1----:R-:W-:Y:S01]  /*1a8f0*/  VIADD R5, R3, UR7 ;  /* 0x0000000703057c36 */ /* 0x002fe20008000000 */
[----:B------:R-:W-:-:S03]  /*1a900*/  F2FP.BF16.F32.PACK_AB R58, R59, R58 ;  /* 0x0000003a3b3a723e */ /* 0x000fc600000010ff */
[----:B------:R0:W-:Y:S01]  /*1a910*/  @P4 STG.E.U16 desc[UR20][R6.64], R10 ;  /* 0x0000000a06004986 */ /* 0x0001e2000c101514 */
[C---:B------:R-:W-:Y:S02]  /*1a920*/  LEA R2, P4, R3.reuse, R84, 0x1 ;  /* 0x0000005403027211 */ /* 0x040fe400078808ff */
[----:B------:R-:W-:Y:S02]  /*1a930*/  PRMT R12, R58, 0x7632, R12 ;  /* 0x000076323a0c7816 */ /* 0x000fe4000000000c */
[----:B------:R-:W-:Y:S01]  /*1a940*/  LEA.HI.X.SX32 R3, R3, R0, 0x1, P4 ;  /* 0x0000000003037211 */ /* 0x000fe200020f0eff */
[----:B------:R1:W-:Y:S01]  /*1a950*/  @P3 STG.E.U16 desc[UR20][R8.64], R58 ;  /* 0x0000003a08003986 */ /* 0x0003e2000c101514 */
[C---:B------:R-:W-:Y:S01]  /*1a960*/  LEA R4, P3, R5.reuse, R84, 0x1 ;  /* 0x0000005405047211 */ /* 0x040fe200078608ff */
[----:B0-----:R-:W-:Y:S02]  /*1a970*/  VIADD R7, R5, UR7 ;  /* 0x0000000705077c36 */ /* 0x001fe40008000000 */
[----:B------:R0:W-:Y:S01]  /*1a980*/  @P2 STG.E.U16 desc[UR20][R2.64], R12 ;  /* 0x0000000c02002986 */ /* 0x0001e2000c101514 */
[----:B------:R-:W-:Y:S01]  /*1a990*/  F2FP.BF16.F32.PACK_AB R60, R61, R60 ;  /* 0x0000003c3d3c723e */ /* 0x000fe200000010ff */
[C---:B-1----:R-:W-:Y:S01]  /*1a9a0*/  VIADD R9, R7.reuse, UR7 ;  /* 0x0000000707097c36 */ /* 0x042fe20008000000 */
[----:B------:R-:W-:-:S02]  /*1a9b0*/  LEA R6, P2, R7, R84, 0x1 ;  /* 0x0000005407067211 */ /* 0x000fc400078408ff */
[-C--:B------:R-:W-:Y:S01]  /*1a9c0*/  LEA.HI.X.SX32 R5, R5, R0.reuse, 0x1, P3 ;  /* 0x0000000005057211 */ /* 0x080fe200018f0eff */
[----:B------:R-:W-:Y:S01]  /*1a9d0*/  VIADD R11, R9, UR7 ;  /* 0x00000007090b7c36 */ /* 0x000fe20008000000 */
[----:B------:R-:W-:Y:S02]  /*1a9e0*/  LEA.HI.X.SX32 R7, R7, R0, 0x1, P2 ;  /* 0x0000000007077211 */ /* 0x000fe400010f0eff */
[----:B0-----:R-:W-:Y:S01]  /*1a9f0*/  PRMT R3, R60, 0x7632, R3 ;  /* 0x000076323c037816 */ /* 0x001fe20000000003 */
[----:B------:R-:W-:Y:S01]  /*1aa00*/  @P1 STG.E.U16 desc[UR20][R4.64], R60 ;  /* 0x0000003c04001986 */ /* 0x000fe2000c101514 */
[----:B------:R-:W-:-:S03]  /*1aa10*/  LEA R2, P1, R9, R84, 0x1 ;  /* 0x0000005409027211 */ /* 0x000fc600078208ff */
[----:B------:R0:W-:Y:S01]  /*1aa20*/  @P6 STG.E.U16 desc[UR20][R6.64], R3 ;  /* 0x0000000306006986 */ /* 0x0001e2000c101514 */
[----:B------:R-:W-:Y:S02]  /*1aa30*/  LEA R8, P6, R11, R84, 0x1 ;  /* 0x000000540b087211 */ /* 0x000fe400078c08ff */
[----:B-----5:R-:W-:Y:S02]  /*1aa40*/  ISETP.LT.AND P4, PT, R17, UR15, !P0 ;  /* 0x0000000f11007c0c */ /* 0x020fe4000c781270 */
[-C--:B0-----:R-:W-:Y:S02]  /*1aa50*/  LEA.HI.X.SX32 R3, R9, R0.reuse, 0x1, P1 ;  /* 0x0000000009037211 */ /* 0x081fe400008f0eff */
[----:B------:R-:W-:Y:S02]  /*1aa60*/  LEA.HI.X.SX32 R9, R11, R0, 0x1, P6 ;  /* 0x000000000b097211 */ /* 0x000fe400030f0eff */
[----:B------:R-:W-:Y:S02]  /*1aa70*/  F2FP.BF16.F32.PACK_AB R62, R63, R62 ;  /* 0x0000003e3f3e723e */ /* 0x000fe400000010ff */
[----:B------:R-:W-:-:S02]  /*1aa80*/  F2FP.BF16.F32.PACK_AB R64, R65, R64 ;  /* 0x000000404140723e */ /* 0x000fc400000010ff */
[----:B------:R-:W-:Y:S01]  /*1aa90*/  F2FP.BF16.F32.PACK_AB R66, R67, R66 ;  /* 0x000000424342723e */ /* 0x000fe200000010ff */
[----:B------:R0:W-:Y:S03]  /*1aaa0*/  @P5 STG.E.U16 desc[UR20][R2.64], R62 ;  /* 0x0000003e02005986 */ /* 0x0001e6000c101514 */
[----:B------:R-:W-:Y:S02]  /*1aab0*/  PRMT R42, R66, 0x7632, R42 ;  /* 0x00007632422a7816 */ /* 0x000fe4000000002a */
[----:B0-----:R-:W-:Y:S02]  /*1aac0*/  PRMT R3, R64, 0x7632, R3 ;  /* 0x0000763240037816 */ /* 0x001fe40000000003 */
[----:B--2---:R-:W-:Y:S02]  /*1aad0*/  ISETP.LT.AND P3, PT, R15, UR15, !P0 ;  /* 0x0000000f0f007c0c */ /* 0x004fe4000c761270 */
[----:B---3--:R-:W-:Y:S01]  /*1aae0*/  ISETP.LT.AND P2, PT, R13, UR15, !P0 ;  /* 0x0000000f0d007c0c */ /* 0x008fe2000c741270 */
[----:B------:R-:W-:-:S04]  /*1aaf0*/  VIADD R13, R11, UR7 ;  /* 0x000000070b0d7c36 */ /* 0x000fc80008000000 */
[C---:B------:R-:W-:Y:S01]  /*1ab00*/  VIADD R15, R13.reuse, UR7 ;  /* 0x000000070d0f7c36 */ /* 0x040fe20008000000 */
[----:B------:R-:W-:-:S03]  /*1ab10*/  LEA R4, P1, R13, R84, 0x1 ;  /* 0x000000540d047211 */ /* 0x000fc600078208ff */
[C---:B------:R-:W-:Y:S01]  /*1ab20*/  VIADD R17, R15.reuse, UR7 ;  /* 0x000000070f117c36 */ /* 0x040fe20008000000 */
[----:B------:R-:W-:Y:S02]  /*1ab30*/  LEA R10, P6, R15, R84, 0x1 ;  /* 0x000000540f0a7211 */ /* 0x000fe400078c08ff */
[-C--:B------:R-:W-:Y:S01]  /*1ab40*/  LEA.HI.X.SX32 R5, R13, R0.reuse, 0x1, P1 ;  /* 0x000000000d057211 */ /* 0x080fe200008f0eff */
[----:B------:R-:W-:Y:S01]  /*1ab50*/  VIADD R13, R17, UR7 ;  /* 0x00000007110d7c36 */ /* 0x000fe20008000000 */
[----:B------:R-:W-:Y:S02]  /*1ab60*/  LEA.HI.X.SX32 R11, R15, R0, 0x1, P6 ;  /* 0x000000000f0b7211 */ /* 0x000fe400030f0eff */
[C---:B------:R-:W-:Y:S02]  /*1ab70*/  LEA R6, P6, R17.reuse, R84, 0x1 ;  /* 0x0000005411067211 */ /* 0x040fe400078c08ff */
[----:B------:R-:W-:Y:S02]  /*1ab80*/  ISETP.LT.AND P1, PT, R16, UR15, !P0 ;  /* 0x0000000f10007c0c */ /* 0x000fe4000c721270 */
[----:B------:R-:W-:-:S02]  /*1ab90*/  LEA.HI.X.SX32 R7, R17, R0, 0x1, P6 ;  /* 0x0000000011077211 */ /* 0x000fc400030f0eff */
[C---:B------:R-:W-:Y:S02]  /*1aba0*/  LEA R84, P6, R13.reuse, R84, 0x1 ;  /* 0x000000540d547211 */ /* 0x040fe400078c08ff */
[----:B----4-:R-:W-:Y:S02]  /*1abb0*/  ISETP.LT.AND P0, PT, R14, UR15, !P0 ;  /* 0x0000000f0e007c0c */ /* 0x010fe4000c701270 */
[----:B------:R-:W-:Y:S02]  /*1abc0*/  LEA.HI.X.SX32 R85, R13, R0, 0x1, P6 ;  /* 0x000000000d557211 */ /* 0x000fe400030f0eff */
[----:B------:R-:W-:-:S05]  /*1abd0*/  PRMT R0, R62, 0x7632, R0 ;  /* 0x000076323e007816 */ /* 0x000fca0000000000 */
[----:B------:R0:W-:Y:S04]  /*1abe0*/  @P4 STG.E.U16 desc[UR20][R8.64], R0 ;  /* 0x0000000008004986 */ /* 0x0001e8000c101514 */
[----:B------:R0:W-:Y:S04]  /*1abf0*/  @P3 STG.E.U16 desc[UR20][R4.64], R64 ;  /* 0x0000004004003986 */ /* 0x0001e8000c101514 */
[----:B------:R0:W-:Y:S04]  /*1ac00*/  @P2 STG.E.U16 desc[UR20][R10.64], R3 ;  /* 0x000000030a002986 */ /* 0x0001e8000c101514 */
[----:B------:R0:W-:Y:S04]  /*1ac10*/  @P1 STG.E.U16 desc[UR20][R6.64], R66 ;  /* 0x0000004206001986 */ /* 0x0001e8000c101514 */
[----:B------:R0:W-:Y:S01]  /*1ac20*/  @P0 STG.E.U16 desc[UR20][R84.64], R42 ;  /* 0x0000002a54000986 */ /* 0x0001e2000c101514 */
[----:B------:R-:W-:Y:S06]  /*1ac30*/  BAR.SYNC.DEFER_BLOCKING 0x0 ;  /* 0x0000000000007b1d */ /* 0x000fec0000010000 */
[----:B------:R-:W-:Y:S05]  /*1ac40*/  BRA.U UP0, `(.L_x_14) ;  /* 0x0000000100a07547 */ /* 0x000fea000b800000 */
[----:B------:R-:W1:Y:S01]  /*1ac50*/  S2UR UR5, SR_CgaCtaId ;  /* 0x00000000000579c3 */ /* 0x000e620000008800 */
[----:B------:R-:W-:Y:S01]  /*1ac60*/  NOP ;  /* 0x0000000000007918 */ /* 0x000fe20000000000 */
[----:B------:R-:W-:Y:S01]  /*1ac70*/  UMOV UR4, 0x50 ;  /* 0x0000005000047882 */ /* 0x000fe20000000000 */
[----:B0-----:R-:W-:Y:S02]  /*1ac80*/  IMAD.U32 R0, RZ, RZ, UR8 ;  /* 0x00000008ff007e24 */ /* 0x001fe4000f8e00ff */
[----:B------:R-:W-:Y:S02]  /*1ac90*/  IMAD.MOV.U32 R3, RZ, RZ, 0xf ;  /* 0x0000000fff037424 */ /* 0x000fe400078e00ff */
[----:B------:R-:W-:Y:S01]  /*1aca0*/  IMAD.MOV.U32 R7, RZ, RZ, 0x1 ;  /* 0x00000001ff077424 */ /* 0x000fe200078e00ff */
[----:B------:R-:W-:-:S04]  /*1acb0*/  LOP3.LUT R0, R0, 0xffff, RZ, 0xc0, !PT ;  /* 0x0000ffff00007812 */ /* 0x000fc800078ec0ff */
[----:B------:R-:W-:-:S05]  /*1acc0*/  SHF.R.U32.HI R0, RZ, 0x5, R0 ;  /* 0x00000005ff007819 */ /* 0x000fca0000011600 */
[----:B------:R-:W-:Y:S01]  /*1acd0*/  VIADD R2, R0, 0x10 ;  /* 0x0000001000027836 */ /* 0x000fe20000000000 */
[----:B------:R-:W-:Y:S01]  /*1ace0*/  SHF.L.U32 R0, R3, R0, RZ ;  /* 0x0000000003007219 */ /* 0x000fe200000006ff */
[----:B-1----:R-:W-:-:S03]  /*1acf0*/  ULEA UR6, UR5, UR4, 0x18 ;  /* 0x0000000405067291 */ /* 0x002fc6000f8ec0ff */
[----:B------:R-:W-:-:S04]  /*1ad00*/  SHF.L.U32 R3, R7, R2, RZ ;  /* 0x0000000207037219 */ /* 0x000fc800000006ff */
[----:B------:R-:W-:Y:S02]  /*1ad10*/  LOP3.LUT R0, R3, R0, RZ, 0xfc, !PT ;  /* 0x0000000003007212 */ /* 0x000fe400078efcff */
[----:B------:R-:W0:Y:S02]  /*1ad20*/  LDS R5, [UR6] ;  /* 0x00000006ff057984 */ /* 0x000e240008000800 */
[C---:B------:R-:W-:Y:S02]  /*1ad30*/  LOP3.LUT R2, R0.reuse, 0xffff, RZ, 0xc0, !PT ;  /* 0x0000ffff00027812 */ /* 0x040fe400078ec0ff */
[----:B0-----:R-:W-:-:S04]  /*1ad40*/  LOP3.LUT R3, R0, 0xffff, R5, 0x80, !PT ;  /* 0x0000ffff00037812 */ /* 0x001fc800078e8005 */
[----:B------:R-:W-:-:S13]  /*1ad50*/  ISETP.NE.AND P0, PT, R3, R2, PT ;  /* 0x000000020300720c */ /* 0x000fda0003f05270 */
[----:B------:R-:W-:Y:S05]  /*1ad60*/  @P0 BRA `(.L_x_15) ;  /* 0x0000000000500947 */ /* 0x000fea0003800000 */
[----:B------:R-:W-:Y:S02]  /*1ad70*/  SHF.R.U32.HI R5, RZ, 0x10, R5 ;  /* 0x00000010ff057819 */ /* 0x000fe40000011605 */
[----:B------:R-:W-:-:S04]  /*1ad80*/  SHF.R.U32.HI R2, RZ, 0x10, R0 ;  /* 0x00000010ff027819 */ /* 0x000fc80000011600 */
[----:B------:R-:W-:-:S04]  /*1ad90*/  LOP3.LUT R5, R5, R2, RZ, 0xc0, !PT ;  /* 0x0000000205057212 */ /* 0x000fc800078ec0ff */
[----:B------:R-:W-:-:S13]  /*1ada0*/  ISETP.NE.AND P0, PT, R5, R2, PT ;  /* 0x000000020500720c */ /* 0x000fda0003f05270 */
[----:B------:R-:W-:Y:S05]  /*1adb0*/  @P0 BRA `(.L_x_16) ;  /* 0x0000000000300947 */ /* 0x000fea0003800000 */
[----:B------:R-:W-:Y:S01]  /*1adc0*/  R2UR UR4, R0 ;  /* 0x00000000000472ca */ /* 0x000fe200000e0000 */
[----:B------:R-:W-:Y:S01]  /*1add0*/  VOTEU.ANY UR5, UPT, PT ;  /* 0x0000000000057886 */ /* 0x000fe200038e0100 */
[----:B------:R-:W0:Y:S01]  /*1ade0*/  S2R R0, SR_LANEID ;  /* 0x0000000000007919 */ /* 0x000e220000000000 */
[----:B------:R-:W-:-:S10]  /*1adf0*/  UFLO.U32 UR5, UR5 ;  /* 0x00000005000572bd */ /* 0x000fd400080e0000 */
[----:B------:R-:W-:-:S06]  /*1ae00*/  ULOP3.LUT UR4, URZ, UR4, URZ, 0x33, !UPT ;  /* 0x00000004ff047292 */ /* 0x000fcc000f8e33ff */
[----:B------:R-:W-:-:S04]  /*1ae10*/  IMAD.U32 R2, RZ, RZ, UR4 ;  /* 0x00000004ff027e24 */ /* 0x000fc8000f8e00ff */
[----:B------:R-:W1:Y:S02]  /*1ae20*/  REDUX UR7, R2 ;  /* 0x00000000020773c4 */ /* 0x000e640000000000 */
[----:B------:R2:W-:Y:S01]  /*1ae30*/  UTCATOMSWS.AND URZ, UR4 ;  /* 0x0000000400ff79e3 */ /* 0x0005e20008000000 */
[----:B0-----:R-:W-:Y:S01]  /*1ae40*/  ISETP.EQ.U32.AND P0, PT, R0, UR5, PT ;  /* 0x0000000500007c0c */ /* 0x001fe2000bf02070 */
[----:B-1----:R-:W-:-:S12]  /*1ae50*/  IMAD.U32 R0, RZ, RZ, UR7 ;  /* 0x00000007ff007e24 */ /* 0x002fd8000f8e00ff */
[----:B------:R2:W-:Y:S01]  /*1ae60*/  @P0 ATOMS.AND RZ, [UR6], R0 ;  /* 0x00000000ffff098c */ /* 0x0005e2000a800006 */
[----:B------:R-:W-:Y:S05]  /*1ae70*/  BRA `(.L_x_14) ;  /* 0x0000000000147947 */ /* 0x000fea0003800000 */
.L_x_16:
[----:B------:R-:W-:-:S07]  /*1ae80*/  MOV R2, 0x1aea0 ;  /* 0x0001aea000027802 */ /* 0x000fce0000000f00 */
[----:B------:R-:W-:Y:S05]  /*1ae90*/  CALL.REL.NOINC `($__internal_0_$__cuda_sm10x_tcgen05_guardrail_trap_col_being_dealloced_not_returned_by_alloc) ;  /* 0x00000000002c7944 */ /* 0x000fea0003c00000 */
[----:B------:R-:W-:Y:S05]  /*1aea0*/  BRA `(.L_x_14) ;  /* 0x0000000000087947 */ /* 0x000fea0003800000 */
.L_x_15:
[----:B------:R-:W-:-:S07]  /*1aeb0*/  MOV R2, 0x1aed0 ;  /* 0x0001aed000027802 */ /* 0x000fce0000000f00 */
[----:B------:R-:W-:Y:S05]  /*1aec0*/  CALL.REL.NOINC `($__internal_2_$__cuda_sm10x_tcgen05_guardrail_trap_unallocated_columns_being_dealloced) ;  /* 0x0000000000387944 */ /* 0x000fea0003c00000 */
.L_x_14:
[----:B------:R-:W-:Y:S01]  /*1aed0*/  NOP ;  /* 0x0000000000007918 */ /* 0x000fe20000000000 */
[----:B--2---:R-:W-:Y:S05]  /*1aee0*/  EXIT ;  /* 0x000000000000794d */ /* 0x004fea0003800000 */
.L_x_9:
[----:B------:R-:W0:Y:S02]  /*1aef0*/  SYNCS.PHASECHK.TRANS64.TRYWAIT P3, [UR6], R5 ;  /* 0x00000005ff0075a7 */ /* 0x000e240008061106 */
[----:B0-----:R-:W-:Y:S05]  /*1af00*/  @!P3 BRA `(.L_x_9) ;  /* 0xfffffffc00f8b947 */ /* 0x001fea000383ffff */
[----:B------:R-:W-:Y:S05]  /*1af10*/  BRA `(.L_x_17) ;  /* 0xffffffa800107947 */ /* 0x000fea000383ffff */
.L_x_13:
[----:B------:R-:W0:Y:S02]  /*1af20*/  SYNCS.PHASECHK.TRANS64.TRYWAIT P1, [UR6], R2 ;  /* 0x00000002ff0075a7 */ /* 0x000e240008021106 */
[----:B0-----:R-:W-:Y:S05]  /*1af30*/  @!P1 BRA `(.L_x_13) ;  /* 0xfffffffc00f89947 */ /* 0x001fea000383ffff */
[----:B------:R-:W-:Y:S05]  /*1af40*/  BRA `(.L_x_12) ;  /* 0xffffffe000447947 */ /* 0x000fea000383ffff */
        .weak           $__internal_0_$__cuda_sm10x_tcgen05_guardrail_trap_col_being_dealloced_not_returned_by_alloc
        .type           $__internal_0_$__cuda_sm10x_tcgen05_guardrail_trap_col_being_dealloced_not_returned_by_alloc,@function
        .size           $__internal_0_$__cuda_sm10x_tcgen05_guardrail_trap_col_being_dealloced_not_returned_by_alloc,($__internal_1_$__cuda_sm10x_tcgen05_guardrail_trap_phase_invalid_during_alloc - $__internal_0_$__cuda_sm10x_tcgen05_guardrail_trap_col_being_dealloced_not_returned_by_alloc)
$__internal_0_$__cuda_sm10x_tcgen05_guardrail_trap_col_being_dealloced_not_returned_by_alloc:
[----:B------:R-:W-:Y:S05]  /*1af50*/  BPT.TRAP 0x1 ;  /* 0x000000040000795c */ /* 0x000fea0000300000 */
[----:B------:R-:W-:-:S04]  /*1af60*/  IMAD.MOV.U32 R3, RZ, RZ, 0x0 ;  /* 0x00000000ff037424 */ /* 0x000fc800078e00ff */
[----:B------:R-:W-:Y:S05]  /*1af70*/  RET.REL.NODEC R2 `(matmul_kernel) ;  /* 0xfffffe5002207950 */ /* 0x000fea0003c3ffff */
        .weak           $__internal_1_$__cuda_sm10x_tcgen05_guardrail_trap_phase_invalid_during_alloc
        .type           $__internal_1_$__cuda_sm10x_tcgen05_guardrail_trap_phase_invalid_during_alloc,@function
        .size           $__internal_1_$__cuda_sm10x_tcgen05_guardrail_trap_phase_invalid_during_alloc,($__internal_2_$__cuda_sm10x_tcgen05_guardrail_trap_unallocated_columns_being_dealloced - $__internal_1_$__cuda_sm10x_tcgen05_guardrail_trap_phase_invalid_during_alloc)
$__internal_1_$__cuda_sm10x_tcgen05_guardrail_trap_phase_invalid_during_alloc:
[----:B------:R-:W-:Y:S05]  /*1af80*/  BPT.TRAP 0x1 ;  /* 0x000000040000795c */ /* 0x000fea0000300000 */
[----:B------:R-:W-:-:S04]  /*1af90*/  IMAD.MOV.U32 R3, RZ, RZ, 0x0 ;  /* 0x00000000ff037424 */ /* 0x000fc800078e00ff */
[----:B------:R-:W-:Y:S05]  /*1afa0*/  RET.REL.NODEC R2 `(matmul_kernel) ;  /* 0xfffffe5002147950 */ /* 0x000fea0003c3ffff */
        .weak           $__internal_2_$__cuda_sm10x_tcgen05_guardrail_trap_unallocated_columns_being_dealloced
        .type           $__internal_2_$__cuda_sm10x_tcgen05_guardrail_trap_unallocated_columns_being_dealloced,@function
        .size           $__internal_2_$__cuda_sm10x_tcgen05_guardrail_trap_unallocated_columns_being_dealloced,(.L_x_21 - $__internal_2_$__cuda_sm10x_tcgen05_guardrail_trap_unallocated_columns_being_dealloced)
$__internal_2_$__cuda_sm10x_tcgen05_guardrail_trap_unallocated_columns_being_dealloced:
[----:B------:R-:W-:Y:S05]  /*1afb0*/  BPT.TRAP 0x1 ;  /* 0x000000040000795c */ /* 0x000fea0000300000 */
[----:B------:R-:W-:-:S04]  /*1afc0*/  IMAD.MOV.U32 R3, RZ, RZ, 0x0 ;  /* 0x00000000ff037424 */ /* 0x000fc800078e00ff */
[----:B------:R-:W-:Y:S05]  /*1afd0*/  RET.REL.NODEC R2 `(matmul_kernel) ;  /* 0xfffffe5002087950 */ /* 0x000fea0003c3ffff */
.L_x_18:
[----:B------:R-:W-:-:S00]  /*1afe0*/  BRA `(.L_x_18) ;  /* 0xfffffffc00fc7947 */ /* 0x000fc0000383ffff */
[----:B------:R-:W-:-:S00]  /*1aff0*/  NOP ;  /* 0x0000000000007918 */ /* 0x000fc00000000000 */
        /* <DEDUP_REMOVED lines=8> */
.L_x_21:


//--------------------- .nv.shared.matmul_kernel  --------------------------
	.section	.nv.shared.matmul_kernel,"aw",@nobits
	.sectionflags	@""
	.align	16
	.zero		1024


//--------------------- .nv.shared.reserved.0     --------------------------
	.section	.nv.shared.reserved.0,"aw",@nobits
	.align	8
	.weak		__nv_reservedSMEM_offset_0_alias
	.size		__nv_reservedSMEM_offset_0_alias, 0, 64
	.other		__nv_reservedSMEM_offset_0_alias,@"STO_CUDA_RESERVED_SHARED STV_DEFAULT"
__nv_reservedSMEM_offset_0_alias:
	.zero		0
.nv.shared.reserved.0:
	.zero		64
	.weak		__nv_reservedSMEM_allocation_phase
	.type		__nv_reservedSMEM_allocation_phase,@object
	.size		__nv_reservedSMEM_allocation_phase,(.L_0 - __nv_reservedSMEM_allocation_phase)
__nv_reservedSMEM_allocation_phase:
	.zero		1
.L_0:
	.zero		7
	.weak		__nv_reservedSMEM_devtool_atexit_pc
	.type		__nv_reservedSMEM_devtool_atexit_pc,@object
	.size		__nv_reservedSMEM_devtool_atexit_pc,(__nv_reservedSMEM_allocation_mask - __nv_reservedSMEM_devtool_atexit_pc)
__nv_reservedSMEM_devtool_atexit_pc:
	.zero		8
	.weak		__nv_reservedSMEM_allocation_mask
	.type		__nv_reservedSMEM_allocation_mask,@object
	.size		__nv_reservedSMEM_allocation_mask,(.L_2 - __nv_reservedSMEM_allocation_mask)
__nv_reservedSMEM_allocation_mask:
	.zero		4
.L_2:


//--------------------- .nv.constant0.matmul_kernel --------------------------
	.section	.nv.constant0.matmul_kernel,"a",@progbits
	.sectionflags	@""
	.align	4
.nv.constant0.matmul_kernel:
	.zero		976


//--------------------- SYMBOLS --------------------------

	.type		.nv.reservedSmem.offset0,@object
	.size		.nv.reservedSmem.offset0,0x4
	.type		.nv.reservedSmem.cap,@object
	.size		.nv.reservedSmem.cap,0x4
